// auto-generated by cutlass_sweep.conv — config: {"arch": "sm_100", "cluster_m": 2, "cluster_n": 1, "conv_kind": "dgrad", "dtype": "fp16", "ndim": 3, "tile_k": 32, "tile_m": 256, "tile_n": 128}
#include "cutlass/cutlass.h"
#include "cute/tensor.hpp"
#include "cutlass/kernel_hardware_info.hpp"
#include "cutlass/conv/convolution.h"
#include "cutlass/conv/dispatch_policy.hpp"
#include "cutlass/conv/collective/collective_builder.hpp"
#include "cutlass/conv/kernel/conv_universal.hpp"
#include "cutlass/conv/device/conv_universal_adapter.hpp"
#include "cutlass/epilogue/collective/collective_builder.hpp"

using namespace cute;
using Elem = cutlass::half_t;
using Acc  = float;
using LayoutAB = cutlass::layout::TensorNDHWC;
using LayoutC  = cutlass::layout::TensorNDHWC;
constexpr auto ConvOp = cutlass::conv::Operator::kDgrad;
using TileShape    = Shape<_256, _128, Shape<_32>>;
using ClusterShape = Shape<_2, _1, _1>;

using CollectiveEpilogue = typename cutlass::epilogue::collective::CollectiveBuilder<
    cutlass::arch::Sm100, cutlass::arch::OpClassTensorOp,
    TileShape, ClusterShape,
    cutlass::epilogue::collective::EpilogueTileAuto,
    Acc, Acc,
    Elem, LayoutC, 128 / cutlass::sizeof_bits<Elem>::value,
    Elem, LayoutC, 128 / cutlass::sizeof_bits<Elem>::value,
    cutlass::epilogue::collective::EpilogueScheduleAuto
  >::CollectiveOp;

using CollectiveMainloop = typename cutlass::conv::collective::CollectiveBuilder<
    cutlass::arch::Sm100, cutlass::arch::OpClassTensorOp, ConvOp,
    Elem, LayoutAB, 128 / cutlass::sizeof_bits<Elem>::value,
    Elem, LayoutAB, 128 / cutlass::sizeof_bits<Elem>::value,
    Acc,
    TileShape, ClusterShape,
    cutlass::conv::collective::StageCountAutoCarveout<
        static_cast<int>(sizeof(typename CollectiveEpilogue::SharedStorage))>,
    cutlass::conv::collective::KernelScheduleAuto
  >::CollectiveOp;

using ProblemShape = cutlass::conv::ConvProblemShape<
    ConvOp, CollectiveMainloop::DispatchPolicy::NumSpatialDimensions>;
using ConvKernel = cutlass::conv::kernel::ConvUniversal<
    ProblemShape, CollectiveMainloop, CollectiveEpilogue>;
using Conv = cutlass::conv::device::ConvUniversalAdapter<ConvKernel>;

auto* _anchor = &cutlass::device_kernel<ConvKernel>;


// ===== COMPILED SASS (sm_100a) =====

	.target	sm_100a

	.elftype	@"ET_EXEC"


//--------------------- .note.nv.tkinfo           --------------------------
	.section	.note.nv.tkinfo,"",@"SHT_NOTE"
	.sectionflags	@"SHF_NOTE_NV_TKINFO"
	.tkinfo
        /*0018*/ 	.word	0x00000002
        /*0030*/ 	.string	""
        /*0030*/ 	.string	"ptxas"
        /*0030*/ 	.string	"Cuda compilation tools, release 13.0, V13.0.88"
        /*0030*/ 	.string	"Build cuda_13.0.r13.0/compiler.36424714_0"
        /*0030*/ 	.string	"-arch sm_100a -m 64 "



//--------------------- .note.nv.cuinfo           --------------------------
	.section	.note.nv.cuinfo,"",@"SHT_NOTE"
	.sectionflags	@"SHF_NOTE_NV_CUINFO"
        /*0018*/ 	.short	0x0002
        /*001a*/ 	.short	0x0064
        /*001c*/ 	.short	0x0082
	.zero		2


//--------------------- .nv.info                  --------------------------
	.section	.nv.info,"",@"SHT_CUDA_INFO"
	.align	4


	//----- nvinfo : EIATTR_REGCOUNT
	.align		4
        /*0000*/ 	.byte	0x04, 0x2f
        /*0002*/ 	.short	(.L_19 - .L_18)
	.align		4
.L_18:
        /*0004*/ 	.word	index@(_ZN7cutlass13device_kernelINS_4conv6kernel13ConvUniversalINS1_16ConvProblemShapeILNS1_8OperatorE1ELi3EEENS1_10collective14CollectiveConvINS1_47MainloopSm100TmaUmmaWarpSpecializedImplicitGemmILS5_1ELi16ELi3ELi1ELi2EN4cute5tupleIJNSA_1CILi2EEENSC_ILi1EEESE_EEEEENSB_IJNSC_ILi256EEENSC_ILi128EEENSB_IJNSC_ILi32EEEEEEEEENS_6half_tESM_NSA_8TiledMMAINSA_8MMA_AtomIJNSA_26SM100_MMA_F16BF16_2x1SM_SSISM_SM_fLi256ELi128ELNSA_4UMMA5MajorE0ELSR_1ELNSQ_7ScaleInE0ELSS_0EEEEEENSA_6LayoutINSB_IJSE_SE_SE_EEENSB_IJNSC_ILi0EEESX_SX_EEEEENSB_IJNSA_10UnderscoreES10_S10_EEEEENS7_6detail27Sm100ImplicitGemmTileTraitsINSA_25SM100_TMA_2SM_LOAD_IM2COLENSA_14ComposedLayoutINSA_7SwizzleILi2ELi4ELi3EEENSA_18smem_ptr_flag_bitsILi16EEENSV_INSB_IJNSC_ILi8EEESJ_EEENSB_IJSJ_SE_EEEEEEEvEENS14_INSA_18SM100_TMA_2SM_LOADENS16_INS17_ILi3ELi4ELi3EEES1A_NSV_INSB_IJNSC_ILi64EEES1B_EEENSB_IJSE_S1J_EEEEEEEvEEEENS_8epilogue10collective18CollectiveEpilogueINS1Q_23Sm100TmaWarpSpecializedILi4ELi2ELi32ELb1ELb0EEEJNSB_IJSI_SI_SK_EEENSB_IJNSV_ISI_SE_EENSV_ISJ_SE_EEEEESM_NSB_IJNSB_IJllllEEESE_SX_EEESM_S20_NS1Q_6fusion15FusionCallbacksIS1U_NS21_17LinearCombinationISM_fSM_fLNS_15FloatRoundStyleE2EEES1V_S1Y_JEEENSA_5SM1004TMEM4LOAD26SM100_TMEM_LOAD_32dp32b32xENSA_20SM90_TMA_LOAD_IM2COLES1F_NSA_39AutoVectorizingCopyWithAssumedAlignmentILi128EEENSA_21SM90_TMA_STORE_IM2COLES1F_S2D_S2D_EEEvvEEEEvNT_6ParamsE)
        /*0008*/ 	.word	0x0000006c


	//----- nvinfo : EIATTR_FRAME_SIZE
	.align		4
.L_19:
        /*000c*/ 	.byte	0x04, 0x11
        /*000e*/ 	.short	(.L_21 - .L_20)
	.align		4
.L_20:
        /*0010*/ 	.word	index@($__internal_2_$__cuda_sm10x_tcgen05_guardrail_trap_unallocated_columns_being_dealloced)
        /*0014*/ 	.word	0x00000008


	//----- nvinfo : EIATTR_FRAME_SIZE
	.align		4
.L_21:
        /*0018*/ 	.byte	0x04, 0x11
        /*001a*/ 	.short	(.L_23 - .L_22)
	.align		4
.L_22:
        /*001c*/ 	.word	index@($__internal_1_$__cuda_sm10x_tcgen05_guardrail_trap_phase_invalid_during_alloc)
        /*0020*/ 	.word	0x00000008


	//----- nvinfo : EIATTR_FRAME_SIZE
	.align		4
.L_23:
        /*0024*/ 	.byte	0x04, 0x11
        /*0026*/ 	.short	(.L_25 - .L_24)
	.align		4
.L_24:
        /*0028*/ 	.word	index@($__internal_0_$__cuda_sm10x_tcgen05_guardrail_trap_col_being_dealloced_not_returned_by_alloc)
        /*002c*/ 	.word	0x00000008


	//----- nvinfo : EIATTR_FRAME_SIZE
	.align		4
.L_25:
        /*0030*/ 	.byte	0x04, 0x11
        /*0032*/ 	.short	(.L_27 - .L_26)
	.align		4
.L_26:
        /*0034*/ 	.word	index@(_ZN7cutlass13device_kernelINS_4conv6kernel13ConvUniversalINS1_16ConvProblemShapeILNS1_8OperatorE1ELi3EEENS1_10collective14CollectiveConvINS1_47MainloopSm100TmaUmmaWarpSpecializedImplicitGemmILS5_1ELi16ELi3ELi1ELi2EN4cute5tupleIJNSA_1CILi2EEENSC_ILi1EEESE_EEEEENSB_IJNSC_ILi256EEENSC_ILi128EEENSB_IJNSC_ILi32EEEEEEEEENS_6half_tESM_NSA_8TiledMMAINSA_8MMA_AtomIJNSA_26SM100_MMA_F16BF16_2x1SM_SSISM_SM_fLi256ELi128ELNSA_4UMMA5MajorE0ELSR_1ELNSQ_7ScaleInE0ELSS_0EEEEEENSA_6LayoutINSB_IJSE_SE_SE_EEENSB_IJNSC_ILi0EEESX_SX_EEEEENSB_IJNSA_10UnderscoreES10_S10_EEEEENS7_6detail27Sm100ImplicitGemmTileTraitsINSA_25SM100_TMA_2SM_LOAD_IM2COLENSA_14ComposedLayoutINSA_7SwizzleILi2ELi4ELi3EEENSA_18smem_ptr_flag_bitsILi16EEENSV_INSB_IJNSC_ILi8EEESJ_EEENSB_IJSJ_SE_EEEEEEEvEENS14_INSA_18SM100_TMA_2SM_LOADENS16_INS17_ILi3ELi4ELi3EEES1A_NSV_INSB_IJNSC_ILi64EEES1B_EEENSB_IJSE_S1J_EEEEEEEvEEEENS_8epilogue10collective18CollectiveEpilogueINS1Q_23Sm100TmaWarpSpecializedILi4ELi2ELi32ELb1ELb0EEEJNSB_IJSI_SI_SK_EEENSB_IJNSV_ISI_SE_EENSV_ISJ_SE_EEEEESM_NSB_IJNSB_IJllllEEESE_SX_EEESM_S20_NS1Q_6fusion15FusionCallbacksIS1U_NS21_17LinearCombinationISM_fSM_fLNS_15FloatRoundStyleE2EEES1V_S1Y_JEEENSA_5SM1004TMEM4LOAD26SM100_TMEM_LOAD_32dp32b32xENSA_20SM90_TMA_LOAD_IM2COLES1F_NSA_39AutoVectorizingCopyWithAssumedAlignmentILi128EEENSA_21SM90_TMA_STORE_IM2COLES1F_S2D_S2D_EEEvvEEEEvNT_6ParamsE)
        /*0038*/ 	.word	0x00000008


	//----- nvinfo : EIATTR_MIN_STACK_SIZE
	.align		4
.L_27:
        /*003c*/ 	.byte	0x04, 0x12
        /*003e*/ 	.short	(.L_29 - .L_28)
	.align		4
.L_28:
        /*0040*/ 	.word	index@(_ZN7cutlass13device_kernelINS_4conv6kernel13ConvUniversalINS1_16ConvProblemShapeILNS1_8OperatorE1ELi3EEENS1_10collective14CollectiveConvINS1_47MainloopSm100TmaUmmaWarpSpecializedImplicitGemmILS5_1ELi16ELi3ELi1ELi2EN4cute5tupleIJNSA_1CILi2EEENSC_ILi1EEESE_EEEEENSB_IJNSC_ILi256EEENSC_ILi128EEENSB_IJNSC_ILi32EEEEEEEEENS_6half_tESM_NSA_8TiledMMAINSA_8MMA_AtomIJNSA_26SM100_MMA_F16BF16_2x1SM_SSISM_SM_fLi256ELi128ELNSA_4UMMA5MajorE0ELSR_1ELNSQ_7ScaleInE0ELSS_0EEEEEENSA_6LayoutINSB_IJSE_SE_SE_EEENSB_IJNSC_ILi0EEESX_SX_EEEEENSB_IJNSA_10UnderscoreES10_S10_EEEEENS7_6detail27Sm100ImplicitGemmTileTraitsINSA_25SM100_TMA_2SM_LOAD_IM2COLENSA_14ComposedLayoutINSA_7SwizzleILi2ELi4ELi3EEENSA_18smem_ptr_flag_bitsILi16EEENSV_INSB_IJNSC_ILi8EEESJ_EEENSB_IJSJ_SE_EEEEEEEvEENS14_INSA_18SM100_TMA_2SM_LOADENS16_INS17_ILi3ELi4ELi3EEES1A_NSV_INSB_IJNSC_ILi64EEES1B_EEENSB_IJSE_S1J_EEEEEEEvEEEENS_8epilogue10collective18CollectiveEpilogueINS1Q_23Sm100TmaWarpSpecializedILi4ELi2ELi32ELb1ELb0EEEJNSB_IJSI_SI_SK_EEENSB_IJNSV_ISI_SE_EENSV_ISJ_SE_EEEEESM_NSB_IJNSB_IJllllEEESE_SX_EEESM_S20_NS1Q_6fusion15FusionCallbacksIS1U_NS21_17LinearCombinationISM_fSM_fLNS_15FloatRoundStyleE2EEES1V_S1Y_JEEENSA_5SM1004TMEM4LOAD26SM100_TMEM_LOAD_32dp32b32xENSA_20SM90_TMA_LOAD_IM2COLES1F_NSA_39AutoVectorizingCopyWithAssumedAlignmentILi128EEENSA_21SM90_TMA_STORE_IM2COLES1F_S2D_S2D_EEEvvEEEEvNT_6ParamsE)
        /*0044*/ 	.word	0x00000008
.L_29:


//--------------------- .nv.compat                --------------------------
	.section	.nv.compat,"",@"SHT_CUDA_COMPAT_INFO"
	.align	4
        /*0000*/ 	.byte	0x02, 0x09, 0x01, 0x00, 0x02, 0x02, 0x02, 0x00, 0x02, 0x05, 0x05, 0x00, 0x03, 0x07, 0x01, 0x01
        /*0010*/ 	.byte	0x02, 0x03, 0x01, 0x00, 0x02, 0x06, 0x01, 0x00, 0x04, 0x0b, 0x08, 0x00, 0x09, 0x00, 0x00, 0x00
        /*0020*/ 	.byte	0x00, 0x00, 0x00, 0x00


//--------------------- .nv.info._ZN7cutlass13device_kernelINS_4conv6kernel13ConvUniversalINS1_16ConvProblemShapeILNS1_8OperatorE1ELi3EEENS1_10collective14CollectiveConvINS1_47MainloopSm100TmaUmmaWarpSpecializedImplicitGemmILS5_1ELi16ELi3ELi1ELi2EN4cute5tupleIJNSA_1CILi2EEENSC_ILi1EEESE_EEEEENSB_IJNSC_ILi256EEENSC_ILi128EEENSB_IJNSC_ILi32EEEEEEEEENS_6half_tESM_NSA_8TiledMMAINSA_8MMA_AtomIJNSA_26SM100_MMA_F16BF16_2x1SM_SSISM_SM_fLi256ELi128ELNSA_4UMMA5MajorE0ELSR_1ELNSQ_7ScaleInE0ELSS_0EEEEEENSA_6LayoutINSB_IJSE_SE_SE_EEENSB_IJNSC_ILi0EEESX_SX_EEEEENSB_IJNSA_10UnderscoreES10_S10_EEEEENS7_6detail27Sm100ImplicitGemmTileTraitsINSA_25SM100_TMA_2SM_LOAD_IM2COLENSA_14ComposedLayoutINSA_7SwizzleILi2ELi4ELi3EEENSA_18smem_ptr_flag_bitsILi16EEENSV_INSB_IJNSC_ILi8EEESJ_EEENSB_IJSJ_SE_EEEEEEEvEENS14_INSA_18SM100_TMA_2SM_LOADENS16_INS17_ILi3ELi4ELi3EEES1A_NSV_INSB_IJNSC_ILi64EEES1B_EEENSB_IJSE_S1J_EEEEEEEvEEEENS_8epilogue10collective18CollectiveEpilogueINS1Q_23Sm100TmaWarpSpecializedILi4ELi2ELi32ELb1ELb0EEEJNSB_IJSI_SI_SK_EEENSB_IJNSV_ISI_SE_EENSV_ISJ_SE_EEEEESM_NSB_IJNSB_IJllllEEESE_SX_EEESM_S20_NS1Q_6fusion15FusionCallbacksIS1U_NS21_17LinearCombinationISM_fSM_fLNS_15FloatRoundStyleE2EEES1V_S1Y_JEEENSA_5SM1004TMEM4LOAD26SM100_TMEM_LOAD_32dp32b32xENSA_20SM90_TMA_LOAD_IM2COLES1F_NSA_39AutoVectorizingCopyWithAssumedAlignmentILi128EEENSA_21SM90_TMA_STORE_IM2COLES1F_S2D_S2D_EEEvvEEEEvNT_6ParamsE --------------------------
	.section	.nv.info._ZN7cutlass13device_kernelINS_4conv6kernel13ConvUniversalINS1_16ConvProblemShapeILNS1_8OperatorE1ELi3EEENS1_10collective14CollectiveConvINS1_47MainloopSm100TmaUmmaWarpSpecializedImplicitGemmILS5_1ELi16ELi3ELi1ELi2EN4cute5tupleIJNSA_1CILi2EEENSC_ILi1EEESE_EEEEENSB_IJNSC_ILi256EEENSC_ILi128EEENSB_IJNSC_ILi32EEEEEEEEENS_6half_tESM_NSA_8TiledMMAINSA_8MMA_AtomIJNSA_26SM100_MMA_F16BF16_2x1SM_SSISM_SM_fLi256ELi128ELNSA_4UMMA5MajorE0ELSR_1ELNSQ_7ScaleInE0ELSS_0EEEEEENSA_6LayoutINSB_IJSE_SE_SE_EEENSB_IJNSC_ILi0EEESX_SX_EEEEENSB_IJNSA_10UnderscoreES10_S10_EEEEENS7_6detail27Sm100ImplicitGemmTileTraitsINSA_25SM100_TMA_2SM_LOAD_IM2COLENSA_14ComposedLayoutINSA_7SwizzleILi2ELi4ELi3EEENSA_18smem_ptr_flag_bitsILi16EEENSV_INSB_IJNSC_ILi8EEESJ_EEENSB_IJSJ_SE_EEEEEEEvEENS14_INSA_18SM100_TMA_2SM_LOADENS16_INS17_ILi3ELi4ELi3EEES1A_NSV_INSB_IJNSC_ILi64EEES1B_EEENSB_IJSE_S1J_EEEEEEEvEEEENS_8epilogue10collective18CollectiveEpilogueINS1Q_23Sm100TmaWarpSpecializedILi4ELi2ELi32ELb1ELb0EEEJNSB_IJSI_SI_SK_EEENSB_IJNSV_ISI_SE_EENSV_ISJ_SE_EEEEESM_NSB_IJNSB_IJllllEEESE_SX_EEESM_S20_NS1Q_6fusion15FusionCallbacksIS1U_NS21_17LinearCombinationISM_fSM_fLNS_15FloatRoundStyleE2EEES1V_S1Y_JEEENSA_5SM1004TMEM4LOAD26SM100_TMEM_LOAD_32dp32b32xENSA_20SM90_TMA_LOAD_IM2COLES1F_NSA_39AutoVectorizingCopyWithAssumedAlignmentILi128EEENSA_21SM90_TMA_STORE_IM2COLES1F_S2D_S2D_EEEvvEEEEvNT_6ParamsE,"",@"SHT_CUDA_INFO"
	.sectionflags	@""
	.align	4


	//----- nvinfo : EIATTR_CUDA_API_VERSION
	.align		4
        /*0000*/ 	.byte	0x04, 0x37
        /*0002*/ 	.short	(.L_31 - .L_30)
.L_30:
        /*0004*/ 	.word	0x00000082


	//----- nvinfo : EIATTR_KPARAM_INFO
	.align		4
.L_31:
        /*0008*/ 	.byte	0x04, 0x17
        /*000a*/ 	.short	(.L_33 - .L_32)
.L_32:
        /*000c*/ 	.word	0x00000000
        /*0010*/ 	.short	0x0000
        /*0012*/ 	.short	0x0000
        /*0014*/ 	.byte	0x00, 0xf0, 0x01, 0x24


	//----- nvinfo : EIATTR_AT_ENTRY_FRAGMENTS
	.align		4
.L_33:
        /*0018*/ 	.byte	0x04, 0x4f
        /*001a*/ 	.short	(.L_35 - .L_34)


	//   ....[0]....
.L_34:
        /*001c*/ 	.word	0x00000007


	//----- nvinfo : EIATTR_RESERVED_SMEM_USED
	.align		4
.L_35:
        /*0020*/ 	.byte	0x01, 0x41
	.zero		2


	//----- nvinfo : EIATTR_SPARSE_MMA_MASK
	.align		4
        /*0024*/ 	.byte	0x03, 0x50
        /*0026*/ 	.short	0x0000


	//----- nvinfo : EIATTR_TCGEN05_2CTA_USED
	.align		4
        /*0028*/ 	.byte	0x01, 0x52
	.zero		2


	//----- nvinfo : EIATTR_MAXREG_COUNT
	.align		4
        /*002c*/ 	.byte	0x03, 0x1b
        /*002e*/ 	.short	0x00ff


	//----- nvinfo : EIATTR_NUM_BARRIERS
	.align		4
        /*0030*/ 	.byte	0x02, 0x4c
        /*0032*/ 	.byte	0x07
	.zero		1


	//----- nvinfo : EIATTR_EXTERNS
	.align		4
        /*0034*/ 	.byte	0x04, 0x0f
        /*0036*/ 	.short	(.L_37 - .L_36)


	//   ....[0]....
	.align		4
.L_36:
        /*0038*/ 	.word	index@(__assertfail)


	//----- nvinfo : EIATTR_MERCURY_ISA_VERSION
	.align		4
.L_37:
        /*003c*/ 	.byte	0x03, 0x5f
        /*003e*/ 	.short	0x0101


	//----- nvinfo : EIATTR_INT_WARP_WIDE_INSTR_OFFSETS
	.align		4
        /*0040*/ 	.byte	0x04, 0x31
        /*0042*/ 	.short	(.L_39 - .L_38)


	//   ....[0]....
.L_38:
        /*0044*/ 	.word	0x00000e00


	//   ....[1]....
        /*0048*/ 	.word	0x00000eb0


	//   ....[2]....
        /*004c*/ 	.word	0x00004c50


	//   ....[3]....
        /*0050*/ 	.word	0x00004c70


	//   ....[4]....
        /*0054*/ 	.word	0x00004ca0


	//   ....[5]....
        /*0058*/ 	.word	0x00005a10


	//   ....[6]....
        /*005c*/ 	.word	0x00005a80


	//   ....[7]....
        /*0060*/ 	.word	0x00005b90


	//   ....[8]....
        /*0064*/ 	.word	0x00005c10


	//   ....[9]....
        /*0068*/ 	.word	0x00005d10


	//   ....[10]....
        /*006c*/ 	.word	0x00005db0


	//   ....[11]....
        /*0070*/ 	.word	0x00005ea0


	//   ....[12]....
        /*0074*/ 	.word	0x00005fc0


	//----- nvinfo : EIATTR_COOP_GROUP_MASK_REGIDS
	.align		4
.L_39:
        /*0078*/ 	.byte	0x04, 0x29
        /*007a*/ 	.short	(.L_41 - .L_40)


	//   ....[0]....
.L_40:
        /*007c*/ 	.word	0xffffffff


	//   ....[1]....
        /*0080*/ 	.word	0xffffffff


	//   ....[2]....
        /*0084*/ 	.word	0xffffffff


	//   ....[3]....
        /*0088*/ 	.word	0xffffffff


	//   ....[4]....
        /*008c*/ 	.word	0xffffffff


	//   ....[5]....
        /*0090*/ 	.word	0xffffffff


	//   ....[6]....
        /*0094*/ 	.word	0xffffffff


	//   ....[7]....
        /*0098*/ 	.word	0xffffffff


	//   ....[8]....
        /*009c*/ 	.word	0xffffffff


	//   ....[9]....
        /*00a0*/ 	.word	0xffffffff


	//   ....[10]....
        /*00a4*/ 	.word	0xffffffff


	//   ....[11]....
        /*00a8*/ 	.word	0xffffffff


	//   ....[12]....
        /*00ac*/ 	.word	0xffffffff


	//----- nvinfo : EIATTR_COOP_GROUP_INSTR_OFFSETS
	.align		4
.L_41:
        /*00b0*/ 	.byte	0x04, 0x28
        /*00b2*/ 	.short	(.L_43 - .L_42)


	//   ....[0]....
.L_42:
        /*00b4*/ 	.word	0x000000d0


	//   ....[1]....
        /*00b8*/ 	.word	0x00000540


	//   ....[2]....
        /*00bc*/ 	.word	0x00000890


	//   ....[3]....
        /*00c0*/ 	.word	0x00000a30


	//   ....[4]....
        /*00c4*/ 	.word	0x00000b30


	//   ....[5]....
        /*00c8*/ 	.word	0x00000c80


	//   ....[6]....
        /*00cc*/ 	.word	0x00000f20


	//   ....[7]....
        /*00d0*/ 	.word	0x00002850


	//   ....[8]....
        /*00d4*/ 	.word	0x00003c20


	//   ....[9]....
        /*00d8*/ 	.word	0x000040f0


	//   ....[10]....
        /*00dc*/ 	.word	0x00004120


	//   ....[11]....
        /*00e0*/ 	.word	0x00004b60


	//   ....[12]....
        /*00e4*/ 	.word	0x00004d70


	//----- nvinfo : EIATTR_VRC_CTA_INIT_COUNT
	.align		4
.L_43:
        /*00e8*/ 	.byte	0x02, 0x4a
        /*00ea*/ 	.byte	0x80
	.zero		1


	//----- nvinfo : EIATTR_SYSCALL_OFFSETS
	.align		4
        /*00ec*/ 	.byte	0x04, 0x46
        /*00ee*/ 	.short	(.L_45 - .L_44)


	//   ....[0]....
.L_44:
        /*00f0*/ 	.word	0x00006bf0


	//   ....[1]....
        /*00f4*/ 	.word	0x00006ce0


	//   ....[2]....
        /*00f8*/ 	.word	0x000076b0


	//   ....[3]....
        /*00fc*/ 	.word	0x00008360


	//   ....[4]....
        /*0100*/ 	.word	0x00008fe0


	//   ....[5]....
        /*0104*/ 	.word	0x00009c50


	//----- nvinfo : EIATTR_MBARRIER_INSTR_OFFSETS
	.align		4
.L_45:
        /*0108*/ 	.byte	0x04, 0x39
        /*010a*/ 	.short	(.L_47 - .L_46)


	//   ....[0]....
.L_46:
        /*010c*/ 	.word	0x00000670
        /*0110*/ 	.word	0x000000ff
        /*0114*/ 	.word	0x00000000
        /*0118*/ 	.short	0x0100
        /*011a*/ 	.byte	0x04
	.zero		1


	//   ....[1]....
        /*011c*/ 	.word	0x00000680
        /*0120*/ 	.word	0x000000ff
        /*0124*/ 	.word	0x00000080
        /*0128*/ 	.short	0x0100
        /*012a*/ 	.byte	0x04
	.zero		1


	//   ....[2]....
        /*012c*/ 	.word	0x00000690
        /*0130*/ 	.word	0x000000ff
        /*0134*/ 	.word	0x00000008
        /*0138*/ 	.short	0x0100
        /*013a*/ 	.byte	0x04
	.zero		1


	//   ....[3]....
        /*013c*/ 	.word	0x000006a0
        /*0140*/ 	.word	0x000000ff
        /*0144*/ 	.word	0x00000088
        /*0148*/ 	.short	0x0100
        /*014a*/ 	.byte	0x04
	.zero		1


	//   ....[4]....
        /*014c*/ 	.word	0x000006b0
        /*0150*/ 	.word	0x000000ff
        /*0154*/ 	.word	0x00000010
        /*0158*/ 	.short	0x0100
        /*015a*/ 	.byte	0x04
	.zero		1


	//   ....[5]....
        /*015c*/ 	.word	0x000006c0
        /*0160*/ 	.word	0x000000ff
        /*0164*/ 	.word	0x00000090
        /*0168*/ 	.short	0x0100
        /*016a*/ 	.byte	0x04
	.zero		1


	//   ....[6]....
        /*016c*/ 	.word	0x000006d0
        /*0170*/ 	.word	0x000000ff
        /*0174*/ 	.word	0x00000018
        /*0178*/ 	.short	0x0100
        /*017a*/ 	.byte	0x04
	.zero		1


	//   ....[7]....
        /*017c*/ 	.word	0x000006e0
        /*0180*/ 	.word	0x000000ff
        /*0184*/ 	.word	0x00000098
        /*0188*/ 	.short	0x0100
        /*018a*/ 	.byte	0x04
	.zero		1


	//   ....[8]....
        /*018c*/ 	.word	0x000006f0
        /*0190*/ 	.word	0x000000ff
        /*0194*/ 	.word	0x00000020
        /*0198*/ 	.short	0x0100
        /*019a*/ 	.byte	0x04
	.zero		1


	//   ....[9]....
        /*019c*/ 	.word	0x00000700
        /*01a0*/ 	.word	0x000000ff
        /*01a4*/ 	.word	0x000000a0
        /*01a8*/ 	.short	0x0100
        /*01aa*/ 	.byte	0x04
	.zero		1


	//   ....[10]....
        /*01ac*/ 	.word	0x00000710
        /*01b0*/ 	.word	0x000000ff
        /*01b4*/ 	.word	0x00000028
        /*01b8*/ 	.short	0x0100
        /*01ba*/ 	.byte	0x04
	.zero		1


	//   ....[11]....
        /*01bc*/ 	.word	0x00000720
        /*01c0*/ 	.word	0x000000ff
        /*01c4*/ 	.word	0x000000a8
        /*01c8*/ 	.short	0x0100
        /*01ca*/ 	.byte	0x04
	.zero		1


	//   ....[12]....
        /*01cc*/ 	.word	0x00000730
        /*01d0*/ 	.word	0x000000ff
        /*01d4*/ 	.word	0x00000030
        /*01d8*/ 	.short	0x0100
        /*01da*/ 	.byte	0x04
	.zero		1


	//   ....[13]....
        /*01dc*/ 	.word	0x00000740
        /*01e0*/ 	.word	0x000000ff
        /*01e4*/ 	.word	0x000000b0
        /*01e8*/ 	.short	0x0100
        /*01ea*/ 	.byte	0x04
	.zero		1


	//   ....[14]....
        /*01ec*/ 	.word	0x00000750
        /*01f0*/ 	.word	0x000000ff
        /*01f4*/ 	.word	0x00000038
        /*01f8*/ 	.short	0x0100
        /*01fa*/ 	.byte	0x04
	.zero		1


	//   ....[15]....
        /*01fc*/ 	.word	0x00000760
        /*0200*/ 	.word	0x000000ff
        /*0204*/ 	.word	0x000000b8
        /*0208*/ 	.short	0x0100
        /*020a*/ 	.byte	0x04
	.zero		1


	//   ....[16]....
        /*020c*/ 	.word	0x00000770
        /*0210*/ 	.word	0x000000ff
        /*0214*/ 	.word	0x00000040
        /*0218*/ 	.short	0x0100
        /*021a*/ 	.byte	0x04
	.zero		1


	//   ....[17]....
        /*021c*/ 	.word	0x00000780
        /*0220*/ 	.word	0x000000ff
        /*0224*/ 	.word	0x000000c0
        /*0228*/ 	.short	0x0100
        /*022a*/ 	.byte	0x04
	.zero		1


	//   ....[18]....
        /*022c*/ 	.word	0x00000790
        /*0230*/ 	.word	0x000000ff
        /*0234*/ 	.word	0x00000048
        /*0238*/ 	.short	0x0100
        /*023a*/ 	.byte	0x04
	.zero		1


	//   ....[19]....
        /*023c*/ 	.word	0x000007a0
        /*0240*/ 	.word	0x000000ff
        /*0244*/ 	.word	0x000000c8
        /*0248*/ 	.short	0x0100
        /*024a*/ 	.byte	0x04
	.zero		1


	//   ....[20]....
        /*024c*/ 	.word	0x000007b0
        /*0250*/ 	.word	0x000000ff
        /*0254*/ 	.word	0x00000050
        /*0258*/ 	.short	0x0100
        /*025a*/ 	.byte	0x04
	.zero		1


	//   ....[21]....
        /*025c*/ 	.word	0x000007c0
        /*0260*/ 	.word	0x000000ff
        /*0264*/ 	.word	0x000000d0
        /*0268*/ 	.short	0x0100
        /*026a*/ 	.byte	0x04
	.zero		1


	//   ....[22]....
        /*026c*/ 	.word	0x000007d0
        /*0270*/ 	.word	0x000000ff
        /*0274*/ 	.word	0x00000058
        /*0278*/ 	.short	0x0100
        /*027a*/ 	.byte	0x04
	.zero		1


	//   ....[23]....
        /*027c*/ 	.word	0x000007e0
        /*0280*/ 	.word	0x000000ff
        /*0284*/ 	.word	0x000000d8
        /*0288*/ 	.short	0x0100
        /*028a*/ 	.byte	0x04
	.zero		1


	//   ....[24]....
        /*028c*/ 	.word	0x000007f0
        /*0290*/ 	.word	0x000000ff
        /*0294*/ 	.word	0x00000060
        /*0298*/ 	.short	0x0100
        /*029a*/ 	.byte	0x04
	.zero		1


	//   ....[25]....
        /*029c*/ 	.word	0x00000800
        /*02a0*/ 	.word	0x000000ff
        /*02a4*/ 	.word	0x000000e0
        /*02a8*/ 	.short	0x0100
        /*02aa*/ 	.byte	0x04
	.zero		1


	//   ....[26]....
        /*02ac*/ 	.word	0x00000810
        /*02b0*/ 	.word	0x000000ff
        /*02b4*/ 	.word	0x00000068
        /*02b8*/ 	.short	0x0100
        /*02ba*/ 	.byte	0x04
	.zero		1


	//   ....[27]....
        /*02bc*/ 	.word	0x00000820
        /*02c0*/ 	.word	0x000000ff
        /*02c4*/ 	.word	0x000000e8
        /*02c8*/ 	.short	0x0100
        /*02ca*/ 	.byte	0x04
	.zero		1


	//   ....[28]....
        /*02cc*/ 	.word	0x00000830
        /*02d0*/ 	.word	0x000000ff
        /*02d4*/ 	.word	0x00000070
        /*02d8*/ 	.short	0x0100
        /*02da*/ 	.byte	0x04
	.zero		1


	//   ....[29]....
        /*02dc*/ 	.word	0x00000840
        /*02e0*/ 	.word	0x000000ff
        /*02e4*/ 	.word	0x000000f0
        /*02e8*/ 	.short	0x0100
        /*02ea*/ 	.byte	0x04
	.zero		1


	//   ....[30]....
        /*02ec*/ 	.word	0x00000850
        /*02f0*/ 	.word	0x000000ff
        /*02f4*/ 	.word	0x00000078
        /*02f8*/ 	.short	0x0100
        /*02fa*/ 	.byte	0x04
	.zero		1


	//   ....[31]....
        /*02fc*/ 	.word	0x00000860
        /*0300*/ 	.word	0x000000ff
        /*0304*/ 	.word	0x000000f8
        /*0308*/ 	.short	0x0100
        /*030a*/ 	.byte	0x04
	.zero		1


	//   ....[32]....
        /*030c*/ 	.word	0x000009a0
        /*0310*/ 	.word	0x000000ff
        /*0314*/ 	.word	0x00000100
        /*0318*/ 	.short	0x0100
        /*031a*/ 	.byte	0x04
	.zero		1


	//   ....[33]....
        /*031c*/ 	.word	0x000009b0
        /*0320*/ 	.word	0x000000ff
        /*0324*/ 	.word	0x00000120
        /*0328*/ 	.short	0x0100
        /*032a*/ 	.byte	0x04
	.zero		1


	//   ....[34]....
        /*032c*/ 	.word	0x000009c0
        /*0330*/ 	.word	0x000000ff
        /*0334*/ 	.word	0x00000108
        /*0338*/ 	.short	0x0100
        /*033a*/ 	.byte	0x04
	.zero		1


	//   ....[35]....
        /*033c*/ 	.word	0x000009d0
        /*0340*/ 	.word	0x000000ff
        /*0344*/ 	.word	0x00000128
        /*0348*/ 	.short	0x0100
        /*034a*/ 	.byte	0x04
	.zero		1


	//   ....[36]....
        /*034c*/ 	.word	0x000009e0
        /*0350*/ 	.word	0x000000ff
        /*0354*/ 	.word	0x00000110
        /*0358*/ 	.short	0x0100
        /*035a*/ 	.byte	0x04
	.zero		1


	//   ....[37]....
        /*035c*/ 	.word	0x000009f0
        /*0360*/ 	.word	0x000000ff
        /*0364*/ 	.word	0x00000130
        /*0368*/ 	.short	0x0100
        /*036a*/ 	.byte	0x04
	.zero		1


	//   ....[38]....
        /*036c*/ 	.word	0x00000a00
        /*0370*/ 	.word	0x000000ff
        /*0374*/ 	.word	0x00000118
        /*0378*/ 	.short	0x0100
        /*037a*/ 	.byte	0x04
	.zero		1


	//   ....[39]....
        /*037c*/ 	.word	0x00000a10
        /*0380*/ 	.word	0x000000ff
        /*0384*/ 	.word	0x00000138
        /*0388*/ 	.short	0x0100
        /*038a*/ 	.byte	0x04
	.zero		1


	//   ....[40]....
        /*038c*/ 	.word	0x00000b00
        /*0390*/ 	.word	0x000000ff
        /*0394*/ 	.word	0x00000140
        /*0398*/ 	.short	0x0100
        /*039a*/ 	.byte	0x04
	.zero		1


	//   ....[41]....
        /*039c*/ 	.word	0x00000b10
        /*03a0*/ 	.word	0x000000ff
        /*03a4*/ 	.word	0x00000148
        /*03a8*/ 	.short	0x0100
        /*03aa*/ 	.byte	0x04
	.zero		1


	//   ....[42]....
        /*03ac*/ 	.word	0x00000c50
        /*03b0*/ 	.word	0x000000ff
        /*03b4*/ 	.word	0x00000150
        /*03b8*/ 	.short	0x0100
        /*03ba*/ 	.byte	0x06
	.zero		1


	//   ....[43]....
        /*03bc*/ 	.word	0x00000c60
        /*03c0*/ 	.word	0x000000ff
        /*03c4*/ 	.word	0x00000158
        /*03c8*/ 	.short	0x0100
        /*03ca*/ 	.byte	0x06
	.zero		1


	//   ....[44]....
        /*03cc*/ 	.word	0x00000da0
        /*03d0*/ 	.word	0x000000ff
        /*03d4*/ 	.word	0x00000160
        /*03d8*/ 	.short	0x0100
        /*03da*/ 	.byte	0x04
	.zero		1


	//   ....[45]....
        /*03dc*/ 	.word	0x00000db0
        /*03e0*/ 	.word	0x000000ff
        /*03e4*/ 	.word	0x00000170
        /*03e8*/ 	.short	0x0100
        /*03ea*/ 	.byte	0x04
	.zero		1


	//   ....[46]....
        /*03ec*/ 	.word	0x00000dc0
        /*03f0*/ 	.word	0x000000ff
        /*03f4*/ 	.word	0x00000168
        /*03f8*/ 	.short	0x0100
        /*03fa*/ 	.byte	0x04
	.zero		1


	//   ....[47]....
        /*03fc*/ 	.word	0x00000dd0
        /*0400*/ 	.word	0x000000ff
        /*0404*/ 	.word	0x00000178
        /*0408*/ 	.short	0x0100
        /*040a*/ 	.byte	0x04
	.zero		1


	//   ....[48]....
        /*040c*/ 	.word	0x00000ed0
        /*0410*/ 	.word	0x000000ff
        /*0414*/ 	.word	0x00000180
        /*0418*/ 	.short	0x0100
        /*041a*/ 	.byte	0x06
	.zero		1


	//   ....[49]....
        /*041c*/ 	.word	0x00001a30
        /*0420*/ 	.word	0x000000ff
        /*0424*/ 	.word	0x00000080
        /*0428*/ 	.short	0x010a
        /*042a*/ 	.byte	0x04
	.zero		1


	//   ....[50]....
        /*042c*/ 	.word	0x00001d80
        /*0430*/ 	.word	0x000000ff
        /*0434*/ 	.word	0x00000080
        /*0438*/ 	.short	0x010a
        /*043a*/ 	.byte	0x09
	.zero		1


	//   ....[51]....
        /*043c*/ 	.word	0x00001f30
        /*0440*/ 	.word	0x000000ff
        /*0444*/ 	.word	0x00000080
        /*0448*/ 	.short	0x010a
        /*044a*/ 	.byte	0x08
	.zero		1


	//   ....[52]....
        /*044c*/ 	.word	0x00002160
        /*0450*/ 	.word	0x000000ff
        /*0454*/ 	.word	0x00000148
        /*0458*/ 	.short	0x0101
        /*045a*/ 	.byte	0x1e
	.zero		1


	//   ....[53]....
        /*045c*/ 	.word	0x00002190
        /*0460*/ 	.word	0x000000ff
        /*0464*/ 	.word	0x00000080
        /*0468*/ 	.short	0x010a
        /*046a*/ 	.byte	0x04
	.zero		1


	//   ....[54]....
        /*046c*/ 	.word	0x00002470
        /*0470*/ 	.word	0x000000ff
        /*0474*/ 	.word	0x00000080
        /*0478*/ 	.short	0x010a
        /*047a*/ 	.byte	0x09
	.zero		1


	//   ....[55]....
        /*047c*/ 	.word	0x00002620
        /*0480*/ 	.word	0x000000ff
        /*0484*/ 	.word	0x00000080
        /*0488*/ 	.short	0x010a
        /*048a*/ 	.byte	0x08
	.zero		1


	//   ....[56]....
        /*048c*/ 	.word	0x00002860
        /*0490*/ 	.word	0x000000ff
        /*0494*/ 	.word	0x00000150
        /*0498*/ 	.short	0x010a
        /*049a*/ 	.byte	0x1e
	.zero		1


	//   ....[57]....
        /*049c*/ 	.word	0x00002920
        /*04a0*/ 	.word	0x000000ff
        /*04a4*/ 	.word	0x00000000
        /*04a8*/ 	.short	0x0101
        /*04aa*/ 	.byte	0x04
	.zero		1


	//   ....[58]....
        /*04ac*/ 	.word	0x00002f20
        /*04b0*/ 	.word	0x000000ff
        /*04b4*/ 	.word	0x00000000
        /*04b8*/ 	.short	0x010a
        /*04ba*/ 	.byte	0x04
	.zero		1


	//   ....[59]....
        /*04bc*/ 	.word	0x00002fc0
        /*04c0*/ 	.word	0x000000ff
        /*04c4*/ 	.word	0x00000000
        /*04c8*/ 	.short	0x010a
        /*04ca*/ 	.byte	0x05
	.zero		1


	//   ....[60]....
        /*04cc*/ 	.word	0x00003060
        /*04d0*/ 	.word	0x000000ff
        /*04d4*/ 	.word	0x00000000
        /*04d8*/ 	.short	0x010a
        /*04da*/ 	.byte	0x05
	.zero		1


	//   ....[61]....
        /*04dc*/ 	.word	0x00003100
        /*04e0*/ 	.word	0x000000ff
        /*04e4*/ 	.word	0x00000000
        /*04e8*/ 	.short	0x010a
        /*04ea*/ 	.byte	0x05
	.zero		1


	//   ....[62]....
        /*04ec*/ 	.word	0x000031a0
        /*04f0*/ 	.word	0x000000ff
        /*04f4*/ 	.word	0x00000000
        /*04f8*/ 	.short	0x010a
        /*04fa*/ 	.byte	0x05
	.zero		1


	//   ....[63]....
        /*04fc*/ 	.word	0x00003240
        /*0500*/ 	.word	0x000000ff
        /*0504*/ 	.word	0x00000000
        /*0508*/ 	.short	0x010a
        /*050a*/ 	.byte	0x05
	.zero		1


	//   ....[64]....
        /*050c*/ 	.word	0x000032e0
        /*0510*/ 	.word	0x000000ff
        /*0514*/ 	.word	0x00000000
        /*0518*/ 	.short	0x010a
        /*051a*/ 	.byte	0x05
	.zero		1


	//   ....[65]....
        /*051c*/ 	.word	0x00003380
        /*0520*/ 	.word	0x000000ff
        /*0524*/ 	.word	0x00000000
        /*0528*/ 	.short	0x010a
        /*052a*/ 	.byte	0x05
	.zero		1


	//   ....[66]....
        /*052c*/ 	.word	0x00003420
        /*0530*/ 	.word	0x000000ff
        /*0534*/ 	.word	0x00000000
        /*0538*/ 	.short	0x010a
        /*053a*/ 	.byte	0x05
	.zero		1


	//   ....[67]....
        /*053c*/ 	.word	0x000034c0
        /*0540*/ 	.word	0x000000ff
        /*0544*/ 	.word	0x00000000
        /*0548*/ 	.short	0x010a
        /*054a*/ 	.byte	0x05
	.zero		1


	//   ....[68]....
        /*054c*/ 	.word	0x00003560
        /*0550*/ 	.word	0x000000ff
        /*0554*/ 	.word	0x00000000
        /*0558*/ 	.short	0x010a
        /*055a*/ 	.byte	0x05
	.zero		1


	//   ....[69]....
        /*055c*/ 	.word	0x00003600
        /*0560*/ 	.word	0x000000ff
        /*0564*/ 	.word	0x00000000
        /*0568*/ 	.short	0x010a
        /*056a*/ 	.byte	0x05
	.zero		1


	//   ....[70]....
        /*056c*/ 	.word	0x000036a0
        /*0570*/ 	.word	0x000000ff
        /*0574*/ 	.word	0x00000000
        /*0578*/ 	.short	0x010a
        /*057a*/ 	.byte	0x05
	.zero		1


	//   ....[71]....
        /*057c*/ 	.word	0x00003740
        /*0580*/ 	.word	0x000000ff
        /*0584*/ 	.word	0x00000000
        /*0588*/ 	.short	0x010a
        /*058a*/ 	.byte	0x05
	.zero		1


	//   ....[72]....
        /*058c*/ 	.word	0x000037e0
        /*0590*/ 	.word	0x000000ff
        /*0594*/ 	.word	0x00000000
        /*0598*/ 	.short	0x010a
        /*059a*/ 	.byte	0x05
	.zero		1


	//   ....[73]....
        /*059c*/ 	.word	0x00003890
        /*05a0*/ 	.word	0x00000000
        /*05a4*/ 	.word	0x00000000
        /*05a8*/ 	.short	0x010a
        /*05aa*/ 	.byte	0xff
	.zero		1


	//   ....[74]....
        /*05ac*/ 	.word	0x000039e0
        /*05b0*/ 	.word	0x000000ff
        /*05b4*/ 	.word	0x00000158
        /*05b8*/ 	.short	0x010a
        /*05ba*/ 	.byte	0x04
	.zero		1


	//   ....[75]....
        /*05bc*/ 	.word	0x00003a80
        /*05c0*/ 	.word	0x000000ff
        /*05c4*/ 	.word	0x00000150
        /*05c8*/ 	.short	0x010a
        /*05ca*/ 	.byte	0x04
	.zero		1


	//   ....[76]....
        /*05cc*/ 	.word	0x00003b20
        /*05d0*/ 	.word	0x000000ff
        /*05d4*/ 	.word	0x00000000
        /*05d8*/ 	.short	0x0101
        /*05da*/ 	.byte	0x05
	.zero		1


	//   ....[77]....
        /*05dc*/ 	.word	0x00003b60
        /*05e0*/ 	.word	0x000000ff
        /*05e4*/ 	.word	0x00000158
        /*05e8*/ 	.short	0x0106
        /*05ea*/ 	.byte	0x04
	.zero		1


	//   ....[78]....
        /*05ec*/ 	.word	0x00003ba0
        /*05f0*/ 	.word	0x00000000
        /*05f4*/ 	.word	0x00000158
        /*05f8*/ 	.short	0x010a
        /*05fa*/ 	.byte	0xff
	.zero		1


	//   ....[79]....
        /*05fc*/ 	.word	0x00003df0
        /*0600*/ 	.word	0x000000ff
        /*0604*/ 	.word	0x00000008
        /*0608*/ 	.short	0x010a
        /*060a*/ 	.byte	0x05
	.zero		1


	//   ....[80]....
        /*060c*/ 	.word	0x00003e10
        /*0610*/ 	.word	0x000000ff
        /*0614*/ 	.word	0x00000008
        /*0618*/ 	.short	0x010a
        /*061a*/ 	.byte	0x05
	.zero		1


	//   ....[81]....
        /*061c*/ 	.word	0x00003fa0
        /*0620*/ 	.word	0x000000ff
        /*0624*/ 	.word	0x00000008
        /*0628*/ 	.short	0x010a
        /*062a*/ 	.byte	0x05
	.zero		1


	//   ....[82]....
        /*062c*/ 	.word	0x00003fc0
        /*0630*/ 	.word	0x000000ff
        /*0634*/ 	.word	0x00000008
        /*0638*/ 	.short	0x010a
        /*063a*/ 	.byte	0x05
	.zero		1


	//   ....[83]....
        /*063c*/ 	.word	0x00004080
        /*0640*/ 	.word	0x000000ff
        /*0644*/ 	.word	0x00000000
        /*0648*/ 	.short	0x0101
        /*064a*/ 	.byte	0x04
	.zero		1


	//   ....[84]....
        /*064c*/ 	.word	0x000043d0
        /*0650*/ 	.word	0x000000ff
        /*0654*/ 	.word	0x00000150
        /*0658*/ 	.short	0x010a
        /*065a*/ 	.byte	0x11
	.zero		1


	//   ....[85]....
        /*065c*/ 	.word	0x00004470
        /*0660*/ 	.word	0x000000ff
        /*0664*/ 	.word	0x00000000
        /*0668*/ 	.short	0x0101
        /*066a*/ 	.byte	0x17
	.zero		1


	//   ....[86]....
        /*066c*/ 	.word	0x000044b0
        /*0670*/ 	.word	0x000000ff
        /*0674*/ 	.word	0x00000170
        /*0678*/ 	.short	0x010a
        /*067a*/ 	.byte	0x16
	.zero		1


	//   ....[87]....
        /*067c*/ 	.word	0x00004560
        /*0680*/ 	.word	0x000000ff
        /*0684*/ 	.word	0x00000000
        /*0688*/ 	.short	0x010a
        /*068a*/ 	.byte	0x04
	.zero		1


	//   ....[88]....
        /*068c*/ 	.word	0x000045a0
        /*0690*/ 	.word	0x000000ff
        /*0694*/ 	.word	0x00000000
        /*0698*/ 	.short	0x010a
        /*069a*/ 	.byte	0x0a
	.zero		1


	//   ....[89]....
        /*069c*/ 	.word	0x000046c0
        /*06a0*/ 	.word	0x000000ff
        /*06a4*/ 	.word	0x00000000
        /*06a8*/ 	.short	0x010a
        /*06aa*/ 	.byte	0x04
	.zero		1


	//   ....[90]....
        /*06ac*/ 	.word	0x00004960
        /*06b0*/ 	.word	0x000000ff
        /*06b4*/ 	.word	0x00000000
        /*06b8*/ 	.short	0x010a
        /*06ba*/ 	.byte	0x04
	.zero		1


	//   ....[91]....
        /*06bc*/ 	.word	0x00004a00
        /*06c0*/ 	.word	0x00000000
        /*06c4*/ 	.word	0x00000000
        /*06c8*/ 	.short	0x010a
        /*06ca*/ 	.byte	0xff
	.zero		1


	//   ....[92]....
        /*06cc*/ 	.word	0x00004a40
        /*06d0*/ 	.word	0x00000000
        /*06d4*/ 	.word	0x00000000
        /*06d8*/ 	.short	0x010a
        /*06da*/ 	.byte	0xff
	.zero		1


	//   ....[93]....
        /*06dc*/ 	.word	0x00004ab0
        /*06e0*/ 	.word	0x000000ff
        /*06e4*/ 	.word	0x00000000
        /*06e8*/ 	.short	0x0101
        /*06ea*/ 	.byte	0x04
	.zero		1


	//   ....[94]....
        /*06ec*/ 	.word	0x00004af0
        /*06f0*/ 	.word	0x000000ff
        /*06f4*/ 	.word	0x00000180
        /*06f8*/ 	.short	0x010a
        /*06fa*/ 	.byte	0x11
	.zero		1


	//   ....[95]....
        /*06fc*/ 	.word	0x00004b50
        /*0700*/ 	.word	0x000000ff
        /*0704*/ 	.word	0x00000000
        /*0708*/ 	.short	0x0101
        /*070a*/ 	.byte	0x04
	.zero		1


	//   ....[96]....
        /*070c*/ 	.word	0x000050c0
        /*0710*/ 	.word	0x000000ff
        /*0714*/ 	.word	0x00000150
        /*0718*/ 	.short	0x010a
        /*071a*/ 	.byte	0x14
	.zero		1


	//   ....[97]....
        /*071c*/ 	.word	0x00005160
        /*0720*/ 	.word	0x000000ff
        /*0724*/ 	.word	0x00000000
        /*0728*/ 	.short	0x0101
        /*072a*/ 	.byte	0x2d
	.zero		1


	//   ....[98]....
        /*072c*/ 	.word	0x000056b0
        /*0730*/ 	.word	0x000000ff
        /*0734*/ 	.word	0x00000148
        /*0738*/ 	.short	0x010a
        /*073a*/ 	.byte	0x14
	.zero		1


	//   ....[99]....
        /*073c*/ 	.word	0x00005850
        /*0740*/ 	.word	0x000000ff
        /*0744*/ 	.word	0x00000120
        /*0748*/ 	.short	0x010a
        /*074a*/ 	.byte	0x14
	.zero		1


	//   ....[100]....
        /*074c*/ 	.word	0x00005b20
        /*0750*/ 	.word	0x000000ff
        /*0754*/ 	.word	0x00000100
        /*0758*/ 	.short	0x010b
        /*075a*/ 	.byte	0x14
	.zero		1


	//   ....[101]....
        /*075c*/ 	.word	0x00005b30
        /*0760*/ 	.word	0x000000ff
        /*0764*/ 	.word	0x00000000
        /*0768*/ 	.short	0x0101
        /*076a*/ 	.byte	0x31
	.zero		1


	//   ....[102]....
        /*076c*/ 	.word	0x00005b50
        /*0770*/ 	.word	0x000000ff
        /*0774*/ 	.word	0x00000128
        /*0778*/ 	.short	0x010a
        /*077a*/ 	.byte	0x14
	.zero		1


	//   ....[103]....
        /*077c*/ 	.word	0x00005ca0
        /*0780*/ 	.word	0x000000ff
        /*0784*/ 	.word	0x00000108
        /*0788*/ 	.short	0x010b
        /*078a*/ 	.byte	0x14
	.zero		1


	//   ....[104]....
        /*078c*/ 	.word	0x00005cb0
        /*0790*/ 	.word	0x000000ff
        /*0794*/ 	.word	0x00000000
        /*0798*/ 	.short	0x0101
        /*079a*/ 	.byte	0x30
	.zero		1


	//   ....[105]....
        /*079c*/ 	.word	0x00005cd0
        /*07a0*/ 	.word	0x000000ff
        /*07a4*/ 	.word	0x00000130
        /*07a8*/ 	.short	0x010a
        /*07aa*/ 	.byte	0x14
	.zero		1


	//   ....[106]....
        /*07ac*/ 	.word	0x00005e40
        /*07b0*/ 	.word	0x000000ff
        /*07b4*/ 	.word	0x00000110
        /*07b8*/ 	.short	0x010b
        /*07ba*/ 	.byte	0x14
	.zero		1


	//   ....[107]....
        /*07bc*/ 	.word	0x00005e50
        /*07c0*/ 	.word	0x000000ff
        /*07c4*/ 	.word	0x00000000
        /*07c8*/ 	.short	0x0101
        /*07ca*/ 	.byte	0x2f
	.zero		1


	//   ....[108]....
        /*07cc*/ 	.word	0x00005e60
        /*07d0*/ 	.word	0x000000ff
        /*07d4*/ 	.word	0x00000138
        /*07d8*/ 	.short	0x010a
        /*07da*/ 	.byte	0x14
	.zero		1


	//   ....[109]....
        /*07dc*/ 	.word	0x00006030
        /*07e0*/ 	.word	0x000000ff
        /*07e4*/ 	.word	0x00000118
        /*07e8*/ 	.short	0x010b
        /*07ea*/ 	.byte	0x14
	.zero		1


	//   ....[110]....
        /*07ec*/ 	.word	0x00006040
        /*07f0*/ 	.word	0x000000ff
        /*07f4*/ 	.word	0x00000000
        /*07f8*/ 	.short	0x0101
        /*07fa*/ 	.byte	0x2e
	.zero		1


	//   ....[111]....
        /*07fc*/ 	.word	0x00006070
        /*0800*/ 	.word	0x000000ff
        /*0804*/ 	.word	0x00000120
        /*0808*/ 	.short	0x010a
        /*080a*/ 	.byte	0x14
	.zero		1


	//   ....[112]....
        /*080c*/ 	.word	0x00006090
        /*0810*/ 	.word	0x000000ff
        /*0814*/ 	.word	0x00000128
        /*0818*/ 	.short	0x010a
        /*081a*/ 	.byte	0x14
	.zero		1


	//   ....[113]....
        /*081c*/ 	.word	0x000060b0
        /*0820*/ 	.word	0x000000ff
        /*0824*/ 	.word	0x00000130
        /*0828*/ 	.short	0x010a
        /*082a*/ 	.byte	0x14
	.zero		1


	//   ....[114]....
        /*082c*/ 	.word	0x000060f0
        /*0830*/ 	.word	0x00000000
        /*0834*/ 	.word	0x00000138
        /*0838*/ 	.short	0x010a
        /*083a*/ 	.byte	0xff
	.zero		1


	//   ....[115]....
        /*083c*/ 	.word	0x00006470
        /*0840*/ 	.word	0x000000ff
        /*0844*/ 	.word	0x00000150
        /*0848*/ 	.short	0x010a
        /*084a*/ 	.byte	0x32
	.zero		1


	//   ....[116]....
        /*084c*/ 	.word	0x00006540
        /*0850*/ 	.word	0x000000ff
        /*0854*/ 	.word	0x00000000
        /*0858*/ 	.short	0x0101
        /*085a*/ 	.byte	0x04
	.zero		1


	//   ....[117]....
        /*085c*/ 	.word	0x000071e0
        /*0860*/ 	.word	0x000000ff
        /*0864*/ 	.word	0x00000100
        /*0868*/ 	.short	0x010a
        /*086a*/ 	.byte	0x32
	.zero		1


	//   ....[118]....
        /*086c*/ 	.word	0x00007290
        /*0870*/ 	.word	0x00000067
        /*0874*/ 	.word	0x00000160
        /*0878*/ 	.short	0x010a
        /*087a*/ 	.byte	0xff
	.zero		1


	//   ....[119]....
        /*087c*/ 	.word	0x000074a0
        /*0880*/ 	.word	0x000000ff
        /*0884*/ 	.word	0x00000100
        /*0888*/ 	.short	0x010a
        /*088a*/ 	.byte	0x32
	.zero		1


	//   ....[120]....
        /*088c*/ 	.word	0x00007590
        /*0890*/ 	.word	0x00000067
        /*0894*/ 	.word	0x00000160
        /*0898*/ 	.short	0x010a
        /*089a*/ 	.byte	0xff
	.zero		1


	//   ....[121]....
        /*089c*/ 	.word	0x00008090
        /*08a0*/ 	.word	0x00000000
        /*08a4*/ 	.word	0x00000000
        /*08a8*/ 	.short	0x0101
        /*08aa*/ 	.byte	0xff
	.zero		1


	//   ....[122]....
        /*08ac*/ 	.word	0x000080a0
        /*08b0*/ 	.word	0x00000002
        /*08b4*/ 	.word	0x00000100
        /*08b8*/ 	.short	0x010a
        /*08ba*/ 	.byte	0xff
	.zero		1


	//   ....[123]....
        /*08bc*/ 	.word	0x00008180
        /*08c0*/ 	.word	0x00000002
        /*08c4*/ 	.word	0x00000100
        /*08c8*/ 	.short	0x010a
        /*08ca*/ 	.byte	0xff
	.zero		1


	//   ....[124]....
        /*08cc*/ 	.word	0x00008d10
        /*08d0*/ 	.word	0x00000000
        /*08d4*/ 	.word	0x00000000
        /*08d8*/ 	.short	0x0101
        /*08da*/ 	.byte	0xff
	.zero		1


	//   ....[125]....
        /*08dc*/ 	.word	0x00008d30
        /*08e0*/ 	.word	0x00000006
        /*08e4*/ 	.word	0x00000100
        /*08e8*/ 	.short	0x010a
        /*08ea*/ 	.byte	0xff
	.zero		1


	//   ....[126]....
        /*08ec*/ 	.word	0x00008e00
        /*08f0*/ 	.word	0x00000006
        /*08f4*/ 	.word	0x00000100
        /*08f8*/ 	.short	0x010a
        /*08fa*/ 	.byte	0xff
	.zero		1


	//   ....[127]....
        /*08fc*/ 	.word	0x00009980
        /*0900*/ 	.word	0x00000000
        /*0904*/ 	.word	0x00000000
        /*0908*/ 	.short	0x0101
        /*090a*/ 	.byte	0xff
	.zero		1


	//   ....[128]....
        /*090c*/ 	.word	0x000099a0
        /*0910*/ 	.word	0x00000002
        /*0914*/ 	.word	0x00000100
        /*0918*/ 	.short	0x010a
        /*091a*/ 	.byte	0xff
	.zero		1


	//   ....[129]....
        /*091c*/ 	.word	0x00009a70
        /*0920*/ 	.word	0x00000002
        /*0924*/ 	.word	0x00000100
        /*0928*/ 	.short	0x010a
        /*092a*/ 	.byte	0xff
	.zero		1


	//   ....[130]....
        /*092c*/ 	.word	0x00009d40
        /*0930*/ 	.word	0x00000067
        /*0934*/ 	.word	0x00000000
        /*0938*/ 	.short	0x0101
        /*093a*/ 	.byte	0xff
	.zero		1


	//   ....[131]....
        /*093c*/ 	.word	0x0000a640
        /*0940*/ 	.word	0x00000000
        /*0944*/ 	.word	0x00000000
        /*0948*/ 	.short	0x0101
        /*094a*/ 	.byte	0xff
	.zero		1


	//   ....[132]....
        /*094c*/ 	.word	0x0000a8c0
        /*0950*/ 	.word	0x000000ff
        /*0954*/ 	.word	0x00000000
        /*0958*/ 	.short	0x0101
        /*095a*/ 	.byte	0x04
	.zero		1


	//   ....[133]....
        /*095c*/ 	.word	0x0000a8f0
        /*0960*/ 	.word	0x00000000
        /*0964*/ 	.word	0x00000080
        /*0968*/ 	.short	0x010a
        /*096a*/ 	.byte	0xff
	.zero		1


	//   ....[134]....
        /*096c*/ 	.word	0x0000a950
        /*0970*/ 	.word	0x00000000
        /*0974*/ 	.word	0x00000080
        /*0978*/ 	.short	0x010a
        /*097a*/ 	.byte	0xff
	.zero		1


	//   ....[135]....
        /*097c*/ 	.word	0x0000a9b0
        /*0980*/ 	.word	0x00000000
        /*0984*/ 	.word	0x00000150
        /*0988*/ 	.short	0x010a
        /*098a*/ 	.byte	0xff
	.zero		1


	//   ....[136]....
        /*098c*/ 	.word	0x0000aa10
        /*0990*/ 	.word	0x00000000
        /*0994*/ 	.word	0x00000000
        /*0998*/ 	.short	0x010a
        /*099a*/ 	.byte	0xff
	.zero		1


	//   ....[137]....
        /*099c*/ 	.word	0x0000aa70
        /*09a0*/ 	.word	0x00000000
        /*09a4*/ 	.word	0x00000000
        /*09a8*/ 	.short	0x010a
        /*09aa*/ 	.byte	0xff
	.zero		1


	//   ....[138]....
        /*09ac*/ 	.word	0x0000aad0
        /*09b0*/ 	.word	0x00000000
        /*09b4*/ 	.word	0x00000000
        /*09b8*/ 	.short	0x010a
        /*09ba*/ 	.byte	0xff
	.zero		1


	//   ....[139]....
        /*09bc*/ 	.word	0x0000ab30
        /*09c0*/ 	.word	0x00000000
        /*09c4*/ 	.word	0x00000000
        /*09c8*/ 	.short	0x010a
        /*09ca*/ 	.byte	0xff
	.zero		1


	//   ....[140]....
        /*09cc*/ 	.word	0x0000ab90
        /*09d0*/ 	.word	0x00000000
        /*09d4*/ 	.word	0x00000000
        /*09d8*/ 	.short	0x010a
        /*09da*/ 	.byte	0xff
	.zero		1


	//   ....[141]....
        /*09dc*/ 	.word	0x0000abf0
        /*09e0*/ 	.word	0x00000000
        /*09e4*/ 	.word	0x00000000
        /*09e8*/ 	.short	0x010a
        /*09ea*/ 	.byte	0xff
	.zero		1


	//   ....[142]....
        /*09ec*/ 	.word	0x0000ac50
        /*09f0*/ 	.word	0x00000000
        /*09f4*/ 	.word	0x00000000
        /*09f8*/ 	.short	0x010a
        /*09fa*/ 	.byte	0xff
	.zero		1


	//   ....[143]....
        /*09fc*/ 	.word	0x0000acb0
        /*0a00*/ 	.word	0x00000000
        /*0a04*/ 	.word	0x00000000
        /*0a08*/ 	.short	0x010a
        /*0a0a*/ 	.byte	0xff
	.zero		1


	//   ....[144]....
        /*0a0c*/ 	.word	0x0000ad10
        /*0a10*/ 	.word	0x00000000
        /*0a14*/ 	.word	0x00000000
        /*0a18*/ 	.short	0x010a
        /*0a1a*/ 	.byte	0xff
	.zero		1


	//   ....[145]....
        /*0a1c*/ 	.word	0x0000ad70
        /*0a20*/ 	.word	0x00000000
        /*0a24*/ 	.word	0x00000000
        /*0a28*/ 	.short	0x010a
        /*0a2a*/ 	.byte	0xff
	.zero		1


	//   ....[146]....
        /*0a2c*/ 	.word	0x0000add0
        /*0a30*/ 	.word	0x00000000
        /*0a34*/ 	.word	0x00000000
        /*0a38*/ 	.short	0x010a
        /*0a3a*/ 	.byte	0xff
	.zero		1


	//   ....[147]....
        /*0a3c*/ 	.word	0x0000ae30
        /*0a40*/ 	.word	0x00000000
        /*0a44*/ 	.word	0x00000000
        /*0a48*/ 	.short	0x010a
        /*0a4a*/ 	.byte	0xff
	.zero		1


	//   ....[148]....
        /*0a4c*/ 	.word	0x0000ae90
        /*0a50*/ 	.word	0x00000000
        /*0a54*/ 	.word	0x00000000
        /*0a58*/ 	.short	0x010a
        /*0a5a*/ 	.byte	0xff
	.zero		1


	//   ....[149]....
        /*0a5c*/ 	.word	0x0000aef0
        /*0a60*/ 	.word	0x00000000
        /*0a64*/ 	.word	0x00000000
        /*0a68*/ 	.short	0x010a
        /*0a6a*/ 	.byte	0xff
	.zero		1


	//   ....[150]....
        /*0a6c*/ 	.word	0x0000af50
        /*0a70*/ 	.word	0x00000000
        /*0a74*/ 	.word	0x00000000
        /*0a78*/ 	.short	0x010a
        /*0a7a*/ 	.byte	0xff
	.zero		1


	//   ....[151]....
        /*0a7c*/ 	.word	0x0000afb0
        /*0a80*/ 	.word	0x00000004
        /*0a84*/ 	.word	0x00000158
        /*0a88*/ 	.short	0x010a
        /*0a8a*/ 	.byte	0xff
	.zero		1


	//   ....[152]....
        /*0a8c*/ 	.word	0x0000b010
        /*0a90*/ 	.word	0x00000004
        /*0a94*/ 	.word	0x00000150
        /*0a98*/ 	.short	0x010a
        /*0a9a*/ 	.byte	0xff
	.zero		1


	//   ....[153]....
        /*0a9c*/ 	.word	0x0000b070
        /*0aa0*/ 	.word	0x00000005
        /*0aa4*/ 	.word	0x00000008
        /*0aa8*/ 	.short	0x010a
        /*0aaa*/ 	.byte	0xff
	.zero		1


	//   ....[154]....
        /*0aac*/ 	.word	0x0000b160
        /*0ab0*/ 	.word	0x00000003
        /*0ab4*/ 	.word	0x00000008
        /*0ab8*/ 	.short	0x010a
        /*0aba*/ 	.byte	0xff
	.zero		1


	//   ....[155]....
        /*0abc*/ 	.word	0x0000b1c0
        /*0ac0*/ 	.word	0x00000004
        /*0ac4*/ 	.word	0x00000150
        /*0ac8*/ 	.short	0x010a
        /*0aca*/ 	.byte	0xff
	.zero		1


	//   ....[156]....
        /*0acc*/ 	.word	0x0000b220
        /*0ad0*/ 	.word	0x00000004
        /*0ad4*/ 	.word	0x00000170
        /*0ad8*/ 	.short	0x010a
        /*0ada*/ 	.byte	0xff
	.zero		1


	//   ....[157]....
        /*0adc*/ 	.word	0x0000b280
        /*0ae0*/ 	.word	0x00000004
        /*0ae4*/ 	.word	0x00000000
        /*0ae8*/ 	.short	0x010a
        /*0aea*/ 	.byte	0xff
	.zero		1


	//   ....[158]....
        /*0aec*/ 	.word	0x0000b2e0
        /*0af0*/ 	.word	0x00000000
        /*0af4*/ 	.word	0x00000000
        /*0af8*/ 	.short	0x010a
        /*0afa*/ 	.byte	0xff
	.zero		1


	//   ....[159]....
        /*0afc*/ 	.word	0x0000b340
        /*0b00*/ 	.word	0x00000000
        /*0b04*/ 	.word	0x00000180
        /*0b08*/ 	.short	0x010a
        /*0b0a*/ 	.byte	0xff
	.zero		1


	//   ....[160]....
        /*0b0c*/ 	.word	0x0000b3a0
        /*0b10*/ 	.word	0x00000000
        /*0b14*/ 	.word	0x00000150
        /*0b18*/ 	.short	0x010a
        /*0b1a*/ 	.byte	0xff
	.zero		1


	//   ....[161]....
        /*0b1c*/ 	.word	0x0000b400
        /*0b20*/ 	.word	0x00000000
        /*0b24*/ 	.word	0x00000148
        /*0b28*/ 	.short	0x010a
        /*0b2a*/ 	.byte	0xff
	.zero		1


	//   ....[162]....
        /*0b2c*/ 	.word	0x0000b460
        /*0b30*/ 	.word	0x00000002
        /*0b34*/ 	.word	0x00000120
        /*0b38*/ 	.short	0x010a
        /*0b3a*/ 	.byte	0xff
	.zero		1


	//   ....[163]....
        /*0b3c*/ 	.word	0x0000b4c0
        /*0b40*/ 	.word	0x00000002
        /*0b44*/ 	.word	0x00000128
        /*0b48*/ 	.short	0x010a
        /*0b4a*/ 	.byte	0xff
	.zero		1


	//   ....[164]....
        /*0b4c*/ 	.word	0x0000b520
        /*0b50*/ 	.word	0x00000002
        /*0b54*/ 	.word	0x00000130
        /*0b58*/ 	.short	0x010a
        /*0b5a*/ 	.byte	0xff
	.zero		1


	//   ....[165]....
        /*0b5c*/ 	.word	0x0000b580
        /*0b60*/ 	.word	0x00000000
        /*0b64*/ 	.word	0x00000138
        /*0b68*/ 	.short	0x010a
        /*0b6a*/ 	.byte	0xff
	.zero		1


	//   ....[166]....
        /*0b6c*/ 	.word	0x0000b5e0
        /*0b70*/ 	.word	0x00000000
        /*0b74*/ 	.word	0x00000120
        /*0b78*/ 	.short	0x010a
        /*0b7a*/ 	.byte	0xff
	.zero		1


	//   ....[167]....
        /*0b7c*/ 	.word	0x0000b640
        /*0b80*/ 	.word	0x00000000
        /*0b84*/ 	.word	0x00000128
        /*0b88*/ 	.short	0x010a
        /*0b8a*/ 	.byte	0xff
	.zero		1


	//   ....[168]....
        /*0b8c*/ 	.word	0x0000b6a0
        /*0b90*/ 	.word	0x00000000
        /*0b94*/ 	.word	0x00000130
        /*0b98*/ 	.short	0x010a
        /*0b9a*/ 	.byte	0xff
	.zero		1


	//   ....[169]....
        /*0b9c*/ 	.word	0x0000b700
        /*0ba0*/ 	.word	0x00000000
        /*0ba4*/ 	.word	0x00000150
        /*0ba8*/ 	.short	0x010a
        /*0baa*/ 	.byte	0xff
	.zero		1


	//   ....[170]....
        /*0bac*/ 	.word	0x0000b760
        /*0bb0*/ 	.word	0x00000002
        /*0bb4*/ 	.word	0x00000100
        /*0bb8*/ 	.short	0x010a
        /*0bba*/ 	.byte	0xff
	.zero		1


	//   ....[171]....
        /*0bbc*/ 	.word	0x0000b7b0
        /*0bc0*/ 	.word	0x00000067
        /*0bc4*/ 	.word	0x00000160
        /*0bc8*/ 	.short	0x010a
        /*0bca*/ 	.byte	0xff
	.zero		1


	//   ....[172]....
        /*0bcc*/ 	.word	0x0000b800
        /*0bd0*/ 	.word	0x00000002
        /*0bd4*/ 	.word	0x00000100
        /*0bd8*/ 	.short	0x010a
        /*0bda*/ 	.byte	0xff
	.zero		1


	//   ....[173]....
        /*0bdc*/ 	.word	0x0000b850
        /*0be0*/ 	.word	0x00000006
        /*0be4*/ 	.word	0x00000100
        /*0be8*/ 	.short	0x010a
        /*0bea*/ 	.byte	0xff
	.zero		1


	//   ....[174]....
        /*0bec*/ 	.word	0x0000b8a0
        /*0bf0*/ 	.word	0x00000002
        /*0bf4*/ 	.word	0x00000100
        /*0bf8*/ 	.short	0x010a
        /*0bfa*/ 	.byte	0xff
	.zero		1


	//----- nvinfo : EIATTR_NUM_MBARRIERS
	.align		4
.L_47:
        /*0bfc*/ 	.byte	0x03, 0x38
        /*0bfe*/ 	.short	0x0031


	//----- nvinfo : EIATTR_EXIT_INSTR_OFFSETS
	.align		4
        /*0c00*/ 	.byte	0x04, 0x1c
        /*0c02*/ 	.short	(.L_49 - .L_48)


	//   ....[0]....
.L_48:
        /*0c04*/ 	.word	0x000038c0


	//   ....[1]....
        /*0c08*/ 	.word	0x00003b70


	//   ....[2]....
        /*0c0c*/ 	.word	0x00003bd0


	//   ....[3]....
        /*0c10*/ 	.word	0x00004d80


	//   ....[4]....
        /*0c14*/ 	.word	0x00006120


	//   ....[5]....
        /*0c18*/ 	.word	0x00006160


	//   ....[6]....
        /*0c1c*/ 	.word	0x0000a7a0


	//   ....[7]....
        /*0c20*/ 	.word	0x0000a820


	//   ....[8]....
        /*0c24*/ 	.word	0x0000a850


	//   ....[9]....
        /*0c28*/ 	.word	0x0000a8d0


	//----- nvinfo : EIATTR_MAX_THREADS
	.align		4
.L_49:
        /*0c2c*/ 	.byte	0x04, 0x05
        /*0c2e*/ 	.short	(.L_51 - .L_50)
.L_50:
        /*0c30*/ 	.word	0x00000100
        /*0c34*/ 	.word	0x00000001
        /*0c38*/ 	.word	0x00000001


	//----- nvinfo : EIATTR_CRS_STACK_SIZE
	.align		4
.L_51:
        /*0c3c*/ 	.byte	0x04, 0x1e
        /*0c3e*/ 	.short	(.L_53 - .L_52)
.L_52:
        /*0c40*/ 	.word	0x00000000


	//----- nvinfo : EIATTR_CBANK_PARAM_SIZE
	.align		4
.L_53:
        /*0c44*/ 	.byte	0x03, 0x19
        /*0c46*/ 	.short	0x0900


	//----- nvinfo : EIATTR_PARAM_CBANK
	.align		4
        /*0c48*/ 	.byte	0x04, 0x0a
        /*0c4a*/ 	.short	(.L_55 - .L_54)
	.align		4
.L_54:
        /*0c4c*/ 	.word	index@(.nv.constant0._ZN7cutlass13device_kernelINS_4conv6kernel13ConvUniversalINS1_16ConvProblemShapeILNS1_8OperatorE1ELi3EEENS1_10collective14CollectiveConvINS1_47MainloopSm100TmaUmmaWarpSpecializedImplicitGemmILS5_1ELi16ELi3ELi1ELi2EN4cute5tupleIJNSA_1CILi2EEENSC_ILi1EEESE_EEEEENSB_IJNSC_ILi256EEENSC_ILi128EEENSB_IJNSC_ILi32EEEEEEEEENS_6half_tESM_NSA_8TiledMMAINSA_8MMA_AtomIJNSA_26SM100_MMA_F16BF16_2x1SM_SSISM_SM_fLi256ELi128ELNSA_4UMMA5MajorE0ELSR_1ELNSQ_7ScaleInE0ELSS_0EEEEEENSA_6LayoutINSB_IJSE_SE_SE_EEENSB_IJNSC_ILi0EEESX_SX_EEEEENSB_IJNSA_10UnderscoreES10_S10_EEEEENS7_6detail27Sm100ImplicitGemmTileTraitsINSA_25SM100_TMA_2SM_LOAD_IM2COLENSA_14ComposedLayoutINSA_7SwizzleILi2ELi4ELi3EEENSA_18smem_ptr_flag_bitsILi16EEENSV_INSB_IJNSC_ILi8EEESJ_EEENSB_IJSJ_SE_EEEEEEEvEENS14_INSA_18SM100_TMA_2SM_LOADENS16_INS17_ILi3ELi4ELi3EEES1A_NSV_INSB_IJNSC_ILi64EEES1B_EEENSB_IJSE_S1J_EEEEEEEvEEEENS_8epilogue10collective18CollectiveEpilogueINS1Q_23Sm100TmaWarpSpecializedILi4ELi2ELi32ELb1ELb0EEEJNSB_IJSI_SI_SK_EEENSB_IJNSV_ISI_SE_EENSV_ISJ_SE_EEEEESM_NSB_IJNSB_IJllllEEESE_SX_EEESM_S20_NS1Q_6fusion15FusionCallbacksIS1U_NS21_17LinearCombinationISM_fSM_fLNS_15FloatRoundStyleE2EEES1V_S1Y_JEEENSA_5SM1004TMEM4LOAD26SM100_TMEM_LOAD_32dp32b32xENSA_20SM90_TMA_LOAD_IM2COLES1F_NSA_39AutoVectorizingCopyWithAssumedAlignmentILi128EEENSA_21SM90_TMA_STORE_IM2COLES1F_S2D_S2D_EEEvvEEEEvNT_6ParamsE)
        /*0c50*/ 	.short	0x0380
        /*0c52*/ 	.short	0x0900


	//----- nvinfo : EIATTR_SW_WAR
	.align		4
.L_55:
        /*0c54*/ 	.byte	0x04, 0x36
        /*0c56*/ 	.short	(.L_57 - .L_56)
.L_56:
        /*0c58*/ 	.word	0x00000008
.L_57:


//--------------------- .nv.callgraph             --------------------------
	.section	.nv.callgraph,"",@"SHT_CUDA_CALLGRAPH"
	.align	4
	.sectionentsize	8
	.align		4
        /*0000*/ 	.word	0x00000000
	.align		4
        /*0004*/ 	.word	0xffffffff
	.align		4
        /*0008*/ 	.word	index@(_ZN7cutlass13device_kernelINS_4conv6kernel13ConvUniversalINS1_16ConvProblemShapeILNS1_8OperatorE1ELi3EEENS1_10collective14CollectiveConvINS1_47MainloopSm100TmaUmmaWarpSpecializedImplicitGemmILS5_1ELi16ELi3ELi1ELi2EN4cute5tupleIJNSA_1CILi2EEENSC_ILi1EEESE_EEEEENSB_IJNSC_ILi256EEENSC_ILi128EEENSB_IJNSC_ILi32EEEEEEEEENS_6half_tESM_NSA_8TiledMMAINSA_8MMA_AtomIJNSA_26SM100_MMA_F16BF16_2x1SM_SSISM_SM_fLi256ELi128ELNSA_4UMMA5MajorE0ELSR_1ELNSQ_7ScaleInE0ELSS_0EEEEEENSA_6LayoutINSB_IJSE_SE_SE_EEENSB_IJNSC_ILi0EEESX_SX_EEEEENSB_IJNSA_10UnderscoreES10_S10_EEEEENS7_6detail27Sm100ImplicitGemmTileTraitsINSA_25SM100_TMA_2SM_LOAD_IM2COLENSA_14ComposedLayoutINSA_7SwizzleILi2ELi4ELi3EEENSA_18smem_ptr_flag_bitsILi16EEENSV_INSB_IJNSC_ILi8EEESJ_EEENSB_IJSJ_SE_EEEEEEEvEENS14_INSA_18SM100_TMA_2SM_LOADENS16_INS17_ILi3ELi4ELi3EEES1A_NSV_INSB_IJNSC_ILi64EEES1B_EEENSB_IJSE_S1J_EEEEEEEvEEEENS_8epilogue10collective18CollectiveEpilogueINS1Q_23Sm100TmaWarpSpecializedILi4ELi2ELi32ELb1ELb0EEEJNSB_IJSI_SI_SK_EEENSB_IJNSV_ISI_SE_EENSV_ISJ_SE_EEEEESM_NSB_IJNSB_IJllllEEESE_SX_EEESM_S20_NS1Q_6fusion15FusionCallbacksIS1U_NS21_17LinearCombinationISM_fSM_fLNS_15FloatRoundStyleE2EEES1V_S1Y_JEEENSA_5SM1004TMEM4LOAD26SM100_TMEM_LOAD_32dp32b32xENSA_20SM90_TMA_LOAD_IM2COLES1F_NSA_39AutoVectorizingCopyWithAssumedAlignmentILi128EEENSA_21SM90_TMA_STORE_IM2COLES1F_S2D_S2D_EEEvvEEEEvNT_6ParamsE)
	.align		4
        /*000c*/ 	.word	index@(__assertfail)
	.align		4
        /*0010*/ 	.word	0x00000000
	.align		4
        /*0014*/ 	.word	0xfffffffe
	.align		4
        /*0018*/ 	.word	0x00000000
	.align		4
        /*001c*/ 	.word	0xfffffffd
	.align		4
        /*0020*/ 	.word	0x00000000
	.align		4
        /*0024*/ 	.word	0xfffffffc


//--------------------- .nv.constant4             --------------------------
	.section	.nv.constant4,"a",@progbits
	.align	8
	.align		8
.nv.constant4:
        /*0000*/ 	.dword	__assertfail
	.align		8
        /*0008*/ 	.dword	__unnamed_1
	.align		8
        /*0010*/ 	.dword	__unnamed_2
	.align		8
        /*0018*/ 	.dword	_ZN39_INTERNAL_5f46c83f_4_k_cu_89eb9a0e_31744cuda3std3__45__cpo5beginE
	.align		8
        /*0020*/ 	.dword	_ZN39_INTERNAL_5f46c83f_4_k_cu_89eb9a0e_31744cuda3std3__45__cpo3endE
	.align		8
        /*0028*/ 	.dword	_ZN39_INTERNAL_5f46c83f_4_k_cu_89eb9a0e_31744cuda3std3__45__cpo6cbeginE
	.align		8
        /*0030*/ 	.dword	_ZN39_INTERNAL_5f46c83f_4_k_cu_89eb9a0e_31744cuda3std3__45__cpo4cendE
	.align		8
        /*0038*/ 	.dword	_ZN39_INTERNAL_5f46c83f_4_k_cu_89eb9a0e_31744cuda3std3__441_GLOBAL__N__5f46c83f_4_k_cu_89eb9a0e_31746ignoreE
	.align		8
        /*0040*/ 	.dword	_ZN39_INTERNAL_5f46c83f_4_k_cu_89eb9a0e_31744cuda3std3__419piecewise_constructE
	.align		8
        /*0048*/ 	.dword	_ZN39_INTERNAL_5f46c83f_4_k_cu_89eb9a0e_31744cuda3std3__48in_placeE
	.align		8
        /*0050*/ 	.dword	_ZN39_INTERNAL_5f46c83f_4_k_cu_89eb9a0e_31744cuda3std6ranges3__45__cpo4swapE
	.align		8
        /*0058*/ 	.dword	_ZN39_INTERNAL_5f46c83f_4_k_cu_89eb9a0e_31744cuda3std6ranges3__45__cpo9iter_moveE
	.align		8
        /*0060*/ 	.dword	_ZN39_INTERNAL_5f46c83f_4_k_cu_89eb9a0e_31744cute7productE
	.align		8
        /*0068*/ 	.dword	_ZN39_INTERNAL_5f46c83f_4_k_cu_89eb9a0e_31744cute1_E
	.align		8
        /*0070*/ 	.dword	$str$27
	.align		8
        /*0078*/ 	.dword	$str$28
	.align		8
        /*0080*/ 	.dword	$str$29
	.align		8
        /*0088*/ 	.dword	$str$30


//--------------------- .text._ZN7cutlass13device_kernelINS_4conv6kernel13ConvUniversalINS1_16ConvProblemShapeILNS1_8OperatorE1ELi3EEENS1_10collective14CollectiveConvINS1_47MainloopSm100TmaUmmaWarpSpecializedImplicitGemmILS5_1ELi16ELi3ELi1ELi2EN4cute5tupleIJNSA_1CILi2EEENSC_ILi1EEESE_EEEEENSB_IJNSC_ILi256EEENSC_ILi128EEENSB_IJNSC_ILi32EEEEEEEEENS_6half_tESM_NSA_8TiledMMAINSA_8MMA_AtomIJNSA_26SM100_MMA_F16BF16_2x1SM_SSISM_SM_fLi256ELi128ELNSA_4UMMA5MajorE0ELSR_1ELNSQ_7ScaleInE0ELSS_0EEEEEENSA_6LayoutINSB_IJSE_SE_SE_EEENSB_IJNSC_ILi0EEESX_SX_EEEEENSB_IJNSA_10UnderscoreES10_S10_EEEEENS7_6detail27Sm100ImplicitGemmTileTraitsINSA_25SM100_TMA_2SM_LOAD_IM2COLENSA_14ComposedLayoutINSA_7SwizzleILi2ELi4ELi3EEENSA_18smem_ptr_flag_bitsILi16EEENSV_INSB_IJNSC_ILi8EEESJ_EEENSB_IJSJ_SE_EEEEEEEvEENS14_INSA_18SM100_TMA_2SM_LOADENS16_INS17_ILi3ELi4ELi3EEES1A_NSV_INSB_IJNSC_ILi64EEES1B_EEENSB_IJSE_S1J_EEEEEEEvEEEENS_8epilogue10collective18CollectiveEpilogueINS1Q_23Sm100TmaWarpSpecializedILi4ELi2ELi32ELb1ELb0EEEJNSB_IJSI_SI_SK_EEENSB_IJNSV_ISI_SE_EENSV_ISJ_SE_EEEEESM_NSB_IJNSB_IJllllEEESE_SX_EEESM_S20_NS1Q_6fusion15FusionCallbacksIS1U_NS21_17LinearCombinationISM_fSM_fLNS_15FloatRoundStyleE2EEES1V_S1Y_JEEENSA_5SM1004TMEM4LOAD26SM100_TMEM_LOAD_32dp32b32xENSA_20SM90_TMA_LOAD_IM2COLES1F_NSA_39AutoVectorizingCopyWithAssumedAlignmentILi128EEENSA_21SM90_TMA_STORE_IM2COLES1F_S2D_S2D_EEEvvEEEEvNT_6ParamsE --------------------------
	.section	.text._ZN7cutlass13device_kernelINS_4conv6kernel13ConvUniversalINS1_16ConvProblemShapeILNS1_8OperatorE1ELi3EEENS1_10collective14CollectiveConvINS1_47MainloopSm100TmaUmmaWarpSpecializedImplicitGemmILS5_1ELi16ELi3ELi1ELi2EN4cute5tupleIJNSA_1CILi2EEENSC_ILi1EEESE_EEEEENSB_IJNSC_ILi256EEENSC_ILi128EEENSB_IJNSC_ILi32EEEEEEEEENS_6half_tESM_NSA_8TiledMMAINSA_8MMA_AtomIJNSA_26SM100_MMA_F16BF16_2x1SM_SSISM_SM_fLi256ELi128ELNSA_4UMMA5MajorE0ELSR_1ELNSQ_7ScaleInE0ELSS_0EEEEEENSA_6LayoutINSB_IJSE_SE_SE_EEENSB_IJNSC_ILi0EEESX_SX_EEEEENSB_IJNSA_10UnderscoreES10_S10_EEEEENS7_6detail27Sm100ImplicitGemmTileTraitsINSA_25SM100_TMA_2SM_LOAD_IM2COLENSA_14ComposedLayoutINSA_7SwizzleILi2ELi4ELi3EEENSA_18smem_ptr_flag_bitsILi16EEENSV_INSB_IJNSC_ILi8EEESJ_EEENSB_IJSJ_SE_EEEEEEEvEENS14_INSA_18SM100_TMA_2SM_LOADENS16_INS17_ILi3ELi4ELi3EEES1A_NSV_INSB_IJNSC_ILi64EEES1B_EEENSB_IJSE_S1J_EEEEEEEvEEEENS_8epilogue10collective18CollectiveEpilogueINS1Q_23Sm100TmaWarpSpecializedILi4ELi2ELi32ELb1ELb0EEEJNSB_IJSI_SI_SK_EEENSB_IJNSV_ISI_SE_EENSV_ISJ_SE_EEEEESM_NSB_IJNSB_IJllllEEESE_SX_EEESM_S20_NS1Q_6fusion15FusionCallbacksIS1U_NS21_17LinearCombinationISM_fSM_fLNS_15FloatRoundStyleE2EEES1V_S1Y_JEEENSA_5SM1004TMEM4LOAD26SM100_TMEM_LOAD_32dp32b32xENSA_20SM90_TMA_LOAD_IM2COLES1F_NSA_39AutoVectorizingCopyWithAssumedAlignmentILi128EEENSA_21SM90_TMA_STORE_IM2COLES1F_S2D_S2D_EEEvvEEEEvNT_6ParamsE,"ax",@progbits
	.align	128
.text._ZN7cutlass13device_kernelINS_4conv6kernel13ConvUniversalINS1_16ConvProblemShapeILNS1_8OperatorE1ELi3EEENS1_10collective14CollectiveConvINS1_47MainloopSm100TmaUmmaWarpSpecializedImplicitGemmILS5_1ELi16ELi3ELi1ELi2EN4cute5tupleIJNSA_1CILi2EEENSC_ILi1EEESE_EEEEENSB_IJNSC_ILi256EEENSC_ILi128EEENSB_IJNSC_ILi32EEEEEEEEENS_6half_tESM_NSA_8TiledMMAINSA_8MMA_AtomIJNSA_26SM100_MMA_F16BF16_2x1SM_SSISM_SM_fLi256ELi128ELNSA_4UMMA5MajorE0ELSR_1ELNSQ_7ScaleInE0ELSS_0EEEEEENSA_6LayoutINSB_IJSE_SE_SE_EEENSB_IJNSC_ILi0EEESX_SX_EEEEENSB_IJNSA_10UnderscoreES10_S10_EEEEENS7_6detail27Sm100ImplicitGemmTileTraitsINSA_25SM100_TMA_2SM_LOAD_IM2COLENSA_14ComposedLayoutINSA_7SwizzleILi2ELi4ELi3EEENSA_18smem_ptr_flag_bitsILi16EEENSV_INSB_IJNSC_ILi8EEESJ_EEENSB_IJSJ_SE_EEEEEEEvEENS14_INSA_18SM100_TMA_2SM_LOADENS16_INS17_ILi3ELi4ELi3EEES1A_NSV_INSB_IJNSC_ILi64EEES1B_EEENSB_IJSE_S1J_EEEEEEEvEEEENS_8epilogue10collective18CollectiveEpilogueINS1Q_23Sm100TmaWarpSpecializedILi4ELi2ELi32ELb1ELb0EEEJNSB_IJSI_SI_SK_EEENSB_IJNSV_ISI_SE_EENSV_ISJ_SE_EEEEESM_NSB_IJNSB_IJllllEEESE_SX_EEESM_S20_NS1Q_6fusion15FusionCallbacksIS1U_NS21_17LinearCombinationISM_fSM_fLNS_15FloatRoundStyleE2EEES1V_S1Y_JEEENSA_5SM1004TMEM4LOAD26SM100_TMEM_LOAD_32dp32b32xENSA_20SM90_TMA_LOAD_IM2COLES1F_NSA_39AutoVectorizingCopyWithAssumedAlignmentILi128EEENSA_21SM90_TMA_STORE_IM2COLES1F_S2D_S2D_EEEvvEEEEvNT_6ParamsE:
        .type           _ZN7cutlass13device_kernelINS_4conv6kernel13ConvUniversalINS1_16ConvProblemShapeILNS1_8OperatorE1ELi3EEENS1_10collective14CollectiveConvINS1_47MainloopSm100TmaUmmaWarpSpecializedImplicitGemmILS5_1ELi16ELi3ELi1ELi2EN4cute5tupleIJNSA_1CILi2EEENSC_ILi1EEESE_EEEEENSB_IJNSC_ILi256EEENSC_ILi128EEENSB_IJNSC_ILi32EEEEEEEEENS_6half_tESM_NSA_8TiledMMAINSA_8MMA_AtomIJNSA_26SM100_MMA_F16BF16_2x1SM_SSISM_SM_fLi256ELi128ELNSA_4UMMA5MajorE0ELSR_1ELNSQ_7ScaleInE0ELSS_0EEEEEENSA_6LayoutINSB_IJSE_SE_SE_EEENSB_IJNSC_ILi0EEESX_SX_EEEEENSB_IJNSA_10UnderscoreES10_S10_EEEEENS7_6detail27Sm100ImplicitGemmTileTraitsINSA_25SM100_TMA_2SM_LOAD_IM2COLENSA_14ComposedLayoutINSA_7SwizzleILi2ELi4ELi3EEENSA_18smem_ptr_flag_bitsILi16EEENSV_INSB_IJNSC_ILi8EEESJ_EEENSB_IJSJ_SE_EEEEEEEvEENS14_INSA_18SM100_TMA_2SM_LOADENS16_INS17_ILi3ELi4ELi3EEES1A_NSV_INSB_IJNSC_ILi64EEES1B_EEENSB_IJSE_S1J_EEEEEEEvEEEENS_8epilogue10collective18CollectiveEpilogueINS1Q_23Sm100TmaWarpSpecializedILi4ELi2ELi32ELb1ELb0EEEJNSB_IJSI_SI_SK_EEENSB_IJNSV_ISI_SE_EENSV_ISJ_SE_EEEEESM_NSB_IJNSB_IJllllEEESE_SX_EEESM_S20_NS1Q_6fusion15FusionCallbacksIS1U_NS21_17LinearCombinationISM_fSM_fLNS_15FloatRoundStyleE2EEES1V_S1Y_JEEENSA_5SM1004TMEM4LOAD26SM100_TMEM_LOAD_32dp32b32xENSA_20SM90_TMA_LOAD_IM2COLES1F_NSA_39AutoVectorizingCopyWithAssumedAlignmentILi128EEENSA_21SM90_TMA_STORE_IM2COLES1F_S2D_S2D_EEEvvEEEEvNT_6ParamsE,@function
        .size           _ZN7cutlass13device_kernelINS_4conv6kernel13ConvUniversalINS1_16ConvProblemShapeILNS1_8OperatorE1ELi3EEENS1_10collective14CollectiveConvINS1_47MainloopSm100TmaUmmaWarpSpecializedImplicitGemmILS5_1ELi16ELi3ELi1ELi2EN4cute5tupleIJNSA_1CILi2EEENSC_ILi1EEESE_EEEEENSB_IJNSC_ILi256EEENSC_ILi128EEENSB_IJNSC_ILi32EEEEEEEEENS_6half_tESM_NSA_8TiledMMAINSA_8MMA_AtomIJNSA_26SM100_MMA_F16BF16_2x1SM_SSISM_SM_fLi256ELi128ELNSA_4UMMA5MajorE0ELSR_1ELNSQ_7ScaleInE0ELSS_0EEEEEENSA_6LayoutINSB_IJSE_SE_SE_EEENSB_IJNSC_ILi0EEESX_SX_EEEEENSB_IJNSA_10UnderscoreES10_S10_EEEEENS7_6detail27Sm100ImplicitGemmTileTraitsINSA_25SM100_TMA_2SM_LOAD_IM2COLENSA_14ComposedLayoutINSA_7SwizzleILi2ELi4ELi3EEENSA_18smem_ptr_flag_bitsILi16EEENSV_INSB_IJNSC_ILi8EEESJ_EEENSB_IJSJ_SE_EEEEEEEvEENS14_INSA_18SM100_TMA_2SM_LOADENS16_INS17_ILi3ELi4ELi3EEES1A_NSV_INSB_IJNSC_ILi64EEES1B_EEENSB_IJSE_S1J_EEEEEEEvEEEENS_8epilogue10collective18CollectiveEpilogueINS1Q_23Sm100TmaWarpSpecializedILi4ELi2ELi32ELb1ELb0EEEJNSB_IJSI_SI_SK_EEENSB_IJNSV_ISI_SE_EENSV_ISJ_SE_EEEEESM_NSB_IJNSB_IJllllEEESE_SX_EEESM_S20_NS1Q_6fusion15FusionCallbacksIS1U_NS21_17LinearCombinationISM_fSM_fLNS_15FloatRoundStyleE2EEES1V_S1Y_JEEENSA_5SM1004TMEM4LOAD26SM100_TMEM_LOAD_32dp32b32xENSA_20SM90_TMA_LOAD_IM2COLES1F_NSA_39AutoVectorizingCopyWithAssumedAlignmentILi128EEENSA_21SM90_TMA_STORE_IM2COLES1F_S2D_S2D_EEEvvEEEEvNT_6ParamsE,(.L_x_224 - _ZN7cutlass13device_kernelINS_4conv6kernel13ConvUniversalINS1_16ConvProblemShapeILNS1_8OperatorE1ELi3EEENS1_10collective14CollectiveConvINS1_47MainloopSm100TmaUmmaWarpSpecializedImplicitGemmILS5_1ELi16ELi3ELi1ELi2EN4cute5tupleIJNSA_1CILi2EEENSC_ILi1EEESE_EEEEENSB_IJNSC_ILi256EEENSC_ILi128EEENSB_IJNSC_ILi32EEEEEEEEENS_6half_tESM_NSA_8TiledMMAINSA_8MMA_AtomIJNSA_26SM100_MMA_F16BF16_2x1SM_SSISM_SM_fLi256ELi128ELNSA_4UMMA5MajorE0ELSR_1ELNSQ_7ScaleInE0ELSS_0EEEEEENSA_6LayoutINSB_IJSE_SE_SE_EEENSB_IJNSC_ILi0EEESX_SX_EEEEENSB_IJNSA_10UnderscoreES10_S10_EEEEENS7_6detail27Sm100ImplicitGemmTileTraitsINSA_25SM100_TMA_2SM_LOAD_IM2COLENSA_14ComposedLayoutINSA_7SwizzleILi2ELi4ELi3EEENSA_18smem_ptr_flag_bitsILi16EEENSV_INSB_IJNSC_ILi8EEESJ_EEENSB_IJSJ_SE_EEEEEEEvEENS14_INSA_18SM100_TMA_2SM_LOADENS16_INS17_ILi3ELi4ELi3EEES1A_NSV_INSB_IJNSC_ILi64EEES1B_EEENSB_IJSE_S1J_EEEEEEEvEEEENS_8epilogue10collective18CollectiveEpilogueINS1Q_23Sm100TmaWarpSpecializedILi4ELi2ELi32ELb1ELb0EEEJNSB_IJSI_SI_SK_EEENSB_IJNSV_ISI_SE_EENSV_ISJ_SE_EEEEESM_NSB_IJNSB_IJllllEEESE_SX_EEESM_S20_NS1Q_6fusion15FusionCallbacksIS1U_NS21_17LinearCombinationISM_fSM_fLNS_15FloatRoundStyleE2EEES1V_S1Y_JEEENSA_5SM1004TMEM4LOAD26SM100_TMEM_LOAD_32dp32b32xENSA_20SM90_TMA_LOAD_IM2COLES1F_NSA_39AutoVectorizingCopyWithAssumedAlignmentILi128EEENSA_21SM90_TMA_STORE_IM2COLES1F_S2D_S2D_EEEvvEEEEvNT_6ParamsE)
        .other          _ZN7cutlass13device_kernelINS_4conv6kernel13ConvUniversalINS1_16ConvProblemShapeILNS1_8OperatorE1ELi3EEENS1_10collective14CollectiveConvINS1_47MainloopSm100TmaUmmaWarpSpecializedImplicitGemmILS5_1ELi16ELi3ELi1ELi2EN4cute5tupleIJNSA_1CILi2EEENSC_ILi1EEESE_EEEEENSB_IJNSC_ILi256EEENSC_ILi128EEENSB_IJNSC_ILi32EEEEEEEEENS_6half_tESM_NSA_8TiledMMAINSA_8MMA_AtomIJNSA_26SM100_MMA_F16BF16_2x1SM_SSISM_SM_fLi256ELi128ELNSA_4UMMA5MajorE0ELSR_1ELNSQ_7ScaleInE0ELSS_0EEEEEENSA_6LayoutINSB_IJSE_SE_SE_EEENSB_IJNSC_ILi0EEESX_SX_EEEEENSB_IJNSA_10UnderscoreES10_S10_EEEEENS7_6detail27Sm100ImplicitGemmTileTraitsINSA_25SM100_TMA_2SM_LOAD_IM2COLENSA_14ComposedLayoutINSA_7SwizzleILi2ELi4ELi3EEENSA_18smem_ptr_flag_bitsILi16EEENSV_INSB_IJNSC_ILi8EEESJ_EEENSB_IJSJ_SE_EEEEEEEvEENS14_INSA_18SM100_TMA_2SM_LOADENS16_INS17_ILi3ELi4ELi3EEES1A_NSV_INSB_IJNSC_ILi64EEES1B_EEENSB_IJSE_S1J_EEEEEEEvEEEENS_8epilogue10collective18CollectiveEpilogueINS1Q_23Sm100TmaWarpSpecializedILi4ELi2ELi32ELb1ELb0EEEJNSB_IJSI_SI_SK_EEENSB_IJNSV_ISI_SE_EENSV_ISJ_SE_EEEEESM_NSB_IJNSB_IJllllEEESE_SX_EEESM_S20_NS1Q_6fusion15FusionCallbacksIS1U_NS21_17LinearCombinationISM_fSM_fLNS_15FloatRoundStyleE2EEES1V_S1Y_JEEENSA_5SM1004TMEM4LOAD26SM100_TMEM_LOAD_32dp32b32xENSA_20SM90_TMA_LOAD_IM2COLES1F_NSA_39AutoVectorizingCopyWithAssumedAlignmentILi128EEENSA_21SM90_TMA_STORE_IM2COLES1F_S2D_S2D_EEEvvEEEEvNT_6ParamsE,@"STO_CUDA_ENTRY STV_DEFAULT"
_ZN7cutlass13device_kernelINS_4conv6kernel13ConvUniversalINS1_16ConvProblemShapeILNS1_8OperatorE1ELi3EEENS1_10collective14CollectiveConvINS1_47MainloopSm100TmaUmmaWarpSpecializedImplicitGemmILS5_1ELi16ELi3ELi1ELi2EN4cute5tupleIJNSA_1CILi2EEENSC_ILi1EEESE_EEEEENSB_IJNSC_ILi256EEENSC_ILi128EEENSB_IJNSC_ILi32EEEEEEEEENS_6half_tESM_NSA_8TiledMMAINSA_8MMA_AtomIJNSA_26SM100_MMA_F16BF16_2x1SM_SSISM_SM_fLi256ELi128ELNSA_4UMMA5MajorE0ELSR_1ELNSQ_7ScaleInE0ELSS_0EEEEEENSA_6LayoutINSB_IJSE_SE_SE_EEENSB_IJNSC_ILi0EEESX_SX_EEEEENSB_IJNSA_10UnderscoreES10_S10_EEEEENS7_6detail27Sm100ImplicitGemmTileTraitsINSA_25SM100_TMA_2SM_LOAD_IM2COLENSA_14ComposedLayoutINSA_7SwizzleILi2ELi4ELi3EEENSA_18smem_ptr_flag_bitsILi16EEENSV_INSB_IJNSC_ILi8EEESJ_EEENSB_IJSJ_SE_EEEEEEEvEENS14_INSA_18SM100_TMA_2SM_LOADENS16_INS17_ILi3ELi4ELi3EEES1A_NSV_INSB_IJNSC_ILi64EEES1B_EEENSB_IJSE_S1J_EEEEEEEvEEEENS_8epilogue10collective18CollectiveEpilogueINS1Q_23Sm100TmaWarpSpecializedILi4ELi2ELi32ELb1ELb0EEEJNSB_IJSI_SI_SK_EEENSB_IJNSV_ISI_SE_EENSV_ISJ_SE_EEEEESM_NSB_IJNSB_IJllllEEESE_SX_EEESM_S20_NS1Q_6fusion15FusionCallbacksIS1U_NS21_17LinearCombinationISM_fSM_fLNS_15FloatRoundStyleE2EEES1V_S1Y_JEEENSA_5SM1004TMEM4LOAD26SM100_TMEM_LOAD_32dp32b32xENSA_20SM90_TMA_LOAD_IM2COLES1F_NSA_39AutoVectorizingCopyWithAssumedAlignmentILi128EEENSA_21SM90_TMA_STORE_IM2COLES1F_S2D_S2D_EEEvvEEEEvNT_6ParamsE:
[----:B------:R-:W1:Y:S01]  /*0000*/  LDC R1, c[0x0][0x37c] ;  /* 0x0000df00ff017b82 */ /* 0x000e620000000800 */
[----:B------:R-:W2:Y:S01]  /*0010*/  S2R R81, SR_TID.X ;  /* 0x0000000000517919 */ /* 0x000ea20000002100 */
[----:B------:R-:W3:Y:S06]  /*0020*/  LDCU.64 UR8, c[0x0][0x990] ;  /* 0x00013200ff0877ac */ /* 0x000eec0008000a00 */
[----:B------:R-:W4:Y:S01]  /*0030*/  S2UR UR4, SR_CgaCtaId ;  /* 0x00000000000479c3 */ /* 0x000f220000008800 */
[----:B-1----:R-:W-:Y:S01]  /*0040*/  VIADD R1, R1, 0xfffffff8 ;  /* 0xfffffff801017836 */ /* 0x002fe20000000000 */
[----:B------:R-:W-:-:S02]  /*0050*/  PRMT R83, RZ, 0x7610, R83 ;  /* 0x00007610ff537816 */ /* 0x000fc40000000053 */
[----:B------:R-:W-:Y:S02]  /*0060*/  ELECT P1, URZ, PT ;  /* 0x0000000000ff782f */ /* 0x000fe40003820000 */
[----:B------:R-:W-:Y:S01]  /*0070*/  R2UR UR49, R1 ;  /* 0x00000000013172ca */ /* 0x000fe200000e0000 */
[----:B---3--:R-:W-:-:S04]  /*0080*/  UISETP.NE.U32.AND UP0, UPT, UR8, URZ, UPT ;  /* 0x000000ff0800728c */ /* 0x008fc8000bf05070 */
[----:B------:R-:W-:Y:S02]  /*0090*/  UISETP.NE.AND.EX UP0, UPT, UR9, URZ, UPT, UP0 ;  /* 0x000000ff0900728c */ /* 0x000fe4000bf05300 */
[----:B----4-:R-:W-:Y:S02]  /*00a0*/  ULOP3.LUT UR31, UR4, 0x1, URZ, 0xc0, !UPT ;  /* 0x00000001041f7892 */ /* 0x010fe4000f8ec0ff */
[----:B------:R-:W-:Y:S01]  /*00b0*/  ULOP3.LUT UR30, UR4, 0x1, URZ, 0x3c, !UPT ;  /* 0x00000001041e7892 */ /* 0x000fe2000f8e3cff */
[----:B--2---:R-:W-:-:S05]  /*00c0*/  SHF.R.U32.HI R84, RZ, 0x5, R81 ;  /* 0x00000005ff547819 */ /* 0x004fca0000011651 */
[----:B------:R-:W1:Y:S02]  /*00d0*/  SHFL.IDX PT, R0, R84, RZ, 0x1f ;  /* 0x00001fff54007589 */ /* 0x000e6400000e0000 */
[----:B-1----:R-:W-:Y:S01]  /*00e0*/  R2UR UR18, R0 ;  /* 0x00000000001272ca */ /* 0x002fe200000e0000 */
[----:B------:R-:W-:-:S14]  /*00f0*/  BRA.U UP0, `(.L_x_0) ;  /* 0x0000000100307547 */ /* 0x000fdc000b800000 */
[----:B------:R-:W1:Y:S02]  /*0100*/  LDCU.64 UR4, c[0x0][0x988] ;  /* 0x00013100ff0477ac */ /* 0x000e640008000a00 */
[----:B-1----:R-:W-:-:S04]  /*0110*/  UISETP.NE.U32.AND UP0, UPT, UR4, URZ, UPT ;  /* 0x000000ff0400728c */ /* 0x002fc8000bf05070 */
[----:B------:R-:W-:-:S09]  /*0120*/  UISETP.NE.AND.EX UP0, UPT, UR5, URZ, UPT, UP0 ;  /* 0x000000ff0500728c */ /* 0x000fd2000bf05300 */
[----:B------:R-:W-:Y:S05]  /*0130*/  BRA.U !UP0, `(.L_x_1) ;  /* 0x0000000108147547 */ /* 0x000fea000b800000 */
[----:B------:R-:W1:Y:S01]  /*0140*/  LDC.64 R2, c[0x0][0x988] ;  /* 0x00026200ff027b82 */ /* 0x000e620000000a00 */
[----:B------:R-:W1:Y:S02]  /*0150*/  LDCU.64 UR4, c[0x0][0x358] ;  /* 0x00006b00ff0477ac */ /* 0x000e640008000a00 */
[----:B-1----:R1:W5:Y:S01]  /*0160*/  LDG.E R41, desc[UR4][R2.64] ;  /* 0x0000000402297981 */ /* 0x002362000c1e1900 */
[----:B------:R-:W-:Y:S01]  /*0170*/  HFMA2 R83, -RZ, RZ, 0, 5.9604644775390625e-08 ;  /* 0x00000001ff537431 */ /* 0x000fe200000001ff */
[----:B------:R-:W-:Y:S05]  /*0180*/  BRA `(.L_x_0) ;  /* 0x00000000000c7947 */ /* 0x000fea0003800000 */
.L_x_1:
[----:B------:R-:W1:Y:S01]  /*0190*/  LDCU UR4, c[0x0][0x980] ;  /* 0x00013000ff0477ac */ /* 0x000e620008000800 */
[----:B------:R-:W-:Y:S01]  /*01a0*/  HFMA2 R83, -RZ, RZ, 0, 5.9604644775390625e-08 ;  /* 0x00000001ff537431 */ /* 0x000fe200000001ff */
[----:B-1----:R-:W-:-:S07]  /*01b0*/  MOV R41, UR4 ;  /* 0x0000000400297c02 */ /* 0x002fce0008000f00 */
.L_x_0:
[----:B------:R-:W2:Y:S02]  /*01c0*/  LDCU.64 UR4, c[0x0][0x9b0] ;  /* 0x00013600ff0477ac */ /* 0x000ea40008000a00 */
[----:B--2---:R-:W-:-:S04]  /*01d0*/  UISETP.NE.U32.AND UP0, UPT, UR4, URZ, UPT ;  /* 0x000000ff0400728c */ /* 0x004fc8000bf05070 */
[----:B------:R-:W-:-:S09]  /*01e0*/  UISETP.NE.AND.EX UP0, UPT, UR5, URZ, UPT, UP0 ;  /* 0x000000ff0500728c */ /* 0x000fd2000bf05300 */
[----:B------:R-:W-:Y:S05]  /*01f0*/  BRA.U UP0, `(.L_x_2) ;  /* 0x0000000100287547 */ /* 0x000fea000b800000 */
[----:B------:R-:W2:Y:S02]  /*0200*/  LDCU.64 UR4, c[0x0][0x9a8] ;  /* 0x00013500ff0477ac */ /* 0x000ea40008000a00 */
[----:B--2---:R-:W-:-:S04]  /*0210*/  UISETP.NE.U32.AND UP0, UPT, UR4, URZ, UPT ;  /* 0x000000ff0400728c */ /* 0x004fc8000bf05070 */
[----:B------:R-:W-:-:S09]  /*0220*/  UISETP.NE.AND.EX UP0, UPT, UR5, URZ, UPT, UP0 ;  /* 0x000000ff0500728c */ /* 0x000fd2000bf05300 */
[----:B------:R-:W-:Y:S05]  /*0230*/  BRA.U !UP0, `(.L_x_3) ;  /* 0x0000000108107547 */ /* 0x000fea000b800000 */
[----:B------:R-:W2:Y:S01]  /*0240*/  LDC.64 R38, c[0x0][0x9a8] ;  /* 0x00026a00ff267b82 */ /* 0x000ea20000000a00 */
[----:B------:R-:W2:Y:S02]  /*0250*/  LDCU.64 UR4, c[0x0][0x358] ;  /* 0x00006b00ff0477ac */ /* 0x000ea40008000a00 */
[----:B--2---:R2:W5:Y:S01]  /*0260*/  LDG.E R38, desc[UR4][R38.64] ;  /* 0x0000000426267981 */ /* 0x004562000c1e1900 */
[----:B------:R-:W-:Y:S05]  /*0270*/  BRA `(.L_x_2) ;  /* 0x0000000000087947 */ /* 0x000fea0003800000 */
.L_x_3:
[----:B------:R-:W2:Y:S02]  /*0280*/  LDCU UR4, c[0x0][0x9a0] ;  /* 0x00013400ff0477ac */ /* 0x000ea40008000800 */
[----:B--2---:R-:W-:Y:S02]  /*0290*/  MOV R38, UR4 ;  /* 0x0000000400267c02 */ /* 0x004fe40008000f00 */
.L_x_2:
[----:B------:R-:W-:Y:S01]  /*02a0*/  IMAD.U32 R0, RZ, RZ, UR18 ;  /* 0x00000012ff007e24 */ /* 0x000fe2000f8e00ff */
[----:B------:R-:W-:Y:S04]  /*02b0*/  BSSY.RECONVERGENT B0, `(.L_x_4) ;  /* 0x000000c000007945 */ /* 0x000fe80003800200 */
[C---:B------:R-:W-:Y:S02]  /*02c0*/  ISETP.NE.OR P2, PT, R0.reuse, 0x1, !P1 ;  /* 0x000000010000780c */ /* 0x040fe40004f45670 */
[----:B------:R-:W-:-:S11]  /*02d0*/  ISETP.NE.OR P0, PT, R0, 0x3, !P1 ;  /* 0x000000030000780c */ /* 0x000fd60004f05670 */
[----:B------:R-:W-:Y:S05]  /*02e0*/  @P2 BRA `(.L_x_5) ;  /* 0x0000000000202947 */ /* 0x000fea0003800000 */
[----:B------:R-:W3:Y:S02]  /*02f0*/  LDCU.64 UR4, c[0x0][0x348] ;  /* 0x00006900ff0477ac */ /* 0x000ee40008000a00 */
[----:B---3--:R-:W-:Y:S02]  /*0300*/  UIADD3 UR6, UP1, UPT, UR4, 0x80, URZ ;  /* 0x0000008004067890 */ /* 0x008fe4000ff3e0ff */
[----:B------:R-:W-:Y:S02]  /*0310*/  UIADD3 UR4, UP0, UPT, UR4, 0x200, URZ ;  /* 0x0000020004047890 */ /* 0x000fe4000ff1e0ff */
[----:B------:R-:W-:Y:S02]  /*0320*/  UIADD3.X UR7, UPT, UPT, URZ, UR5, URZ, UP1, !UPT ;  /* 0x00000005ff077290 */ /* 0x000fe40008ffe4ff */
[----:B------:R-:W-:-:S07]  /*0330*/  UIADD3.X UR5, UPT, UPT, URZ, UR5, URZ, UP0, !UPT ;  /* 0x00000005ff057290 */ /* 0x000fce00087fe4ff */
[----:B------:R3:W-:Y:S02]  /*0340*/  UTMACCTL.PF [UR6] ;  /* 0x00000000060079b9 */ /* 0x0007e40008040000 */
[----:B------:R3:W-:Y:S02]  /*0350*/  UTMACCTL.PF [UR4] ;  /* 0x00000000040079b9 */ /* 0x0007e40008040000 */
[----:B---3--:R-:W-:Y:S01]  /*0360*/  NOP ;  /* 0x0000000000007918 */ /* 0x008fe20000000000 */
.L_x_5:
[----:B------:R-:W-:Y:S05]  /*0370*/  BSYNC.RECONVERGENT B0 ;  /* 0x0000000000007941 */ /* 0x000fea0003800200 */
.L_x_4:
[----:B------:R-:W-:Y:S04]  /*0380*/  BSSY.RECONVERGENT B0, `(.L_x_6) ;  /* 0x000000a000007945 */ /* 0x000fe80003800200 */
        /* <DEDUP_REMOVED lines=9> */
.L_x_7:
[----:B------:R-:W-:Y:S05]  /*0420*/  BSYNC.RECONVERGENT B0 ;  /* 0x0000000000007941 */ /* 0x000fea0003800200 */
.L_x_6:
[----:B------:R-:W3:Y:S01]  /*0430*/  LDCU.64 UR4, c[0x0][0x988] ;  /* 0x00013100ff0477ac */ /* 0x000ee20008000a00 */
[----:B------:R-:W-:Y:S02]  /*0440*/  UISETP.EQ.U32.AND UP2, UPT, UR8, URZ, UPT ;  /* 0x000000ff0800728c */ /* 0x000fe4000bf42070 */
[----:B------:R-:W-:Y:S02]  /*0450*/  UPLOP3.LUT UP3, UPT, UPT, UPT, UPT, 0x80, 0x8 ;  /* 0x000000000008789c */ /* 0x000fe40003f6f070 */
[----:B---3--:R-:W-:-:S04]  /*0460*/  UISETP.NE.U32.AND UP0, UPT, UR4, URZ, UPT ;  /* 0x000000ff0400728c */ /* 0x008fc8000bf05070 */
[----:B------:R-:W-:-:S04]  /*0470*/  UISETP.NE.AND.EX UP1, UPT, UR5, URZ, UPT, UP0 ;  /* 0x000000ff0500728c */ /* 0x000fc8000bf25300 */
[----:B------:R-:W-:-:S04]  /*0480*/  UISETP.EQ.OR.EX UP4, UPT, UR9, URZ, !UP1, UP2 ;  /* 0x000000ff0900728c */ /* 0x000fc8000cf82720 */
[----:B------:R-:W-:-:S06]  /*0490*/  UP2UR UR4, UPR, URZ, 0x10 ;  /* 0x00000010ff047883 */ /* 0x000fcc0008000000 */
[----:B------:R-:W-:Y:S01]  /*04a0*/  MOV R93, UR4 ;  /* 0x00000004005d7c02 */ /* 0x000fe20008000f00 */
[----:B------:R-:W-:Y:S06]  /*04b0*/  BRA.U !UP4, `(.L_x_8) ;  /* 0x000000010c207547 */ /* 0x000fec000b800000 */
[----:B------:R-:W-:Y:S01]  /*04c0*/  UISETP.NE.U32.AND UP2, UPT, UR8, URZ, UPT ;  /* 0x000000ff0800728c */ /* 0x000fe2000bf45070 */
[----:B-----5:R-:W-:Y:S01]  /*04d0*/  FSETP.NEU.AND P0, PT, R41, RZ, PT ;  /* 0x000000ff2900720b */ /* 0x020fe20003f0d000 */
[----:B------:R-:W-:Y:S02]  /*04e0*/  USEL UR4, URZ, 0xffffffff, UP1 ;  /* 0xffffffffff047887 */ /* 0x000fe40008800000 */
[----:B------:R-:W-:-:S10]  /*04f0*/  UISETP.NE.AND.EX UP2, UPT, UR9, URZ, UPT, UP2 ;  /* 0x000000ff0900728c */ /* 0x000fd4000bf45320 */
[----:B------:R-:W-:Y:S01]  /*0500*/  VOTEU.ANY UP0, P0 ;  /* 0x0000000000ff7886 */ /* 0x000fe20000000100 */
[----:B------:R-:W-:-:S04]  /*0510*/  @!UP2 USEL UR4, URZ, 0xffffffff, UP0 ;  /* 0xffffffffff04a887 */ /* 0x000fc80008000000 */
[----:B------:R-:W-:-:S04]  /*0520*/  ULOP3.LUT UR4, UR4, 0x1, URZ, 0xc0, !UPT ;  /* 0x0000000104047892 */ /* 0x000fc8000f8ec0ff */
[----:B------:R-:W-:-:S11]  /*0530*/  UISETP.NE.U32.AND UP3, UPT, UR4, 0x1, UPT ;  /* 0x000000010400788c */ /* 0x000fd6000bf65070 */
.L_x_8:
[----:B------:R-:W3:Y:S01]  /*0540*/  SHFL.IDX PT, R0, R84, RZ, 0x1f ;  /* 0x00001fff54007589 */ /* 0x000ee200000e0000 */
[----:B------:R-:W-:Y:S02]  /*0550*/  UISETP.NE.AND UP5, UPT, UR18, 0x2, UPT ;  /* 0x000000021200788c */ /* 0x000fe4000bfa5270 */
[----:B------:R-:W-:Y:S02]  /*0560*/  UISETP.NE.AND UP0, UPT, UR18, 0x2, UPT ;  /* 0x000000021200788c */ /* 0x000fe4000bf05270 */
[----:B------:R-:W-:Y:S02]  /*0570*/  UISETP.NE.OR UP2, UPT, UR31, URZ, UP5 ;  /* 0x000000ff1f00728c */ /* 0x000fe4000af45670 */
[----:B------:R-:W-:-:S04]  /*0580*/  USEL UR56, URZ, 0x1, UP0 ;  /* 0x00000001ff387887 */ /* 0x000fc80008000000 */
[----:B------:R-:W-:Y:S02]  /*0590*/  PLOP3.LUT P3, PT, P1, PT, UP2, 0xae, 0xea ;  /* 0x0000000000ea781c */ /* 0x000fe40000f6f52e */
[----:B---3--:R-:W-:-:S13]  /*05a0*/  ISETP.NE.AND P0, PT, R0, RZ, PT ;  /* 0x000000ff0000720c */ /* 0x008fda0003f05270 */
[----:B------:R-:W-:Y:S05]  /*05b0*/  @P0 BRA `(.L_x_9) ;  /* 0x0000000000b40947 */ /* 0x000fea0003800000 */
[----:B------:R-:W-:Y:S01]  /*05c0*/  ELECT P0, URZ, PT ;  /* 0x0000000000ff782f */ /* 0x000fe20003800000 */
[----:B------:R-:W-:-:S12]  /*05d0*/  BSSY.RECONVERGENT B0, `(.L_x_9) ;  /* 0x000002b000007945 */ /* 0x000fd80003800200 */
[----:B------:R-:W-:Y:S05]  /*05e0*/  @!P0 BRA `(.L_x_10) ;  /* 0x0000000000a48947 */ /* 0x000fea0003800000 */
[----:B------:R-:W3:Y:S01]  /*05f0*/  S2UR UR5, SR_CgaCtaId ;  /* 0x00000000000579c3 */ /* 0x000ee20000008800 */
[----:B------:R-:W-:Y:S01]  /*0600*/  UMOV UR4, 0x400 ;  /* 0x0000040000047882 */ /* 0x000fe20000000000 */
[----:B------:R-:W-:Y:S02]  /*0610*/  UMOV UR6, 0x1 ;  /* 0x0000000100067882 */ /* 0x000fe40000000000 */
[----:B------:R-:W-:-:S04]  /*0620*/  UIADD3 UR6, UPT, UPT, -UR6, 0x100000, URZ ;  /* 0x0010000006067890 */ /* 0x000fc8000fffe1ff */
[----:B------:R-:W-:Y:S02]  /*0630*/  USHF.L.U32 UR7, UR6, 0xb, URZ ;  /* 0x0000000b06077899 */ /* 0x000fe400080006ff */
[----:B------:R-:W-:Y:S02]  /*0640*/  USHF.L.U32 UR6, UR6, 0x1, URZ ;  /* 0x0000000106067899 */ /* 0x000fe400080006ff */
[----:B---3--:R-:W-:Y:S01]  /*0650*/  ULEA UR4, UR5, UR4, 0x18 ;  /* 0x0000000405047291 */ /* 0x008fe2000f8ec0ff */
[----:B------:R-:W3:Y:S11]  /*0660*/  FENCE.VIEW.ASYNC.S ;  /* 0x00000000000073c6 */ /* 0x000ef60000000000 */
[----:B---3--:R3:W4:Y:S01]  /*0670*/  SYNCS.EXCH.64 URZ, [UR4], UR6 ;  /* 0x0000000604ff75b2 */ /* 0x0087220008000100 */
[----:B------:R3:W1:Y:S01]  /*0680*/  SYNCS.EXCH.64 URZ, [UR4+0x80], UR6 ;  /* 0x0000800604ff75b2 */ /* 0x0006620008000100 */
        /* <DEDUP_REMOVED lines=29> */
[----:B------:R3:W1:Y:S02]  /*0860*/  SYNCS.EXCH.64 URZ, [UR4+0xf8], UR6 ;  /* 0x0000f80604ff75b2 */ /* 0x0006640008000100 */
[----:B---34-:R-:W-:Y:S01]  /*0870*/  NOP ;  /* 0x0000000000007918 */ /* 0x018fe20000000000 */
.L_x_10:
[----:B------:R-:W-:Y:S05]  /*0880*/  BSYNC.RECONVERGENT B0 ;  /* 0x0000000000007941 */ /* 0x000fea0003800200 */
.L_x_9:
[----:B------:R-:W3:Y:S01]  /*0890*/  SHFL.IDX PT, R0, R84, RZ, 0x1f ;  /* 0x00001fff54007589 */ /* 0x000ee200000e0000 */
[----:B------:R-:W-:Y:S01]  /*08a0*/  NOP ;  /* 0x0000000000007918 */ /* 0x000fe20000000000 */
[----:B---3--:R-:W-:-:S13]  /*08b0*/  ISETP.NE.AND P0, PT, R0, 0x1, PT ;  /* 0x000000010000780c */ /* 0x008fda0003f05270 */
[----:B------:R-:W-:Y:S05]  /*08c0*/  @P0 BRA `(.L_x_11) ;  /* 0x0000000000580947 */ /* 0x000fea0003800000 */
[----:B------:R-:W3:Y:S01]  /*08d0*/  S2UR UR5, SR_CgaCtaId ;  /* 0x00000000000579c3 */ /* 0x000ee20000008800 */
[----:B------:R-:W-:Y:S01]  /*08e0*/  UMOV UR4, 0x400 ;  /* 0x0000040000047882 */ /* 0x000fe20000000000 */
[----:B------:R-:W-:Y:S01]  /*08f0*/  UMOV UR8, 0x20 ;  /* 0x0000002000087882 */ /* 0x000fe20000000000 */
[----:B------:R-:W-:Y:S01]  /*0900*/  UMOV UR6, 0x80 ;  /* 0x0000008000067882 */ /* 0x000fe20000000000 */
[----:B------:R-:W-:-:S04]  /*0910*/  UIADD3 UR8, UPT, UPT, -UR8, 0x100000, URZ ;  /* 0x0010000008087890 */ /* 0x000fc8000fffe1ff */
[----:B------:R-:W-:Y:S02]  /*0920*/  USHF.L.U32 UR9, UR8, 0xb, URZ ;  /* 0x0000000b08097899 */ /* 0x000fe400080006ff */
[----:B------:R-:W-:Y:S02]  /*0930*/  USHF.L.U32 UR8, UR8, 0x1, URZ ;  /* 0x0000000108087899 */ /* 0x000fe400080006ff */
[----:B------:R-:W-:-:S04]  /*0940*/  UIADD3 UR6, UPT, UPT, -UR6, 0x100000, URZ ;  /* 0x0010000006067890 */ /* 0x000fc8000fffe1ff */
[----:B------:R-:W-:Y:S02]  /*0950*/  USHF.L.U32 UR7, UR6, 0xb, URZ ;  /* 0x0000000b06077899 */ /* 0x000fe400080006ff */
[----:B------:R-:W-:Y:S01]  /*0960*/  USHF.L.U32 UR6, UR6, 0x1, URZ ;  /* 0x0000000106067899 */ /* 0x000fe200080006ff */
[----:B------:R-:W-:Y:S01]  /*0970*/  ELECT P0, URZ, PT ;  /* 0x0000000000ff782f */ /* 0x000fe20003800000 */
[----:B---3--:R-:W-:Y:S01]  /*0980*/  ULEA UR4, UR5, UR4, 0x18 ;  /* 0x0000000405047291 */ /* 0x008fe2000f8ec0ff */
[----:B------:R-:W3:Y:S11]  /*0990*/  FENCE.VIEW.ASYNC.S ;  /* 0x00000000000073c6 */ /* 0x000ef60000000000 */
[----:B---3--:R3:W4:Y:S01]  /*09a0*/  SYNCS.EXCH.64 URZ, [UR4+0x100], UR8 ;  /* 0x0001000804ff75b2 */ /* 0x0087220008000100 */
[----:B------:R3:W1:Y:S01]  /*09b0*/  SYNCS.EXCH.64 URZ, [UR4+0x120], UR6 ;  /* 0x0001200604ff75b2 */ /* 0x0006620008000100 */
[----:B------:R3:W1:Y:S01]  /*09c0*/  SYNCS.EXCH.64 URZ, [UR4+0x108], UR8 ;  /* 0x0001080804ff75b2 */ /* 0x0006620008000100 */
[----:B------:R3:W1:Y:S01]  /*09d0*/  SYNCS.EXCH.64 URZ, [UR4+0x128], UR6 ;  /* 0x0001280604ff75b2 */ /* 0x0006620008000100 */
[----:B------:R3:W1:Y:S01]  /*09e0*/  SYNCS.EXCH.64 URZ, [UR4+0x110], UR8 ;  /* 0x0001100804ff75b2 */ /* 0x0006620008000100 */
[----:B------:R3:W1:Y:S01]  /*09f0*/  SYNCS.EXCH.64 URZ, [UR4+0x130], UR6 ;  /* 0x0001300604ff75b2 */ /* 0x0006620008000100 */
[----:B------:R3:W1:Y:S01]  /*0a00*/  SYNCS.EXCH.64 URZ, [UR4+0x118], UR8 ;  /* 0x0001180804ff75b2 */ /* 0x0006620008000100 */
[----:B------:R3:W1:Y:S01]  /*0a10*/  SYNCS.EXCH.64 URZ, [UR4+0x138], UR6 ;  /* 0x0001380604ff75b2 */ /* 0x0006620008000100 */
[----:B------:R-:W-:Y:S01]  /*0a20*/  NOP ;  /* 0x0000000000007918 */ /* 0x000fe20000000000 */
.L_x_11:
[----:B------:R-:W2:Y:S01]  /*0a30*/  SHFL.IDX PT, R0, R84, RZ, 0x1f ;  /* 0x00001fff54007589 */ /* 0x000ea200000e0000 */
[----:B------:R-:W-:Y:S01]  /*0a40*/  NOP ;  /* 0x0000000000007918 */ /* 0x000fe20000000000 */
[----:B--2---:R-:W-:-:S13]  /*0a50*/  ISETP.NE.AND P0, PT, R0, 0x3, PT ;  /* 0x000000030000780c */ /* 0x004fda0003f05270 */
[----:B------:R-:W-:Y:S05]  /*0a60*/  @P0 BRA `(.L_x_12) ;  /* 0x0000000000300947 */ /* 0x000fea0003800000 */
[----:B------:R-:W2:Y:S01]  /*0a70*/  S2UR UR5, SR_CgaCtaId ;  /* 0x00000000000579c3 */ /* 0x000ea20000008800 */
[----:B---3--:R-:W-:Y:S01]  /*0a80*/  UMOV UR4, 0x400 ;  /* 0x0000040000047882 */ /* 0x008fe20000000000 */
[----:B------:R-:W-:Y:S01]  /*0a90*/  UMOV UR6, 0x20 ;  /* 0x0000002000067882 */ /* 0x000fe20000000000 */
[----:B------:R-:W-:Y:S01]  /*0aa0*/  ELECT P0, URZ, PT ;  /* 0x0000000000ff782f */ /* 0x000fe20003800000 */
[----:B------:R-:W-:-:S04]  /*0ab0*/  UIADD3 UR6, UPT, UPT, -UR6, 0x100000, URZ ;  /* 0x0010000006067890 */ /* 0x000fc8000fffe1ff */
[----:B------:R-:W-:Y:S02]  /*0ac0*/  USHF.L.U32 UR7, UR6, 0xb, URZ ;  /* 0x0000000b06077899 */ /* 0x000fe400080006ff */
[----:B------:R-:W-:Y:S02]  /*0ad0*/  USHF.L.U32 UR6, UR6, 0x1, URZ ;  /* 0x0000000106067899 */ /* 0x000fe400080006ff */
[----:B--2---:R-:W-:Y:S01]  /*0ae0*/  ULEA UR4, UR5, UR4, 0x18 ;  /* 0x0000000405047291 */ /* 0x004fe2000f8ec0ff */
[----:B------:R-:W2:Y:S11]  /*0af0*/  FENCE.VIEW.ASYNC.S ;  /* 0x00000000000073c6 */ /* 0x000eb60000000000 */
[----:B--2---:R2:W3:Y:S01]  /*0b00*/  SYNCS.EXCH.64 URZ, [UR4+0x140], UR6 ;  /* 0x0001400604ff75b2 */ /* 0x0044e20008000100 */
[----:B------:R2:W1:Y:S01]  /*0b10*/  SYNCS.EXCH.64 URZ, [UR4+0x148], UR6 ;  /* 0x0001480604ff75b2 */ /* 0x0004620008000100 */
[----:B------:R-:W-:Y:S01]  /*0b20*/  NOP ;  /* 0x0000000000007918 */ /* 0x000fe20000000000 */
.L_x_12:
[----:B------:R-:W4:Y:S01]  /*0b30*/  SHFL.IDX PT, R0, R84, RZ, 0x1f ;  /* 0x00001fff54007589 */ /* 0x000f2200000e0000 */
[----:B------:R-:W-:Y:S01]  /*0b40*/  NOP ;  /* 0x0000000000007918 */ /* 0x000fe20000000000 */
[----:B----4-:R-:W-:-:S13]  /*0b50*/  ISETP.NE.AND P0, PT, R0, 0x4, PT ;  /* 0x000000040000780c */ /* 0x010fda0003f05270 */
[----:B------:R-:W-:Y:S05]  /*0b60*/  @P0 BRA `(.L_x_13) ;  /* 0x0000000000440947 */ /* 0x000fea0003800000 */
[----:B------:R-:W4:Y:S01]  /*0b70*/  S2UR UR5, SR_CgaCtaId ;  /* 0x00000000000579c3 */ /* 0x000f220000008800 */
[----:B--23--:R-:W-:Y:S01]  /*0b80*/  UMOV UR4, 0x1e0 ;  /* 0x000001e000047882 */ /* 0x00cfe20000000000 */
[----:B------:R-:W-:Y:S01]  /*0b90*/  UMOV UR6, 0x400 ;  /* 0x0000040000067882 */ /* 0x000fe20000000000 */
[----:B------:R-:W-:Y:S01]  /*0ba0*/  USEL UR4, UR4, 0x1a0, UP3 ;  /* 0x000001a004047887 */ /* 0x000fe20009800000 */
[----:B------:R-:W-:Y:S01]  /*0bb0*/  UMOV UR8, 0x1 ;  /* 0x0000000100087882 */ /* 0x000fe20000000000 */
[----:B------:R-:W-:Y:S01]  /*0bc0*/  ELECT P0, URZ, PT ;  /* 0x0000000000ff782f */ /* 0x000fe20003800000 */
[----:B------:R-:W-:-:S04]  /*0bd0*/  UIADD3 UR8, UPT, UPT, -UR8, 0x100000, URZ ;  /* 0x0010000008087890 */ /* 0x000fc8000fffe1ff */
[----:B------:R-:W-:Y:S02]  /*0be0*/  USHF.L.U32 UR9, UR8, 0xb, URZ ;  /* 0x0000000b08097899 */ /* 0x000fe400080006ff */
[----:B------:R-:W-:Y:S02]  /*0bf0*/  USHF.L.U32 UR8, UR8, 0x1, URZ ;  /* 0x0000000108087899 */ /* 0x000fe400080006ff */
[----:B----4-:R-:W-:Y:S02]  /*0c00*/  ULEA UR6, UR5, UR6, 0x18 ;  /* 0x0000000605067291 */ /* 0x010fe4000f8ec0ff */
[----:B------:R-:W-:-:S04]  /*0c10*/  UIADD3 UR4, UPT, UPT, -UR4, 0x100000, URZ ;  /* 0x0010000004047890 */ /* 0x000fc8000fffe1ff */
[----:B------:R-:W-:Y:S02]  /*0c20*/  USHF.L.U32 UR5, UR4, 0xb, URZ ;  /* 0x0000000b04057899 */ /* 0x000fe400080006ff */
[----:B------:R-:W-:Y:S01]  /*0c30*/  USHF.L.U32 UR4, UR4, 0x1, URZ ;  /* 0x0000000104047899 */ /* 0x000fe200080006ff */
[----:B------:R-:W2:Y:S03]  /*0c40*/  FENCE.VIEW.ASYNC.S ;  /* 0x00000000000073c6 */ /* 0x000ea60000000000 */
[----:B--2---:R4:W2:Y:S08]  /*0c50*/  SYNCS.EXCH.64 URZ, [UR6+0x150], UR8 ;  /* 0x0001500806ff75b2 */ /* 0x0048b00008000100 */
[----:B------:R4:W3:Y:S02]  /*0c60*/  SYNCS.EXCH.64 URZ, [UR6+0x158], UR4 ;  /* 0x0001580406ff75b2 */ /* 0x0008e40008000100 */
[----:B----4-:R-:W-:Y:S01]  /*0c70*/  NOP ;  /* 0x0000000000007918 */ /* 0x010fe20000000000 */
.L_x_13:
[----:B------:R-:W4:Y:S01]  /*0c80*/  SHFL.IDX PT, R0, R84, RZ, 0x1f ;  /* 0x00001fff54007589 */ /* 0x000f2200000e0000 */
[----:B------:R-:W-:Y:S01]  /*0c90*/  ISETP.NE.OR P1, PT, RZ, UR18, !P1 ;  /* 0x00000012ff007c0c */ /* 0x000fe2000cf25670 */
[----:B------:R-:W-:Y:S01]  /*0ca0*/  NOP ;  /* 0x0000000000007918 */ /* 0x000fe20000000000 */
[----:B----4-:R-:W-:-:S13]  /*0cb0*/  ISETP.NE.AND P0, PT, R0, 0x5, PT ;  /* 0x000000050000780c */ /* 0x010fda0003f05270 */
[----:B------:R-:W-:Y:S05]  /*0cc0*/  @P0 BRA `(.L_x_14) ;  /* 0x0000000000480947 */ /* 0x000fea0003800000 */
[----:B------:R-:W4:Y:S01]  /*0cd0*/  S2UR UR5, SR_CgaCtaId ;  /* 0x00000000000579c3 */ /* 0x000f220000008800 */
[----:B--23--:R-:W-:Y:S01]  /*0ce0*/  UMOV UR4, 0x400 ;  /* 0x0000040000047882 */ /* 0x00cfe20000000000 */
        /* <DEDUP_REMOVED lines=9> */
[----:B----4-:R-:W-:Y:S01]  /*0d80*/  ULEA UR4, UR5, UR4, 0x18 ;  /* 0x0000000405047291 */ /* 0x010fe2000f8ec0ff */
[----:B------:R-:W2:Y:S11]  /*0d90*/  FENCE.VIEW.ASYNC.S ;  /* 0x00000000000073c6 */ /* 0x000eb60000000000 */
[----:B--2---:R4:W2:Y:S01]  /*0da0*/  SYNCS.EXCH.64 URZ, [UR4+0x160], UR6 ;  /* 0x0001600604ff75b2 */ /* 0x0048a20008000100 */
[----:B------:R4:W3:Y:S01]  /*0db0*/  SYNCS.EXCH.64 URZ, [UR4+0x170], UR8 ;  /* 0x0001700804ff75b2 */ /* 0x0008e20008000100 */
[----:B------:R4:W1:Y:S01]  /*0dc0*/  SYNCS.EXCH.64 URZ, [UR4+0x168], UR6 ;  /* 0x0001680604ff75b2 */ /* 0x0008620008000100 */
[----:B------:R4:W1:Y:S02]  /*0dd0*/  SYNCS.EXCH.64 URZ, [UR4+0x178], UR8 ;  /* 0x0001780804ff75b2 */ /* 0x0008640008000100 */
[----:B----4-:R-:W-:Y:S01]  /*0de0*/  NOP ;  /* 0x0000000000007918 */ /* 0x010fe20000000000 */
.L_x_14:
[----:B--23--:R-:W2:Y:S01]  /*0df0*/  S2UR UR7, SR_CgaCtaId ;  /* 0x00000000000779c3 */ /* 0x00cea20000008800 */
[----:B------:R-:W-:Y:S01]  /*0e00*/  VOTEU.ALL UP0, P1 ;  /* 0x0000000000ff7886 */ /* 0x000fe20000800000 */
[----:B------:R-:W-:Y:S01]  /*0e10*/  UMOV UR4, 0x20 ;  /* 0x0000002000047882 */ /* 0x000fe20000000000 */
[----:B------:R-:W-:Y:S01]  /*0e20*/  NOP ;  /* 0x0000000000007918 */ /* 0x000fe20000000000 */
[----:B-1----:R-:W-:Y:S01]  /*0e30*/  LOP3.LUT R3, R81, 0x1f, RZ, 0xc0, !PT ;  /* 0x0000001f51037812 */ /* 0x002fe200078ec0ff */
[----:B------:R-:W-:Y:S01]  /*0e40*/  UISETP.NE.AND UP4, UPT, UR18, URZ, UPT ;  /* 0x000000ff1200728c */ /* 0x000fe2000bf85270 */
[----:B------:R-:W-:Y:S01]  /*0e50*/  @!UP0 UMOV UR6, 0x400 ;  /* 0x0000040000068882 */ /* 0x000fe20000000000 */
[----:B------:R-:W-:-:S04]  /*0e60*/  @!UP0 UIADD3 UR4, UPT, UPT, -UR4, 0x100000, URZ ;  /* 0x0010000004048890 */ /* 0x000fc8000fffe1ff */
[----:B------:R-:W-:Y:S02]  /*0e70*/  @!UP0 USHF.L.U32 UR5, UR4, 0xb, URZ ;  /* 0x0000000b04058899 */ /* 0x000fe400080006ff */
[----:B------:R-:W-:Y:S02]  /*0e80*/  @!UP0 USHF.L.U32 UR4, UR4, 0x1, URZ ;  /* 0x0000000104048899 */ /* 0x000fe400080006ff */
[----:B--2---:R-:W-:Y:S01]  /*0e90*/  @!UP0 ULEA UR6, UR7, UR6, 0x18 ;  /* 0x0000000607068291 */ /* 0x004fe2000f8ec0ff */
[----:B------:R-:W1:Y:S01]  /*0ea0*/  LDCU UR7, c[0x0][0x36c] ;  /* 0x00006d80ff0777ac */ /* 0x000e620008000800 */
[----:B------:R-:W-:Y:S01]  /*0eb0*/  VOTEU.ALL UP0, P1 ;  /* 0x0000000000ff7886 */ /* 0x000fe20000800000 */
[----:B------:R-:W2:Y:S09]  /*0ec0*/  FENCE.VIEW.ASYNC.S ;  /* 0x00000000000073c6 */ /* 0x000eb20000000000 */
[----:B--2---:R2:W3:Y:S01]  /*0ed0*/  @!UP0 SYNCS.EXCH.64 URZ, [UR6+0x180], UR4 ;  /* 0x0001800406ff85b2 */ /* 0x0044e20008000100 */
[----:B-1----:R-:W-:-:S09]  /*0ee0*/  UISETP.EQ.U32.AND UP6, UPT, UR7, 0x1, UPT ;  /* 0x000000010700788c */ /* 0x002fd2000bfc2070 */
[----:B--2---:R-:W-:Y:S05]  /*0ef0*/  BRA.U !UP6, `(.L_x_15) ;  /* 0x000000010e087547 */ /* 0x004fea000b800000 */
[----:B---3--:R-:W-:Y:S01]  /*0f00*/  UCGABAR_ARV ;  /* 0x00000000000079c7 */ /* 0x008fe20008000000 */
[----:B------:R-:W-:Y:S05]  /*0f10*/  BRA `(.L_x_16) ;  /* 0x0000000000047947 */ /* 0x000fea0003800000 */
.L_x_15:
[----:B---3--:R-:W-:Y:S01]  /*0f20*/  NOP ;  /* 0x0000000000007918 */ /* 0x008fe20000000000 */
.L_x_16:
[----:B------:R-:W1:Y:S01]  /*0f30*/  S2UR UR21, SR_CTAID.X ;  /* 0x00000000001579c3 */ /* 0x000e620000002500 */
[----:B------:R-:W-:-:S05]  /*0f40*/  CS2R.32 R92, SR_CgaSize ;  /* 0x00000000005c7805 */ /* 0x000fca0000008a00 */
[----:B------:R-:W-:-:S05]  /*0f50*/  IMAD R92, R92, -0xa0, RZ ;  /* 0xffffff605c5c7824 */ /* 0x000fca00078e02ff */
[----:B------:R-:W-:-:S14]  /*0f60*/  R2UR UR5, R92 ;  /* 0x000000005c0572ca */ /* 0x000fdc00000e0000 */
[----:B------:R-:W2:Y:S01]  /*0f70*/  LDCU UR5, c[0x0][UR5+0x2b0] ;  /* 0x00005600050577ac */ /* 0x000ea20008000800 */
[----:B------:R-:W-:-:S05]  /*0f80*/  CS2R.32 R92, SR_CgaSize ;  /* 0x00000000005c7805 */ /* 0x000fca0000008a00 */
[----:B------:R-:W-:-:S05]  /*0f90*/  IMAD R92, R92, -0xa0, RZ ;  /* 0xffffff605c5c7824 */ /* 0x000fca00078e02ff */
[----:B------:R-:W-:-:S14]  /*0fa0*/  R2UR UR4, R92 ;  /* 0x000000005c0472ca */ /* 0x000fdc00000e0000 */
[----:B------:R-:W3:Y:S01]  /*0fb0*/  LDCU UR4, c[0x0][UR4+0x2b4] ;  /* 0x00005680040477ac */ /* 0x000ee20008000800 */
[----:B------:R-:W4:Y:S01]  /*0fc0*/  S2UR UR24, SR_CTAID.Y ;  /* 0x00000000001879c3 */ /* 0x000f220000002600 */
[----:B------:R-:W-:-:S05]  /*0fd0*/  CS2R.32 R92, SR_CgaSize ;  /* 0x00000000005c7805 */ /* 0x000fca0000008a00 */
[----:B------:R-:W-:-:S05]  /*0fe0*/  IMAD R92, R92, -0xa0, RZ ;  /* 0xffffff605c5c7824 */ /* 0x000fca00078e02ff */
[----:B------:R-:W-:-:S14]  /*0ff0*/  R2UR UR7, R92 ;  /* 0x000000005c0772ca */ /* 0x000fdc00000e0000 */
[----:B------:R-:W3:Y:S01]  /*1000*/  LDCU UR7, c[0x0][UR7+0x2a0] ;  /* 0x00005400070777ac */ /* 0x000ee20008000800 */
[----:B------:R-:W-:-:S05]  /*1010*/  CS2R.32 R92, SR_CgaSize ;  /* 0x00000000005c7805 */ /* 0x000fca0000008a00 */
[----:B------:R-:W-:-:S05]  /*1020*/  IMAD R92, R92, -0xa0, RZ ;  /* 0xffffff605c5c7824 */ /* 0x000fca00078e02ff */
[----:B------:R-:W-:-:S14]  /*1030*/  R2UR UR8, R92 ;  /* 0x000000005c0872ca */ /* 0x000fdc00000e0000 */
[----:B------:R-:W3:Y:S01]  /*1040*/  LDCU UR8, c[0x0][UR8+0x2a4] ;  /* 0x00005480080877ac */ /* 0x000ee20008000800 */
[----:B------:R-:W3:Y:S01]  /*1050*/  LDCU UR19, c[0x0][0xc24] ;  /* 0x00018480ff1377ac */ /* 0x000ee20008000800 */
[----:B------:R-:W3:Y:S01]  /*1060*/  LDCU UR39, c[0x0][0xc24] ;  /* 0x00018480ff2777ac */ /* 0x000ee20008000800 */
[----:B-1----:R-:W-:Y:S01]  /*1070*/  I2FP.F32.U32 R2, UR21 ;  /* 0x0000001500027c45 */ /* 0x002fe20008201000 */
[----:B------:R-:W1:Y:S04]  /*1080*/  LDCU UR23, c[0x0][0xc30] ;  /* 0x00018600ff1777ac */ /* 0x000e680008000800 */
[----:B--2---:R-:W-:Y:S01]  /*1090*/  FMUL R2, R2, UR5 ;  /* 0x0000000502027c20 */ /* 0x004fe20008400000 */
[----:B----4-:R-:W-:-:S05]  /*10a0*/  I2FP.F32.U32 R0, UR24 ;  /* 0x0000001800007c45 */ /* 0x010fca0008201000 */
[----:B------:R-:W2:Y:S01]  /*10b0*/  F2I.U32.TRUNC.NTZ R2, R2 ;  /* 0x0000000200027305 */ /* 0x000ea2000020f000 */
[----:B---3--:R-:W-:-:S07]  /*10c0*/  FMUL R0, R0, UR4 ;  /* 0x0000000400007c20 */ /* 0x008fce0008400000 */
[----:B------:R-:W3:Y:S01]  /*10d0*/  F2I.U32.TRUNC.NTZ R0, R0 ;  /* 0x0000000000007305 */ /* 0x000ee2000020f000 */
[----:B--2---:R-:W-:Y:S02]  /*10e0*/  R2UR UR4, R2 ;  /* 0x00000000020472ca */ /* 0x004fe400000e0000 */
[----:B------:R-:W-:Y:S02]  /*10f0*/  PRMT R2, RZ, 0x7610, R2 ;  /* 0x00007610ff027816 */ /* 0x000fe40000000002 */
[----:B---3--:R-:W-:Y:S02]  /*1100*/  R2UR UR6, R0 ;  /* 0x00000000000672ca */ /* 0x008fe400000e0000 */
[----:B------:R-:W-:-:S07]  /*1110*/  PRMT R0, RZ, 0x7610, R0 ;  /* 0x00007610ff007816 */ /* 0x000fce0000000000 */
[----:B------:R-:W-:-:S04]  /*1120*/  UIADD3 UR5, UPT, UPT, -UR4, URZ, URZ ;  /* 0x000000ff04057290 */ /* 0x000fc8000fffe1ff */
[----:B------:R-:W-:Y:S02]  /*1130*/  UIMAD UR5, UR7, UR5, UR21 ;  /* 0x00000005070572a4 */ /* 0x000fe4000f8e0215 */
[----:B------:R-:W-:-:S04]  /*1140*/  UIADD3 UR4, UPT, UPT, -UR6, URZ, URZ ;  /* 0x000000ff06047290 */ /* 0x000fc8000fffe1ff */
[----:B------:R-:W-:Y:S01]  /*1150*/  IMAD.U32 R92, RZ, RZ, UR5 ;  /* 0x00000005ff5c7e24 */ /* 0x000fe2000f8e00ff */
[----:B------:R-:W-:-:S06]  /*1160*/  UIMAD UR4, UR8, UR4, UR24 ;  /* 0x00000004080472a4 */ /* 0x000fcc000f8e0218 */
[----:B------:R-:W-:Y:S01]  /*1170*/  IMAD.U32 R91, RZ, RZ, UR4 ;  /* 0x00000004ff5b7e24 */ /* 0x000fe2000f8e00ff */
[----:B-1----:R-:W-:Y:S06]  /*1180*/  BRA.U UP4, `(.L_x_17) ;  /* 0x0000000104307547 */ /* 0x002fec000b800000 */
[----:B------:R-:W-:Y:S01]  /*1190*/  R2UR UR5, R91 ;  /* 0x000000005b0572ca */ /* 0x000fe200000e0000 */
[----:B------:R-:W-:Y:S01]  /*11a0*/  UMOV UR7, 0x3 ;  /* 0x0000000300077882 */ /* 0x000fe20000000000 */
[----:B------:R-:W-:-:S11]  /*11b0*/  R2UR UR4, R92 ;  /* 0x000000005c0472ca */ /* 0x000fd600000e0000 */
[----:B------:R-:W-:-:S04]  /*11c0*/  UISETP.NE.AND UP0, UPT, UR5, URZ, UPT ;  /* 0x000000ff0500728c */ /* 0x000fc8000bf05270 */
[----:B------:R-:W-:Y:S02]  /*11d0*/  UISETP.LT.U32.OR UP0, UPT, UR4, 0x2, !UP0 ;  /* 0x000000020400788c */ /* 0x000fe4000c701470 */
[----:B------:R-:W-:Y:S02]  /*11e0*/  ULOP3.LUT UR4, UR4, 0xfffffffe, URZ, 0xc0, !UPT ;  /* 0xfffffffe04047892 */ /* 0x000fe4000f8ec0ff */
[----:B------:R-:W-:Y:S02]  /*11f0*/  USEL UR6, URZ, 0x1, !UP0 ;  /* 0x00000001ff067887 */ /* 0x000fe4000c000000 */
[----:B------:R-:W-:Y:S02]  /*1200*/  USEL UR5, URZ, 0x2, !UP0 ;  /* 0x00000002ff057887 */ /* 0x000fe4000c000000 */
[----:B------:R-:W-:Y:S02]  /*1210*/  USHF.L.U32 UR4, UR7, UR4, URZ ;  /* 0x0000000407047299 */ /* 0x000fe400080006ff */
[----:B------:R-:W-:-:S04]  /*1220*/  UIADD3 UR5, UPT, UPT, UR6, UR5, URZ ;  /* 0x0000000506057290 */ /* 0x000fc8000fffe0ff */
[----:B------:R-:W-:Y:S02]  /*1230*/  IMAD.U32 R0, RZ, RZ, UR4 ;  /* 0x00000004ff007e24 */ /* 0x000fe4000f8e00ff */
[----:B------:R-:W-:-:S07]  /*1240*/  IMAD.U32 R2, RZ, RZ, UR5 ;  /* 0x00000005ff027e24 */ /* 0x000fce000f8e00ff */
.L_x_17:
[----:B------:R-:W1:Y:S01]  /*1250*/  S2UR UR53, SR_CTAID.Z ;  /* 0x00000000003579c3 */ /* 0x000e620000002700 */
[----:B------:R-:W-:Y:S01]  /*1260*/  UISETP.GE.AND UP0, UPT, UR19, 0x1, UPT ;  /* 0x000000011300788c */ /* 0x000fe2000bf06270 */
[----:B------:R-:W-:-:S08]  /*1270*/  UMOV UR52, UR21 ;  /* 0x0000001500347c82 */ /* 0x000fd00008000000 */
[----:B------:R-:W-:Y:S05]  /*1280*/  BRA.U !UP0, `(.L_x_18) ;  /* 0x0000000108d47547 */ /* 0x000fea000b800000 */
[----:B------:R-:W2:Y:S01]  /*1290*/  LDCU.128 UR12, c[0x0][0xc10] ;  /* 0x00018200ff0c77ac */ /* 0x000ea20008000c00 */
[----:B------:R-:W3:Y:S01]  /*12a0*/  LDCU UR20, c[0x0][0xc0c] ;  /* 0x00018180ff1477ac */ /* 0x000ee20008000800 */
[----:B------:R-:W4:Y:S01]  /*12b0*/  LDCU UR6, c[0x0][0x370] ;  /* 0x00006e00ff0677ac */ /* 0x000f220008000800 */
[----:B------:R-:W1:Y:S01]  /*12c0*/  LDCU UR7, c[0x0][0x374] ;  /* 0x00006e80ff0777ac */ /* 0x000e620008000800 */
[----:B------:R-:W1:Y:S01]  /*12d0*/  LDCU UR22, c[0x0][0xc20] ;  /* 0x00018400ff1677ac */ /* 0x000e620008000800 */
[----:B--2---:R-:W-:Y:S02]  /*12e0*/  UIMAD.WIDE.U32 UR4, UR21, UR12, URZ ;  /* 0x0000000c150472a5 */ /* 0x004fe4000f8e00ff */
[----:B---3--:R-:W-:Y:S01]  /*12f0*/  UISETP.NE.AND UP0, UPT, UR20, 0x1, UPT ;  /* 0x000000011400788c */ /* 0x008fe2000bf05270 */
[----:B------:R-:W2:Y:S01]  /*1300*/  LDCU.64 UR8, c[0x0][0xc28] ;  /* 0x00018500ff0877ac */ /* 0x000ea20008000a00 */
[----:B----4-:R-:W-:-:S03]  /*1310*/  UIMAD.WIDE.U32 UR10, UR6, UR12, URZ ;  /* 0x0000000c060a72a5 */ /* 0x010fc6000f8e00ff */
[----:B------:R-:W-:Y:S01]  /*1320*/  UMOV UR4, UR5 ;  /* 0x0000000500047c82 */ /* 0x000fe20008000000 */
[----:B------:R-:W-:Y:S02]  /*1330*/  UISETP.NE.AND UP2, UPT, UR19, 0x1, UPT ;  /* 0x000000011300788c */ /* 0x000fe4000bf45270 */
[----:B------:R-:W-:Y:S01]  /*1340*/  USHF.R.U32.HI UR4, URZ, UR13, UR4 ;  /* 0x0000000dff047299 */ /* 0x000fe20008011604 */
[----:B------:R-:W-:Y:S01]  /*1350*/  UMOV UR10, UR11 ;  /* 0x0000000b000a7c82 */ /* 0x000fe20008000000 */
[----:B------:R-:W-:Y:S02]  /*1360*/  UIMAD.WIDE.U32 UR16, UR24, UR15, URZ ;  /* 0x0000000f181072a5 */ /* 0x000fe4000f8e00ff */
[----:B------:R-:W-:Y:S02]  /*1370*/  USEL UR5, UR21, UR4, !UP0 ;  /* 0x0000000415057287 */ /* 0x000fe4000c000000 */
[----:B------:R-:W-:Y:S02]  /*1380*/  @UP0 USHF.R.U32.HI UR6, URZ, UR13, UR10 ;  /* 0x0000000dff060299 */ /* 0x000fe4000801160a */
[----:B------:R-:W-:-:S02]  /*1390*/  UISETP.NE.AND UP0, UPT, UR14, 0x1, UPT ;  /* 0x000000010e00788c */ /* 0x000fc4000bf05270 */
[----:B-1----:R-:W-:Y:S02]  /*13a0*/  UIMAD.WIDE.U32 UR10, UR7, UR15, URZ ;  /* 0x0000000f070a72a5 */ /* 0x002fe4000f8e00ff */
[----:B--2---:R-:W-:Y:S01]  /*13b0*/  UIMAD.WIDE.U32 UR12, UR6, UR8, URZ ;  /* 0x00000008060c72a5 */ /* 0x004fe2000f8e00ff */
[----:B------:R-:W-:Y:S01]  /*13c0*/  UMOV UR4, UR17 ;  /* 0x0000001100047c82 */ /* 0x000fe20008000000 */
[----:B------:R-:W-:-:S03]  /*13d0*/  UIADD3 UR52, UPT, UPT, -UR5, URZ, URZ ;  /* 0x000000ff05347290 */ /* 0x000fc6000fffe1ff */
[----:B------:R-:W-:Y:S01]  /*13e0*/  UMOV UR10, UR11 ;  /* 0x0000000b000a7c82 */ /* 0x000fe20008000000 */
[----:B------:R-:W-:Y:S02]  /*13f0*/  USHF.R.U32.HI UR4, URZ, UR22, UR4 ;  /* 0x00000016ff047299 */ /* 0x000fe40008011604 */
[----:B------:R-:W-:Y:S01]  /*1400*/  @UP0 USHF.R.U32.HI UR7, URZ, UR22, UR10 ;  /* 0x00000016ff070299 */ /* 0x000fe2000801160a */
[----:B------:R-:W-:Y:S01]  /*1410*/  UMOV UR12, UR13 ;  /* 0x0000000d000c7c82 */ /* 0x000fe20008000000 */
[----:B------:R-:W-:Y:S02]  /*1420*/  USEL UR4, UR24, UR4, !UP0 ;  /* 0x0000000418047287 */ /* 0x000fe4000c000000 */
[----:B------:R-:W-:Y:S02]  /*1430*/  UIMAD.WIDE.U32 UR10, UR7, UR8, URZ ;  /* 0x00000008070a72a5 */ /* 0x000fe4000f8e00ff */
[----:B------:R-:W-:Y:S02]  /*1440*/  @UP2 USHF.R.U32.HI UR6, URZ, UR9, UR12 ;  /* 0x00000009ff062299 */ /* 0x000fe4000801160c */
[----:B------:R-:W-:-:S02]  /*1450*/  UIMAD.WIDE.U32 UR12, UR4, UR8, URZ ;  /* 0x00000008040c72a5 */ /* 0x000fc4000f8e00ff */
[----:B------:R-:W-:Y:S01]  /*1460*/  UIMAD UR52, UR20, UR52, UR21 ;  /* 0x00000034143472a4 */ /* 0x000fe2000f8e0215 */
[----:B------:R-:W-:Y:S02]  /*1470*/  UMOV UR10, UR11 ;  /* 0x0000000b000a7c82 */ /* 0x000fe40008000000 */
[----:B------:R-:W-:Y:S02]  /*1480*/  @UP2 USHF.R.U32.HI UR7, URZ, UR9, UR10 ;  /* 0x00000009ff072299 */ /* 0x000fe4000801160a */
[----:B------:R-:W-:Y:S02]  /*1490*/  UIMAD UR10, UR6, UR19, URZ ;  /* 0x00000013060a72a4 */ /* 0x000fe4000f8e02ff */
[----:B------:R-:W-:-:S04]  /*14a0*/  UIMAD UR7, UR7, UR19, URZ ;  /* 0x00000013070772a4 */ /* 0x000fc8000f8e02ff */
[----:B------:R-:W-:-:S03]  /*14b0*/  UISETP.GE.AND UP0, UPT, UR4, UR7, UPT ;  /* 0x000000070400728c */ /* 0x000fc6000bf06270 */
[----:B------:R-:W-:Y:S01]  /*14c0*/  UMOV UR7, UR13 ;  /* 0x0000000d00077c82 */ /* 0x000fe20008000000 */
[----:B------:R-:W-:Y:S02]  /*14d0*/  UISETP.GE.OR UP0, UPT, UR5, UR10, UP0 ;  /* 0x0000000a0500728c */ /* 0x000fe40008706670 */
[----:B------:R-:W-:Y:S02]  /*14e0*/  UIMAD.WIDE.U32 UR10, UR5, UR8, URZ ;  /* 0x00000008050a72a5 */ /* 0x000fe4000f8e00ff */
[----:B------:R-:W-:Y:S02]  /*14f0*/  USHF.R.U32.HI UR7, URZ, UR9, UR7 ;  /* 0x00000009ff077299 */ /* 0x000fe40008011607 */
[----:B------:R-:W-:Y:S02]  /*1500*/  UIADD3 UR10, UPT, UPT, -UR4, URZ, URZ ;  /* 0x000000ff040a7290 */ /* 0x000fe4000fffe1ff */
[----:B------:R-:W-:Y:S02]  /*1510*/  USEL UR7, UR4, UR7, !UP2 ;  /* 0x0000000704077287 */ /* 0x000fe4000d000000 */
[----:B------:R-:W-:Y:S01]  /*1520*/  UIMAD UR10, UR14, UR10, UR24 ;  /* 0x0000000a0e0a72a4 */ /* 0x000fe2000f8e0218 */
[----:B------:R-:W-:-:S02]  /*1530*/  @!UP0 UMOV UR8, UR11 ;  /* 0x0000000b00088c82 */ /* 0x000fc40008000000 */
[----:B------:R-:W-:Y:S02]  /*1540*/  @!UP0 USHF.R.U32.HI UR8, URZ, UR9, UR8 ;  /* 0x00000009ff088299 */ /* 0x000fe40008011608 */
[----:B------:R-:W-:Y:S02]  /*1550*/  UIADD3 UR9, UPT, UPT, -UR7, URZ, URZ ;  /* 0x000000ff07097290 */ /* 0x000fe4000fffe1ff */
[----:B------:R-:W-:Y:S02]  /*1560*/  @!UP0 USEL UR8, UR5, UR8, !UP2 ;  /* 0x0000000805088287 */ /* 0x000fe4000d000000 */
[----:B------:R-:W-:Y:S02]  /*1570*/  UIMAD UR9, UR19, UR9, UR4 ;  /* 0x00000009130972a4 */ /* 0x000fe4000f8e0204 */
[----:B------:R-:W-:Y:S02]  /*1580*/  @!UP0 UIADD3 UR7, UPT, UPT, UR7, -UR8, URZ ;  /* 0x8000000807078290 */ /* 0x000fe4000fffe0ff */
[----:B------:R-:W-:-:S02]  /*1590*/  @!UP0 UIMAD UR6, UR9, UR6, UR8 ;  /* 0x00000006090682a4 */ /* 0x000fc4000f8e0208 */
[----:B------:R-:W-:-:S04]  /*15a0*/  @!UP0 UIMAD UR4, UR7, UR19, UR5 ;  /* 0x00000013070482a4 */ /* 0x000fc8000f8e0205 */
[----:B------:R-:W-:Y:S01]  /*15b0*/  UIMAD UR24, UR4, UR14, UR10 ;  /* 0x0000000e041872a4 */ /* 0x000fe2000f8e020a */
[----:B------:R-:W-:Y:S02]  /*15c0*/  @!UP0 UMOV UR5, UR6 ;  /* 0x0000000600058c82 */ /* 0x000fe40008000000 */
[----:B------:R-:W-:-:S12]  /*15d0*/  UIMAD UR52, UR5, UR20, UR52 ;  /* 0x00000014053472a4 */ /* 0x000fd8000f8e0234 */
.L_x_18:
[----:B------:R-:W-:-:S09]  /*15e0*/  UISETP.NE.AND UP0, UPT, UR23, 0x1, UPT ;  /* 0x000000011700788c */ /* 0x000fd2000bf05270 */
[----:B------:R-:W-:Y:S05]  /*15f0*/  BRA.U UP0, `(.L_x_19) ;  /* 0x0000000100407547 */ /* 0x000fea000b800000 */
[----:B------:R-:W2:Y:S01]  /*1600*/  LDCU.128 UR8, c[0x0][0xc10] ;  /* 0x00018200ff0877ac */ /* 0x000ea20008000c00 */
[----:B------:R-:W3:Y:S01]  /*1610*/  LDCU UR12, c[0x0][0xc0c] ;  /* 0x00018180ff0c77ac */ /* 0x000ee20008000800 */
[----:B------:R-:W4:Y:S01]  /*1620*/  LDCU UR13, c[0x0][0xc20] ;  /* 0x00018400ff0d77ac */ /* 0x000f220008000800 */
[----:B--2---:R-:W-:Y:S02]  /*1630*/  UIMAD.WIDE.U32 UR4, UR52, UR8, URZ ;  /* 0x00000008340472a5 */ /* 0x004fe4000f8e00ff */
[----:B------:R-:W-:Y:S02]  /*1640*/  UIMAD.WIDE.U32 UR6, UR24, UR11, URZ ;  /* 0x0000000b180672a5 */ /* 0x000fe4000f8e00ff */
[----:B---3--:R-:W-:Y:S02]  /*1650*/  UISETP.NE.AND UP0, UPT, UR12, 0x1, UPT ;  /* 0x000000010c00788c */ /* 0x008fe4000bf05270 */
[----:B------:R-:W-:-:S03]  /*1660*/  USHF.R.U32.HI UR5, URZ, UR9, UR5 ;  /* 0x00000009ff057299 */ /* 0x000fc60008011605 */
[----:B------:R-:W-:Y:S01]  /*1670*/  UMOV UR4, UR7 ;  /* 0x0000000700047c82 */ /* 0x000fe20008000000 */
[----:B------:R-:W-:Y:S02]  /*1680*/  USEL UR5, UR52, UR5, !UP0 ;  /* 0x0000000534057287 */ /* 0x000fe4000c000000 */
[----:B------:R-:W-:Y:S02]  /*1690*/  UISETP.NE.AND UP0, UPT, UR10, 0x1, UPT ;  /* 0x000000010a00788c */ /* 0x000fe4000bf05270 */
[----:B----4-:R-:W-:-:S04]  /*16a0*/  USHF.R.U32.HI UR4, URZ, UR13, UR4 ;  /* 0x0000000dff047299 */ /* 0x010fc80008011604 */
[----:B------:R-:W-:-:S04]  /*16b0*/  USEL UR4, UR24, UR4, !UP0 ;  /* 0x0000000418047287 */ /* 0x000fc8000c000000 */
[----:B------:R-:W-:Y:S02]  /*16c0*/  UIADD3 UR6, UPT, UPT, -UR4, UR5, URZ ;  /* 0x0000000504067290 */ /* 0x000fe4000fffe1ff */
[----:B------:R-:W-:Y:S02]  /*16d0*/  UIADD3 UR4, UPT, UPT, UR4, -UR5, URZ ;  /* 0x8000000504047290 */ /* 0x000fe4000fffe0ff */
[----:B------:R-:W-:Y:S02]  /*16e0*/  UIMAD UR24, UR6, UR10, UR24 ;  /* 0x0000000a061872a4 */ /* 0x000fe4000f8e0218 */
[----:B------:R-:W-:-:S12]  /*16f0*/  UIMAD UR52, UR4, UR12, UR52 ;  /* 0x0000000c043472a4 */ /* 0x000fd8000f8e0234 */
.L_x_19:
[----:B------:R-:W-:Y:S05]  /*1700*/  BRA.U !UP6, `(.L_x_20) ;  /* 0x000000010e0c7547 */ /* 0x000fea000b800000 */
[----:B------:R-:W-:Y:S01]  /*1710*/  UCGABAR_WAIT ;  /* 0x0000000000007dc7 */ /* 0x000fe20008000000 */
[----:B------:R-:W-:Y:S01]  /*1720*/  CCTL.IVALL ;  /* 0x00000000ff00798f */ /* 0x000fe20002000000 */
[----:B------:R-:W-:Y:S05]  /*1730*/  BRA `(.L_x_21) ;  /* 0x0000000000047947 */ /* 0x000fea0003800000 */
.L_x_20:
[----:B------:R-:W-:Y:S06]  /*1740*/  BAR.SYNC.DEFER_BLOCKING 0x0 ;  /* 0x0000000000007b1d */ /* 0x000fec0000010000 */
.L_x_21:
[----:B------:R-:W-:Y:S05]  /*1750*/  BRA.U UP5, `(.L_x_22) ;  /* 0x0000002105607547 */ /* 0x000fea000b800000 */
[----:B------:R-:W2:Y:S01]  /*1760*/  LDCU UR5, c[0x0][0x388] ;  /* 0x00007100ff0577ac */ /* 0x000ea20008000800 */
[----:B------:R-:W-:Y:S01]  /*1770*/  PLOP3.LUT P1, PT, PT, PT, UP3, 0x80, 0x8 ;  /* 0x000000000008781c */ /* 0x000fe20003f2f038 */
[----:B------:R-:W-:Y:S01]  /*1780*/  IMAD.MOV.U32 R2, RZ, RZ, RZ ;  /* 0x000000ffff027224 */ /* 0x000fe200078e00ff */
[----:B------:R-:W-:Y:S01]  /*1790*/  ISETP.EQ.OR P2, PT, R3, RZ, P3 ;  /* 0x000000ff0300720c */ /* 0x000fe20001f42670 */
[----:B------:R-:W3:Y:S01]  /*17a0*/  LDCU UR8, c[0x0][0x38c] ;  /* 0x00007180ff0877ac */ /* 0x000ee20008000800 */
[----:B------:R-:W-:Y:S01]  /*17b0*/  PLOP3.LUT P1, PT, P1, PT, PT, 0x8, 0x80 ;  /* 0x000000000080781c */ /* 0x000fe20000f2e170 */
[----:B------:R-:W4:Y:S01]  /*17c0*/  LDCU.64 UR6, c[0x0][0x390] ;  /* 0x00007200ff0677ac */ /* 0x000f220008000a00 */
[----:B------:R-:W-:Y:S01]  /*17d0*/  UISETP.NE.AND UP1, UPT, UR18, URZ, UPT ;  /* 0x000000ff1200728c */ /* 0x000fe2000bf25270 */
[----:B------:R-:W1:Y:S01]  /*17e0*/  LDCU UR54, c[0x0][0x370] ;  /* 0x00006e00ff3677ac */ /* 0x000e620008000800 */
[----:B--2---:R-:W-:Y:S02]  /*17f0*/  UIADD3 UR5, UPT, UPT, UR5, 0x1f, URZ ;  /* 0x0000001f05057890 */ /* 0x004fe4000fffe0ff */
[----:B------:R-:W-:-:S02]  /*1800*/  USEL UR38, UR56, 0x2, UP1 ;  /* 0x0000000238267887 */ /* 0x000fc40008800000 */
[----:B------:R-:W-:Y:S01]  /*1810*/  USHF.R.S32.HI UR4, URZ, 0x1f, UR5 ;  /* 0x0000001fff047899 */ /* 0x000fe20008011405 */
[----:B------:R-:W2:Y:S03]  /*1820*/  LDCU.64 UR46, c[0x0][0x348] ;  /* 0x00006900ff2e77ac */ /* 0x000ea60008000a00 */
[----:B------:R-:W-:Y:S02]  /*1830*/  ULEA.HI UR4, UR4, UR5, URZ, 0x5 ;  /* 0x0000000504047291 */ /* 0x000fe4000f8f28ff */
[----:B------:R-:W-:Y:S02]  /*1840*/  USHF.L.U32 UR5, UR21, 0x6, URZ ;  /* 0x0000000615057899 */ /* 0x000fe400080006ff */
[----:B------:R-:W-:Y:S02]  /*1850*/  USHF.R.S32.HI UR4, URZ, 0x5, UR4 ;  /* 0x00000005ff047899 */ /* 0x000fe40008011404 */
[----:B------:R-:W-:-:S02]  /*1860*/  ULOP3.LUT UR57, UR5, 0x40, URZ, 0xc0, !UPT ;  /* 0x0000004005397892 */ /* 0x000fc4000f8ec0ff */
[----:B---3--:R-:W-:Y:S02]  /*1870*/  UIMAD UR4, UR4, UR8, URZ ;  /* 0x00000008040472a4 */ /* 0x008fe4000f8e02ff */
[----:B------:R-:W-:Y:S02]  /*1880*/  USHF.L.U32 UR58, UR21, 0x7, URZ ;  /* 0x00000007153a7899 */ /* 0x000fe400080006ff */
[----:B----4-:R-:W-:Y:S01]  /*1890*/  UIMAD UR4, UR4, UR6, URZ ;  /* 0x00000006040472a4 */ /* 0x010fe2000f8e02ff */
[----:B-1----:R-:W1:Y:S03]  /*18a0*/  LDCU UR53, c[0x0][0x374] ;  /* 0x00006e80ff3577ac */ /* 0x002e660008000800 */
[----:B------:R-:W-:Y:S01]  /*18b0*/  UIMAD UR55, UR4, UR7, URZ ;  /* 0x00000007043772a4 */ /* 0x000fe2000f8e02ff */
[----:B------:R-:W-:Y:S01]  /*18c0*/  UMOV UR27, 0x1 ;  /* 0x00000001001b7882 */ /* 0x000fe20000000000 */
[----:B------:R-:W-:-:S02]  /*18d0*/  UMOV UR31, URZ ;  /* 0x000000ff001f7c82 */ /* 0x000fc40008000000 */
[----:B------:R-:W-:Y:S02]  /*18e0*/  UISETP.NE.AND UP2, UPT, UR55, URZ, UPT ;  /* 0x000000ff3700728c */ /* 0x000fe4000bf45270 */
[----:B------:R-:W-:Y:S01]  /*18f0*/  UISETP.LT.U32.AND UP0, UPT, UR55, 0x10, UPT ;  /* 0x000000103700788c */ /* 0x000fe2000bf01070 */
[----:B------:R-:W-:Y:S01]  /*1900*/  UMOV UR36, URZ ;  /* 0x000000ff00247c82 */ /* 0x000fe20008000000 */
[----:B------:R-:W-:Y:S02]  /*1910*/  UMOV UR42, URZ ;  /* 0x000000ff002a7c82 */ /* 0x000fe40008000000 */
[----:B------:R-:W-:-:S04]  /*1920*/  USEL UR4, UR55, 0x10, UP0 ;  /* 0x0000001037047887 */ /* 0x000fc80008000000 */
[----:B------:R-:W-:Y:S02]  /*1930*/  UIADD3 UR5, UPT, UPT, UR4, -0x1, URZ ;  /* 0xffffffff04057890 */ /* 0x000fe4000fffe0ff */
[----:B------:R-:W-:Y:S02]  /*1940*/  @!UP2 UIADD3 UR5, UPT, UPT, UR4, URZ, URZ ;  /* 0x000000ff0405a290 */ /* 0x000fe4000fffe0ff */
[----:B------:R-:W-:Y:S02]  /*1950*/  UIADD3 UR51, UPT, UPT, UR55, -UR4, URZ ;  /* 0x8000000437337290 */ /* 0x000fe4000fffe0ff */
[----:B-12---:R-:W-:-:S12]  /*1960*/  UIADD3 UR56, UPT, UPT, UR5, 0x1, URZ ;  /* 0x0000000105387890 */ /* 0x006fd8000fffe0ff */
.L_x_40:
[----:B------:R-:W1:Y:S01]  /*1970*/  S2UR UR30, SR_CgaCtaId ;  /* 0x00000000001e79c3 */ /* 0x000e620000008800 */
[----:B------:R-:W-:Y:S01]  /*1980*/  UMOV UR4, 0x400 ;  /* 0x0000040000047882 */ /* 0x000fe20000000000 */
[----:B------:R-:W-:Y:S01]  /*1990*/  MOV R0, UR27 ;  /* 0x0000001b00007c02 */ /* 0x000fe20008000f00 */
[----:B------:R-:W-:Y:S02]  /*19a0*/  UISETP.NE.AND UP0, UPT, UR55, URZ, UPT ;  /* 0x000000ff3700728c */ /* 0x000fe4000bf05270 */
[----:B------:R-:W-:Y:S01]  /*19b0*/  ULEA UR18, UR24, UR57, 0x7 ;  /* 0x0000003918127291 */ /* 0x000fe2000f8e38ff */
[----:B------:R-:W-:Y:S01]  /*19c0*/  SHF.L.U32 R0, R0, 0x1f, RZ ;  /* 0x0000001f00007819 */ /* 0x000fe200000006ff */
[----:B------:R-:W-:Y:S01]  /*19d0*/  UMOV UR28, URZ ;  /* 0x000000ff001c7c82 */ /* 0x000fe20008000000 */
[----:B------:R-:W-:Y:S01]  /*19e0*/  UMOV UR22, URZ ;  /* 0x000000ff00167c82 */ /* 0x000fe20008000000 */
[----:B------:R-:W-:Y:S01]  /*19f0*/  UMOV UR21, URZ ;  /* 0x000000ff00157c82 */ /* 0x000fe20008000000 */
[----:B------:R-:W-:Y:S01]  /*1a00*/  UMOV UR20, URZ ;  /* 0x000000ff00147c82 */ /* 0x000fe20008000000 */
[----:B-1----:R-:W-:-:S04]  /*1a10*/  ULEA UR30, UR30, UR4, 0x18 ;  /* 0x000000041e1e7291 */ /* 0x002fc8000f8ec0ff */
[----:B------:R-:W-:-:S09]  /*1a20*/  ULEA UR4, UR31, UR30, 0x3 ;  /* 0x0000001e1f047291 */ /* 0x000fd2000f8e18ff */
[----:B------:R1:W2:Y:S01]  /*1a30*/  SYNCS.PHASECHK.TRANS64.TRYWAIT P0, [UR4+0x80], R0 ;  /* 0x00008000ff0075a7 */ /* 0x0002a20008001104 */
[----:B------:R-:W-:-:S04]  /*1a40*/  ULEA.HI UR4, UR52, UR52, URZ, 0x1 ;  /* 0x0000003434047291 */ /* 0x000fc8000f8f08ff */
[----:B------:R-:W-:-:S04]  /*1a50*/  USHF.L.U32 UR4, UR4, 0x7, URZ ;  /* 0x0000000704047899 */ /* 0x000fc800080006ff */
[----:B------:R-:W-:-:S04]  /*1a60*/  ULOP3.LUT UR4, UR4, 0xffffff00, URZ, 0xc0, !UPT ;  /* 0xffffff0004047892 */ /* 0x000fc8000f8ec0ff */
[----:B------:R-:W-:Y:S01]  /*1a70*/  ULOP3.LUT UR43, UR4, 0x80, UR58, 0xf8, !UPT ;  /* 0x00000080042b7892 */ /* 0x000fe2000f8ef83a */
[----:B------:R-:W-:Y:S11]  /*1a80*/  BRA.U !UP0, `(.L_x_23) ;  /* 0x0000000508ac7547 */ /* 0x000ff6000b800000 */
[----:B------:R-:W3:Y:S01]  /*1a90*/  LDCU.128 UR12, c[0x0][0x480] ;  /* 0x00009000ff0c77ac */ /* 0x000ee20008000c00 */
[----:B------:R-:W4:Y:S01]  /*1aa0*/  LDCU.128 UR8, c[0x0][0x490] ;  /* 0x00009200ff0877ac */ /* 0x000f220008000c00 */
[----:B------:R-:W1:Y:S01]  /*1ab0*/  LDCU.64 UR20, c[0x0][0x4c0] ;  /* 0x00009800ff1477ac */ /* 0x000e620008000a00 */
[----:B------:R-:W1:Y:S01]  /*1ac0*/  LDCU.64 UR16, c[0x0][0x4f0] ;  /* 0x00009e00ff1077ac */ /* 0x000e620008000a00 */
[----:B------:R-:W1:Y:S01]  /*1ad0*/  LDCU UR19, c[0x0][0x4c8] ;  /* 0x00009900ff1377ac */ /* 0x000e620008000800 */
[----:B---3--:R-:W-:Y:S02]  /*1ae0*/  UIMAD.WIDE.U32 UR4, UR43, UR13, URZ ;  /* 0x0000000d2b0472a5 */ /* 0x008fe4000f8e00ff */
[----:B------:R-:W-:Y:S02]  /*1af0*/  UISETP.NE.AND UP0, UPT, UR12, 0x1, UPT ;  /* 0x000000010c00788c */ /* 0x000fe4000bf05270 */
[----:B------:R-:W-:Y:S01]  /*1b00*/  USHF.R.U32.HI UR5, URZ, UR14, UR5 ;  /* 0x0000000eff057299 */ /* 0x000fe20008011605 */
[----:B------:R-:W3:Y:S03]  /*1b10*/  LDCU UR49, c[0x0][0x38c] ;  /* 0x00007180ff3177ac */ /* 0x000ee60008000800 */
[----:B------:R-:W-:-:S02]  /*1b20*/  USEL UR5, UR43, UR5, !UP0 ;  /* 0x000000052b057287 */ /* 0x000fc4000c000000 */
[----:B------:R-:W-:Y:S02]  /*1b30*/  UISETP.NE.AND UP0, UPT, UR15, 0x1, UPT ;  /* 0x000000010f00788c */ /* 0x000fe4000bf05270 */
[----:B----4-:R-:W-:Y:S01]  /*1b40*/  UIMAD.WIDE.U32 UR6, UR5, UR8, URZ ;  /* 0x00000008050672a5 */ /* 0x010fe2000f8e00ff */
[----:B------:R-:W4:Y:S01]  /*1b50*/  LDCU UR8, c[0x0][0x4a0] ;  /* 0x00009400ff0877ac */ /* 0x000f220008000800 */
[----:B------:R-:W1:Y:S05]  /*1b60*/  LDCU UR23, c[0x0][0x4cc] ;  /* 0x00009980ff1777ac */ /* 0x000e6a0008000800 */
[----:B------:R-:W-:Y:S01]  /*1b70*/  UMOV UR4, UR7 ;  /* 0x0000000700047c82 */ /* 0x000fe20008000000 */
[----:B------:R-:W1:Y:S01]  /*1b80*/  LDCU.64 UR40, c[0x0][0x390] ;  /* 0x00007200ff2877ac */ /* 0x000e620008000a00 */
[----:B------:R-:W-:Y:S01]  /*1b90*/  USHF.R.U32.HI UR4, URZ, UR9, UR4 ;  /* 0x00000009ff047299 */ /* 0x000fe20008011604 */
[----:B------:R-:W1:Y:S03]  /*1ba0*/  LDCU UR9, c[0x0][0x4ec] ;  /* 0x00009d80ff0977ac */ /* 0x000e660008000800 */
[----:B------:R-:W-:-:S02]  /*1bb0*/  USEL UR4, UR5, UR4, !UP0 ;  /* 0x0000000405047287 */ /* 0x000fc4000c000000 */
[----:B------:R-:W-:Y:S02]  /*1bc0*/  UISETP.NE.AND UP0, UPT, UR10, 0x1, UPT ;  /* 0x000000010a00788c */ /* 0x000fe4000bf05270 */
[----:B------:R-:W-:Y:S01]  /*1bd0*/  UIMAD.WIDE.U32 UR6, UR4, UR11, URZ ;  /* 0x0000000b040672a5 */ /* 0x000fe2000f8e00ff */
[----:B------:R-:W1:Y:S01]  /*1be0*/  LDCU.64 UR24, c[0x0][0x4d0] ;  /* 0x00009a00ff1877ac */ /* 0x000e620008000a00 */
[----:B------:R-:W-:-:S05]  /*1bf0*/  UIADD3 UR42, UPT, UPT, UR56, UR36, URZ ;  /* 0x00000024382a7290 */ /* 0x000fca000fffe0ff */
[----:B------:R-:W-:Y:S01]  /*1c00*/  UMOV UR6, UR7 ;  /* 0x0000000700067c82 */ /* 0x000fe20008000000 */
[----:B------:R-:W-:Y:S02]  /*1c10*/  UIADD3 UR7, UPT, UPT, -UR4, URZ, URZ ;  /* 0x000000ff04077290 */ /* 0x000fe4000fffe1ff */
[----:B----4-:R-:W-:Y:S02]  /*1c20*/  USHF.R.U32.HI UR6, URZ, UR8, UR6 ;  /* 0x00000008ff067299 */ /* 0x010fe40008011606 */
[----:B------:R-:W-:Y:S02]  /*1c30*/  UIADD3 UR8, UPT, UPT, -UR5, URZ, URZ ;  /* 0x000000ff05087290 */ /* 0x000fe4000fffe1ff */
[----:B------:R-:W-:Y:S02]  /*1c40*/  USEL UR14, UR4, UR6, !UP0 ;  /* 0x00000006040e7287 */ /* 0x000fe4000c000000 */
[----:B------:R-:W-:Y:S02]  /*1c50*/  UIMAD UR7, UR15, UR7, UR5 ;  /* 0x000000070f0772a4 */ /* 0x000fe4000f8e0205 */
[----:B------:R-:W-:-:S02]  /*1c60*/  UIADD3 UR6, UPT, UPT, -UR14, URZ, URZ ;  /* 0x000000ff0e067290 */ /* 0x000fc4000fffe1ff */
[----:B------:R-:W-:Y:S02]  /*1c70*/  UIMAD UR8, UR12, UR8, UR43 ;  /* 0x000000080c0872a4 */ /* 0x000fe4000f8e022b */
[----:B------:R-:W-:Y:S02]  /*1c80*/  UIMAD UR13, UR10, UR6, UR4 ;  /* 0x000000060a0d72a4 */ /* 0x000fe4000f8e0204 */
[----:B-1----:R-:W-:Y:S02]  /*1c90*/  UIMAD UR11, UR8, UR20, UR9 ;  /* 0x00000014080b72a4 */ /* 0x002fe4000f8e0209 */
[----:B------:R-:W-:Y:S01]  /*1ca0*/  UIMAD UR12, UR7, UR21, UR16 ;  /* 0x00000015070c72a4 */ /* 0x000fe2000f8e0210 */
[----:B------:R-:W1:Y:S02]  /*1cb0*/  LDCU.64 UR4, c[0x0][0x4f8] ;  /* 0x00009f00ff0477ac */ /* 0x000e640008000a00 */
[----:B------:R-:W4:Y:S01]  /*1cc0*/  LDCU UR6, c[0x0][0x500] ;  /* 0x0000a000ff0677ac */ /* 0x000f220008000800 */
[----:B------:R-:W-:Y:S01]  /*1cd0*/  UIMAD UR13, UR13, UR19, UR17 ;  /* 0x000000130d0d72a4 */ /* 0x000fe2000f8e0211 */
[----:B------:R-:W-:Y:S01]  /*1ce0*/  UMOV UR28, URZ ;  /* 0x000000ff001c7c82 */ /* 0x000fe20008000000 */
[----:B------:R-:W-:Y:S01]  /*1cf0*/  UMOV UR7, UR31 ;  /* 0x0000001f00077c82 */ /* 0x000fe20008000000 */
[----:B------:R-:W-:Y:S01]  /*1d00*/  UMOV UR20, URZ ;  /* 0x000000ff00147c82 */ /* 0x000fe20008000000 */
[----:B------:R-:W-:Y:S01]  /*1d10*/  UMOV UR21, URZ ;  /* 0x000000ff00157c82 */ /* 0x000fe20008000000 */
[----:B---3--:R-:W-:-:S07]  /*1d20*/  UMOV UR22, URZ ;  /* 0x000000ff00167c82 */ /* 0x008fce0008000000 */
.L_x_29:
[----:B------:R-:W-:Y:S01]  /*1d30*/  @!P3 MOV R3, 0x6000 ;  /* 0x000060000003b802 */ /* 0x000fe20000000f00 */
[----:B------:R-:W-:Y:S01]  /*1d40*/  ULEA UR9, UR7, UR30, 0x3 ;  /* 0x0000001e07097291 */ /* 0x000fe2000f8e18ff */
[----:B--2---:R-:W-:Y:S11]  /*1d50*/  @P0 BRA `(.L_x_24) ;  /* 0x0000000000100947 */ /* 0x004ff60003800000 */
[----:B------:R-:W-:Y:S04]  /*1d60*/  MOV R4, UR27 ;  /* 0x0000001b00047c02 */ /* 0x000fe80008000f00 */
[----:B------:R-:W-:Y:S04]  /*1d70*/  SHF.L.U32 R4, R4, 0x1f, RZ ;  /* 0x0000001f04047819 */ /* 0x000fe800000006ff */
[----:B------:R-:W2:Y:S02]  /*1d80*/  SYNCS.PHASECHK.TRANS64.TRYWAIT P0, [UR9+0x80], R4 ;  /* 0x00008004ff0075a7 */ /* 0x000ea40008001109 */
[----:B--2---:R-:W-:Y:S05]  /*1d90*/  @!P0 BRA `(.L_x_25) ;  /* 0x0000008800d08947 */ /* 0x004fea0003800000 */
.L_x_24:
[----:B------:R3:W-:Y:S01]  /*1da0*/  @!P3 SYNCS.ARRIVE.TRANS64 RZ, [UR9], R3 ;  /* 0x00000003ffffb9a7 */ /* 0x0007e20008000009 */
[----:B------:R-:W-:Y:S04]  /*1db0*/  ULOP3.LUT UR8, UR38, 0x2, URZ, 0xfc, !UPT ;  /* 0x0000000226087892 */ /* 0x000fe8000f8efcff */
[----:B------:R-:W-:Y:S09]  /*1dc0*/  UISETP.NE.AND UP0, UPT, UR8, 0x2, UPT ;  /* 0x000000020800788c */ /* 0x000ff2000bf05270 */
[----:B------:R-:W-:Y:S05]  /*1dd0*/  BRA.U UP0, `(.L_x_26) ;  /* 0x0000000100047547 */ /* 0x000fea000b800000 */
[----:B-1--4-:R-:W-:Y:S05]  /*1de0*/  BPT.TRAP 0x1 ;  /* 0x000000040000795c */ /* 0x012fea0000300000 */
.L_x_26:
[----:B------:R-:W-:Y:S04]  /*1df0*/  BSSY.RECONVERGENT B0, `(.L_x_27) ;  /* 0x0000003000007945 */ /* 0x000fe80003800200 */
[----:B------:R-:W-:Y:S05]  /*1e00*/  @P2 BRA `(.L_x_28) ;  /* 0x0000000000042947 */ /* 0x000fea0003800000 */
[----:B-1--4-:R-:W-:Y:S05]  /*1e10*/  BPT.TRAP 0x1 ;  /* 0x000000040000795c */ /* 0x012fea0000300000 */
.L_x_28:
[----:B-1--4-:R-:W-:Y:S05]  /*1e20*/  BSYNC.RECONVERGENT B0 ;  /* 0x0000000000007941 */ /* 0x012fea0003800200 */
.L_x_27:
[----:B------:R-:W-:Y:S02]  /*1e30*/  UIADD3 UR8, UPT, UPT, UR7, 0x1, URZ ;  /* 0x0000000107087890 */ /* 0x000fe4000fffe0ff */
[----:B------:R-:W-:Y:S02]  /*1e40*/  UIMAD UR15, UR20, UR23, UR4 ;  /* 0x00000017140f72a4 */ /* 0x000fe4000f8e0204 */
[----:B------:R-:W-:Y:S02]  /*1e50*/  UISETP.NE.AND UP0, UPT, UR8, 0x10, UPT ;  /* 0x000000100800788c */ /* 0x000fe4000bf05270 */
[----:B------:R-:W-:Y:S02]  /*1e60*/  ULEA UR17, UR7, UR30, 0xd ;  /* 0x0000001e07117291 */ /* 0x000fe4000f8e68ff */
[----:B------:R-:W-:Y:S02]  /*1e70*/  USEL UR10, URZ, 0x1, UP0 ;  /* 0x00000001ff0a7887 */ /* 0x000fe40008000000 */
[----:B------:R-:W-:Y:S02]  /*1e80*/  USEL UR31, UR8, URZ, UP0 ;  /* 0x000000ff081f7287 */ /* 0x000fe40008000000 */
[----:B------:R-:W-:Y:S02]  /*1e90*/  ULOP3.LUT UR27, UR27, UR10, URZ, 0x3c, !UPT ;  /* 0x0000000a1b1b7292 */ /* 0x000fe4000f8e3cff */
[----:B------:R-:W-:Y:S02]  /*1ea0*/  ULEA UR8, UR31, UR30, 0x3 ;  /* 0x0000001e1f087291 */ /* 0x000fe4000f8e18ff */
[----:B------:R-:W-:Y:S02]  /*1eb0*/  ULEA UR16, UR7, UR30, 0xc ;  /* 0x0000001e07107291 */ /* 0x000fe4000f8e60ff */
[----:B------:R-:W-:Y:S01]  /*1ec0*/  UIADD3 UR34, UP0, UPT, UR46, 0x80, URZ ;  /* 0x000000802e227890 */ /* 0x000fe2000ff1e0ff */
[----:B--2---:R-:W-:Y:S01]  /*1ed0*/  MOV R0, UR27 ;  /* 0x0000001b00007c02 */ /* 0x004fe20008000f00 */
[----:B------:R-:W-:Y:S02]  /*1ee0*/  ULOP3.LUT UR9, UR9, 0xfefffff8, URZ, 0xc0, !UPT ;  /* 0xfefffff809097892 */ /* 0x000fe4000f8ec0ff */
[----:B------:R-:W-:Y:S01]  /*1ef0*/  USHF.L.U32 UR10, UR28, 0x5, URZ ;  /* 0x000000051c0a7899 */ /* 0x000fe200080006ff */
[----:B------:R-:W-:Y:S01]  /*1f00*/  SHF.L.U32 R0, R0, 0x1f, RZ ;  /* 0x0000001f00007819 */ /* 0x000fe200000006ff */
[----:B------:R-:W-:Y:S02]  /*1f10*/  UIADD3.X UR35, UPT, UPT, URZ, UR47, URZ, UP0, !UPT ;  /* 0x0000002fff237290 */ /* 0x000fe400087fe4ff */
[----:B------:R-:W-:Y:S01]  /*1f20*/  UIADD3 UR32, UP3, UPT, UR46, 0x200, URZ ;  /* 0x000002002e207890 */ /* 0x000fe2000ff7e0ff */
[----:B------:R1:W2:Y:S01]  /*1f30*/  SYNCS.PHASECHK.TRANS64.TRYWAIT P0, [UR8+0x80], R0 ;  /* 0x00008000ff0075a7 */ /* 0x0002a20008001108 */
[----:B------:R-:W-:Y:S02]  /*1f40*/  UIMAD UR8, UR21, UR24, UR5 ;  /* 0x00000018150872a4 */ /* 0x000fe4000f8e0205 */
[----:B------:R-:W-:Y:S02]  /*1f50*/  UIMAD UR7, UR22, UR25, UR6 ;  /* 0x00000019160772a4 */ /* 0x000fe4000f8e0206 */
[----:B------:R-:W-:Y:S02]  /*1f60*/  ULEA UR15, UR8, UR15, 0x5 ;  /* 0x0000000f080f7291 */ /* 0x000fe4000f8e28ff */
[----:B------:R-:W-:Y:S02]  /*1f70*/  UIADD3 UR8, UPT, UPT, UR17, 0x8400, URZ ;  /* 0x0000840011087890 */ /* 0x000fe4000fffe0ff */
[----:B------:R-:W-:Y:S02]  /*1f80*/  ULEA UR7, UR7, UR15, 0xa ;  /* 0x0000000f07077291 */ /* 0x000fe4000f8e50ff */
[----:B------:R-:W-:Y:S02]  /*1f90*/  UIADD3.X UR33, UPT, UPT, URZ, UR47, URZ, UP3, !UPT ;  /* 0x0000002fff217290 */ /* 0x000fe40009ffe4ff */
[----:B------:R-:W-:Y:S02]  /*1fa0*/  UPRMT UR7, UR7, 0x5410, URZ ;  /* 0x0000541007077896 */ /* 0x000fe400080000ff */
[----:B------:R-:W-:Y:S02]  /*1fb0*/  UIADD3 UR16, UPT, UPT, UR16, 0x28400, URZ ;  /* 0x0002840010107890 */ /* 0x000fe4000fffe0ff */
[----:B------:R-:W-:Y:S02]  /*1fc0*/  UIADD3 UR37, UPT, UPT, UR20, 0x1, URZ ;  /* 0x0000000114257890 */ /* 0x000fe4000fffe0ff */
[----:B------:R-:W-:Y:S02]  /*1fd0*/  UIADD3 UR29, UPT, UPT, UR21, 0x1, URZ ;  /* 0x00000001151d7890 */ /* 0x000fe4000fffe0ff */
[----:B------:R-:W-:Y:S02]  /*1fe0*/  UISETP.NE.AND UP2, UPT, UR37, UR49, UPT ;  /* 0x000000312500728c */ /* 0x000fe4000bf45270 */
[----:B------:R-:W-:Y:S02]  /*1ff0*/  UIADD3 UR26, UPT, UPT, UR22, 0x1, URZ ;  /* 0x00000001161a7890 */ /* 0x000fe4000fffe0ff */
[----:B------:R-:W-:Y:S01]  /*2000*/  UIADD3 UR36, UPT, UPT, UR36, 0x1, URZ ;  /* 0x0000000124247890 */ /* 0x000fe2000fffe0ff */
[----:B------:R-:W-:Y:S01]  /*2010*/  UMOV UR44, 0x0 ;  /* 0x00000000002c7882 */ /* 0x000fe20000000000 */
[----:B------:R-:W-:Y:S01]  /*2020*/  UMOV UR45, 0x10000000 ;  /* 0x10000000002d7882 */ /* 0x000fe20000000000 */
[----:B------:R-:W-:Y:S01]  /*2030*/  UMOV UR17, UR9 ;  /* 0x0000000900117c82 */ /* 0x000fe20008000000 */
[----:B------:R4:W-:Y:S01]  /*2040*/  UTMALDG.5D.IM2COL.2CTA [UR8], [UR34], UR7, desc[UR44] ;  /* 0x00002c08220073b4 */ /* 0x0009e20008261007 */
[----:B------:R-:W-:Y:S02]  /*2050*/  UMOV UR19, UR10 ;  /* 0x0000000a00137c82 */ /* 0x000fe40008000000 */
[----:B------:R-:W-:Y:S04]  /*2060*/  @UP2 UIADD3 UR29, UPT, UPT, UR21, URZ, URZ ;  /* 0x000000ff151d2290 */ /* 0x000fe8000fffe0ff */
[----:B------:R-:W-:Y:S01]  /*2070*/  UISETP.NE.AND UP1, UPT, UR29, UR40, UPT ;  /* 0x000000281d00728c */ /* 0x000fe2000bf25270 */
[----:B------:R3:W-:Y:S10]  /*2080*/  UTMALDG.5D.2CTA [UR16], [UR32], desc[UR44] ;  /* 0x00002c10200075b4 */ /* 0x0007f40008221000 */
[----:B------:R-:W-:Y:S04]  /*2090*/  @UP1 UIADD3 UR26, UPT, UPT, UR22, URZ, URZ ;  /* 0x000000ff161a1290 */ /* 0x000fe8000fffe0ff */
[----:B------:R-:W-:Y:S02]  /*20a0*/  UISETP.NE.AND UP0, UPT, UR26, UR41, UPT ;  /* 0x000000291a00728c */ /* 0x000fe4000bf05270 */
[----:B----4-:R-:W-:Y:S09]  /*20b0*/  UIADD3 UR8, UPT, UPT, UR28, 0x1, URZ ;  /* 0x000000011c087890 */ /* 0x010ff2000fffe0ff */
[----:B------:R-:W-:Y:S01]  /*20c0*/  @UP0 UIADD3 UR8, UPT, UPT, UR28, URZ, URZ ;  /* 0x000000ff1c080290 */ /* 0x000fe2000fffe0ff */
[----:B------:R-:W-:Y:S01]  /*20d0*/  UMOV UR7, UR31 ;  /* 0x0000001f00077c82 */ /* 0x000fe20008000000 */
[----:B---3--:R-:W-:Y:S02]  /*20e0*/  USEL UR22, UR26, URZ, UP0 ;  /* 0x000000ff1a167287 */ /* 0x008fe40008000000 */
[----:B------:R-:W-:Y:S02]  /*20f0*/  UISETP.NE.AND UP0, UPT, UR36, UR42, UPT ;  /* 0x0000002a2400728c */ /* 0x000fe4000bf05270 */
[----:B------:R-:W-:Y:S02]  /*2100*/  USEL UR20, UR37, URZ, UP2 ;  /* 0x000000ff25147287 */ /* 0x000fe40009000000 */
[----:B------:R-:W-:Y:S01]  /*2110*/  USEL UR21, UR29, URZ, UP1 ;  /* 0x000000ff1d157287 */ /* 0x000fe20008800000 */
[----:B------:R-:W-:Y:S04]  /*2120*/  UMOV UR28, UR8 ;  /* 0x00000008001c7c82 */ /* 0x000fe80008000000 */
[----:B-1----:R-:W-:Y:S07]  /*2130*/  BRA.U UP0, `(.L_x_29) ;  /* 0xfffffff900fc7547 */ /* 0x002fee000b83ffff */
.L_x_23:
[----:B------:R-:W-:Y:S01]  /*2140*/  ULEA UR4, UR31, UR30, 0x3 ;  /* 0x0000001e1f047291 */ /* 0x000fe2000f8e18ff */
[----:B-1----:R-:W-:Y:S01]  /*2150*/  MOV R0, UR27 ;  /* 0x0000001b00007c02 */ /* 0x002fe20008000f00 */
[----:B------:R-:W-:Y:S01]  /*2160*/  @!P1 SYNCS.ARRIVE.TRANS64.A1T0 RZ, [UR30+0x148], RZ ;  /* 0x000148ffffff99a7 */ /* 0x000fe2000810001e */
[----:B------:R-:W-:Y:S02]  /*2170*/  UISETP.GE.AND UP0, UPT, UR51, 0x1, UPT ;  /* 0x000000013300788c */ /* 0x000fe4000bf06270 */
[----:B------:R-:W-:-:S04]  /*2180*/  SHF.L.U32 R0, R0, 0x1f, RZ ;  /* 0x0000001f00007819 */ /* 0x000fc800000006ff */
[----:B--2---:R1:W2:Y:S03]  /*2190*/  SYNCS.PHASECHK.TRANS64.TRYWAIT P0, [UR4+0x80], R0 ;  /* 0x00008000ff0075a7 */ /* 0x0042a60008001104 */
[----:B------:R-:W-:Y:S05]  /*21a0*/  BRA.U !UP0, `(.L_x_30) ;  /* 0x0000000508a47547 */ /* 0x000fea000b800000 */
[----:B------:R-:W3:Y:S01]  /*21b0*/  LDCU.128 UR8, c[0x0][0x480] ;  /* 0x00009000ff0877ac */ /* 0x000ee20008000c00 */
[----:B------:R-:W4:Y:S01]  /*21c0*/  LDCU.128 UR32, c[0x0][0x490] ;  /* 0x00009200ff2077ac */ /* 0x000f220008000c00 */
[----:B------:R-:W1:Y:S01]  /*21d0*/  LDCU UR13, c[0x0][0x4c8] ;  /* 0x00009900ff0d77ac */ /* 0x000e620008000800 */
        /* <DEDUP_REMOVED lines=10> */
[----:B------:R-:W1:Y:S05]  /*2280*/  LDCU.64 UR40, c[0x0][0x390] ;  /* 0x00007200ff2877ac */ /* 0x000e6a0008000a00 */
[----:B------:R-:W-:Y:S01]  /*2290*/  UMOV UR4, UR7 ;  /* 0x0000000700047c82 */ /* 0x000fe20008000000 */
[----:B------:R-:W1:Y:S01]  /*22a0*/  LDCU.64 UR24, c[0x0][0x4d0] ;  /* 0x00009a00ff1877ac */ /* 0x000e620008000a00 */
[----:B------:R-:W-:Y:S01]  /*22b0*/  USHF.R.U32.HI UR4, URZ, UR33, UR4 ;  /* 0x00000021ff047299 */ /* 0x000fe20008011604 */
[----:B------:R-:W4:Y:S03]  /*22c0*/  LDCU.64 UR32, c[0x0][0x4c0] ;  /* 0x00009800ff2077ac */ /* 0x000f260008000a00 */
[----:B------:R-:W-:-:S02]  /*22d0*/  USEL UR4, UR5, UR4, !UP0 ;  /* 0x0000000405047287 */ /* 0x000fc4000c000000 */
[----:B------:R-:W-:Y:S02]  /*22e0*/  UISETP.NE.AND UP0, UPT, UR34, 0x1, UPT ;  /* 0x000000012200788c */ /* 0x000fe4000bf05270 */
[----:B------:R-:W-:Y:S02]  /*22f0*/  UIMAD.WIDE.U32 UR6, UR4, UR35, URZ ;  /* 0x00000023040672a5 */ /* 0x000fe4000f8e00ff */
[----:B------:R-:W-:Y:S01]  /*2300*/  UIADD3 UR42, UPT, UPT, UR51, UR42, URZ ;  /* 0x0000002a332a7290 */ /* 0x000fe2000fffe0ff */
[----:B------:R-:W-:-:S04]  /*2310*/  UMOV UR37, UR51 ;  /* 0x0000003300257c82 */ /* 0x000fc80008000000 */
[----:B------:R-:W-:Y:S01]  /*2320*/  UMOV UR6, UR7 ;  /* 0x0000000700067c82 */ /* 0x000fe20008000000 */
[----:B------:R-:W-:Y:S02]  /*2330*/  UIADD3 UR7, UPT, UPT, -UR5, URZ, URZ ;  /* 0x000000ff05077290 */ /* 0x000fe4000fffe1ff */
[----:B---3--:R-:W-:Y:S02]  /*2340*/  USHF.R.U32.HI UR6, URZ, UR9, UR6 ;  /* 0x00000009ff067299 */ /* 0x008fe40008011606 */
[----:B------:R-:W-:Y:S02]  /*2350*/  UIMAD UR7, UR8, UR7, UR43 ;  /* 0x00000007080772a4 */ /* 0x000fe4000f8e022b */
[----:B------:R-:W-:Y:S02]  /*2360*/  USEL UR14, UR4, UR6, !UP0 ;  /* 0x00000006040e7287 */ /* 0x000fe4000c000000 */
[----:B------:R-:W-:Y:S02]  /*2370*/  UIADD3 UR6, UPT, UPT, -UR4, URZ, URZ ;  /* 0x000000ff04067290 */ /* 0x000fe4000fffe1ff */
[----:B------:R-:W-:-:S02]  /*2380*/  UIADD3 UR9, UPT, UPT, -UR14, URZ, URZ ;  /* 0x000000ff0e097290 */ /* 0x000fc4000fffe1ff */
[----:B------:R-:W-:Y:S02]  /*2390*/  UIMAD UR12, UR11, UR6, UR5 ;  /* 0x000000060b0c72a4 */ /* 0x000fe4000f8e0205 */
[----:B------:R-:W-:Y:S02]  /*23a0*/  UIMAD UR9, UR34, UR9, UR4 ;  /* 0x00000009220972a4 */ /* 0x000fe4000f8e0204 */
[----:B----4-:R-:W-:Y:S01]  /*23b0*/  UIMAD UR11, UR7, UR32, UR10 ;  /* 0x00000020070b72a4 */ /* 0x010fe2000f8e020a */
[----:B------:R-:W3:Y:S02]  /*23c0*/  LDCU UR43, c[0x0][0x38c] ;  /* 0x00007180ff2b77ac */ /* 0x000ee40008000800 */
[----:B------:R-:W4:Y:S01]  /*23d0*/  LDCU UR6, c[0x0][0x500] ;  /* 0x0000a000ff0677ac */ /* 0x000f220008000800 */
[----:B------:R-:W2:Y:S01]  /*23e0*/  LDCU.64 UR4, c[0x0][0x4f8] ;  /* 0x00009f00ff0477ac */ /* 0x000ea20008000a00 */
[----:B-1----:R-:W-:Y:S02]  /*23f0*/  UIMAD UR12, UR12, UR33, UR16 ;  /* 0x000000210c0c72a4 */ /* 0x002fe4000f8e0210 */
[----:B------:R-:W-:Y:S01]  /*2400*/  UIMAD UR13, UR9, UR13, UR17 ;  /* 0x0000000d090d72a4 */ /* 0x000fe2000f8e0211 */
[----:B------:R-:W-:-:S11]  /*2410*/  UMOV UR7, UR31 ;  /* 0x0000001f00077c82 */ /* 0x000fd60008000000 */
.L_x_36:
[----:B------:R-:W-:Y:S01]  /*2420*/  @!P3 MOV R3, 0x6000 ;  /* 0x000060000003b802 */ /* 0x000fe20000000f00 */
[----:B------:R-:W-:Y:S01]  /*2430*/  ULEA UR9, UR7, UR30, 0x3 ;  /* 0x0000001e07097291 */ /* 0x000fe2000f8e18ff */
[----:B--23--:R-:W-:Y:S11]  /*2440*/  @P0 BRA `(.L_x_31) ;  /* 0x0000000000100947 */ /* 0x00cff60003800000 */
[----:B------:R-:W-:Y:S04]  /*2450*/  MOV R4, UR27 ;  /* 0x0000001b00047c02 */ /* 0x000fe80008000f00 */
[----:B------:R-:W-:Y:S04]  /*2460*/  SHF.L.U32 R4, R4, 0x1f, RZ ;  /* 0x0000001f04047819 */ /* 0x000fe800000006ff */
[----:B------:R-:W1:Y:S02]  /*2470*/  SYNCS.PHASECHK.TRANS64.TRYWAIT P0, [UR9+0x80], R4 ;  /* 0x00008004ff0075a7 */ /* 0x000e640008001109 */
[----:B-1----:R-:W-:Y:S05]  /*2480*/  @!P0 BRA `(.L_x_32) ;  /* 0x00000084002c8947 */ /* 0x002fea0003800000 */
.L_x_31:
[----:B------:R2:W-:Y:S01]  /*2490*/  @!P3 SYNCS.ARRIVE.TRANS64 RZ, [UR9], R3 ;  /* 0x00000003ffffb9a7 */ /* 0x0005e20008000009 */
[----:B------:R-:W-:Y:S04]  /*24a0*/  ULOP3.LUT UR8, UR38, 0x2, URZ, 0xfc, !UPT ;  /* 0x0000000226087892 */ /* 0x000fe8000f8efcff */
[----:B------:R-:W-:Y:S09]  /*24b0*/  UISETP.NE.AND UP0, UPT, UR8, 0x2, UPT ;  /* 0x000000020800788c */ /* 0x000ff2000bf05270 */
[----:B------:R-:W-:Y:S05]  /*24c0*/  BRA.U UP0, `(.L_x_33) ;  /* 0x0000000100047547 */ /* 0x000fea000b800000 */
[----:B---34-:R-:W-:Y:S05]  /*24d0*/  BPT.TRAP 0x1 ;  /* 0x000000040000795c */ /* 0x018fea0000300000 */
.L_x_33:
[----:B------:R-:W-:Y:S04]  /*24e0*/  BSSY.RECONVERGENT B0, `(.L_x_34) ;  /* 0x0000003000007945 */ /* 0x000fe80003800200 */
[----:B------:R-:W-:Y:S05]  /*24f0*/  @P2 BRA `(.L_x_35) ;  /* 0x0000000000042947 */ /* 0x000fea0003800000 */
[----:B---34-:R-:W-:Y:S05]  /*2500*/  BPT.TRAP 0x1 ;  /* 0x000000040000795c */ /* 0x018fea0000300000 */
.L_x_35:
[----:B---34-:R-:W-:Y:S05]  /*2510*/  BSYNC.RECONVERGENT B0 ;  /* 0x0000000000007941 */ /* 0x018fea0003800200 */
.L_x_34:
        /* <DEDUP_REMOVED lines=8> */
[----:B------:R-:W-:Y:S02]  /*25a0*/  UIMAD UR10, UR21, UR24, UR5 ;  /* 0x00000018150a72a4 */ /* 0x000fe4000f8e0205 */
[----:B------:R-:W-:Y:S01]  /*25b0*/  UIADD3 UR34, UP0, UPT, UR46, 0x80, URZ ;  /* 0x000000802e227890 */ /* 0x000fe2000ff1e0ff */
[----:B-1----:R-:W-:Y:S01]  /*25c0*/  MOV R0, UR27 ;  /* 0x0000001b00007c02 */ /* 0x002fe20008000f00 */
[----:B------:R-:W-:Y:S02]  /*25d0*/  ULEA UR15, UR10, UR15, 0x5 ;  /* 0x0000000f0a0f7291 */ /* 0x000fe4000f8e28ff */
[----:B------:R-:W-:Y:S01]  /*25e0*/  USHF.L.U32 UR19, UR28, 0x5, URZ ;  /* 0x000000051c137899 */ /* 0x000fe200080006ff */
[----:B------:R-:W-:Y:S01]  /*25f0*/  SHF.L.U32 R0, R0, 0x1f, RZ ;  /* 0x0000001f00007819 */ /* 0x000fe200000006ff */
[----:B------:R-:W-:Y:S02]  /*2600*/  ULOP3.LUT UR9, UR9, 0xfefffff8, URZ, 0xc0, !UPT ;  /* 0xfefffff809097892 */ /* 0x000fe4000f8ec0ff */
[----:B------:R-:W-:Y:S01]  /*2610*/  UIADD3.X UR35, UPT, UPT, URZ, UR47, URZ, UP0, !UPT ;  /* 0x0000002fff237290 */ /* 0x000fe200087fe4ff */
[----:B------:R1:W3:Y:S01]  /*2620*/  SYNCS.PHASECHK.TRANS64.TRYWAIT P0, [UR8+0x80], R0 ;  /* 0x00008000ff0075a7 */ /* 0x0002e20008001108 */
[----:B------:R-:W-:Y:S02]  /*2630*/  ULEA UR8, UR7, UR30, 0xd ;  /* 0x0000001e07087291 */ /* 0x000fe4000f8e68ff */
[----:B------:R-:W-:Y:S02]  /*2640*/  UIMAD UR7, UR22, UR25, UR6 ;  /* 0x00000019160772a4 */ /* 0x000fe4000f8e0206 */
[----:B------:R-:W-:Y:S02]  /*2650*/  UIADD3 UR8, UPT, UPT, UR8, 0x8400, URZ ;  /* 0x0000840008087890 */ /* 0x000fe4000fffe0ff */
[----:B------:R-:W-:Y:S02]  /*2660*/  ULEA UR7, UR7, UR15, 0xa ;  /* 0x0000000f07077291 */ /* 0x000fe4000f8e50ff */
[----:B------:R-:W-:Y:S02]  /*2670*/  UIADD3 UR32, UP3, UPT, UR46, 0x200, URZ ;  /* 0x000002002e207890 */ /* 0x000fe4000ff7e0ff */
[----:B------:R-:W-:Y:S02]  /*2680*/  UPRMT UR7, UR7, 0x5410, URZ ;  /* 0x0000541007077896 */ /* 0x000fe400080000ff */
[----:B------:R-:W-:Y:S02]  /*2690*/  UIADD3.X UR33, UPT, UPT, URZ, UR47, URZ, UP3, !UPT ;  /* 0x0000002fff217290 */ /* 0x000fe40009ffe4ff */
[----:B------:R-:W-:Y:S02]  /*26a0*/  UIADD3 UR16, UPT, UPT, UR16, 0x28400, URZ ;  /* 0x0002840010107890 */ /* 0x000fe4000fffe0ff */
[----:B------:R-:W-:Y:S02]  /*26b0*/  UIADD3 UR36, UPT, UPT, UR20, 0x1, URZ ;  /* 0x0000000114247890 */ /* 0x000fe4000fffe0ff */
[----:B------:R-:W-:Y:S02]  /*26c0*/  UIADD3 UR29, UPT, UPT, UR21, 0x1, URZ ;  /* 0x00000001151d7890 */ /* 0x000fe4000fffe0ff */
[----:B------:R-:W-:Y:S02]  /*26d0*/  UISETP.NE.AND UP2, UPT, UR36, UR43, UPT ;  /* 0x0000002b2400728c */ /* 0x000fe4000bf45270 */
[----:B------:R-:W-:Y:S01]  /*26e0*/  UIADD3 UR26, UPT, UPT, UR22, 0x1, URZ ;  /* 0x00000001161a7890 */ /* 0x000fe2000fffe0ff */
[----:B------:R-:W-:Y:S01]  /*26f0*/  UMOV UR44, 0x0 ;  /* 0x00000000002c7882 */ /* 0x000fe20000000000 */
[----:B------:R-:W-:Y:S01]  /*2700*/  UMOV UR45, 0x10000000 ;  /* 0x10000000002d7882 */ /* 0x000fe20000000000 */
[----:B------:R-:W-:Y:S01]  /*2710*/  UMOV UR10, UR19 ;  /* 0x00000013000a7c82 */ /* 0x000fe20008000000 */
[----:B------:R-:W-:Y:S01]  /*2720*/  UMOV UR17, UR9 ;  /* 0x0000000900117c82 */ /* 0x000fe20008000000 */
[----:B------:R4:W-:Y:S04]  /*2730*/  UTMALDG.5D.IM2COL.2CTA [UR8], [UR34], UR7, desc[UR44] ;  /* 0x00002c08220073b4 */ /* 0x0009e80008261007 */
[----:B------:R-:W-:Y:S04]  /*2740*/  @UP2 UIADD3 UR29, UPT, UPT, UR21, URZ, URZ ;  /* 0x000000ff151d2290 */ /* 0x000fe8000fffe0ff */
[----:B------:R-:W-:Y:S01]  /*2750*/  UISETP.NE.AND UP1, UPT, UR29, UR40, UPT ;  /* 0x000000281d00728c */ /* 0x000fe2000bf25270 */
[----:B------:R2:W-:Y:S10]  /*2760*/  UTMALDG.5D.2CTA [UR16], [UR32], desc[UR44] ;  /* 0x00002c10200075b4 */ /* 0x0005f40008221000 */
[----:B------:R-:W-:Y:S04]  /*2770*/  @UP1 UIADD3 UR26, UPT, UPT, UR22, URZ, URZ ;  /* 0x000000ff161a1290 */ /* 0x000fe8000fffe0ff */
[----:B------:R-:W-:Y:S02]  /*2780*/  UISETP.NE.AND UP0, UPT, UR26, UR41, UPT ;  /* 0x000000291a00728c */ /* 0x000fe4000bf05270 */
[----:B----4-:R-:W-:Y:S09]  /*2790*/  UIADD3 UR8, UPT, UPT, UR28, 0x1, URZ ;  /* 0x000000011c087890 */ /* 0x010ff2000fffe0ff */
[----:B------:R-:W-:Y:S02]  /*27a0*/  @UP0 UIADD3 UR8, UPT, UPT, UR28, URZ, URZ ;  /* 0x000000ff1c080290 */ /* 0x000fe4000fffe0ff */
[----:B------:R-:W-:Y:S02]  /*27b0*/  UIADD3 UR7, UPT, UPT, UR37, -0x1, URZ ;  /* 0xffffffff25077890 */ /* 0x000fe4000fffe0ff */
[----:B--2---:R-:W-:Y:S02]  /*27c0*/  USEL UR22, UR26, URZ, UP0 ;  /* 0x000000ff1a167287 */ /* 0x004fe40008000000 */
[----:B------:R-:W-:Y:S02]  /*27d0*/  UISETP.GT.U32.AND UP0, UPT, UR37, 0x1, UPT ;  /* 0x000000012500788c */ /* 0x000fe4000bf04070 */
[----:B------:R-:W-:Y:S02]  /*27e0*/  USEL UR20, UR36, URZ, UP2 ;  /* 0x000000ff24147287 */ /* 0x000fe40009000000 */
[----:B------:R-:W-:Y:S01]  /*27f0*/  USEL UR21, UR29, URZ, UP1 ;  /* 0x000000ff1d157287 */ /* 0x000fe20008800000 */
[----:B------:R-:W-:Y:S01]  /*2800*/  UMOV UR37, UR7 ;  /* 0x0000000700257c82 */ /* 0x000fe20008000000 */
[----:B------:R-:W-:Y:S01]  /*2810*/  UMOV UR7, UR31 ;  /* 0x0000001f00077c82 */ /* 0x000fe20008000000 */
[----:B------:R-:W-:Y:S02]  /*2820*/  UMOV UR28, UR8 ;  /* 0x00000008001c7c82 */ /* 0x000fe40008000000 */
[----:B-1----:R-:W-:Y:S07]  /*2830*/  BRA.U UP0, `(.L_x_36) ;  /* 0xfffffff900f87547 */ /* 0x002fee000b83ffff */
.L_x_30:
[----:B------:R-:W-:Y:S01]  /*2840*/  SHF.L.U32 R3, R2, 0x1f, RZ ;  /* 0x0000001f02037819 */ /* 0x000fe200000006ff */
[----:B------:R-:W-:-:S03]  /*2850*/  NOP ;  /* 0x0000000000007918 */ /* 0x000fc60000000000 */
[----:B--23--:R-:W2:Y:S02]  /*2860*/  SYNCS.PHASECHK.TRANS64.TRYWAIT P0, [UR30+0x150], R3 ;  /* 0x00015003ff0075a7 */ /* 0x00cea4000800111e */
[----:B--2---:R-:W-:Y:S05]  /*2870*/  @!P0 BRA `(.L_x_37) ;  /* 0x0000008000488947 */ /* 0x004fea0003800000 */
.L_x_158:
[----:B------:R-:W2:Y:S01]  /*2880*/  LDS.128 R4, [UR30+0x190] ;  /* 0x0001901eff047984 */ /* 0x000ea20008000c00 */
[----:B------:R-:W-:Y:S02]  /*2890*/  UIADD3 UR4, UPT, UPT, UR30, 0x158, URZ ;  /* 0x000001581e047890 */ /* 0x000fe4000fffe0ff */
[----:B------:R-:W-:Y:S01]  /*28a0*/  UISETP.GE.AND UP0, UPT, UR39, 0x1, UPT ;  /* 0x000000012700788c */ /* 0x000fe2000bf06270 */
[----:B------:R-:W-:Y:S01]  /*28b0*/  @!PT LDS RZ, [RZ] ;  /* 0x00000000fffff984 */ /* 0x000fe20000000800 */
[----:B------:R-:W-:Y:S01]  /*28c0*/  @!PT LDS RZ, [RZ] ;  /* 0x00000000fffff984 */ /* 0x000fe20000000800 */
[----:B------:R-:W-:Y:S01]  /*28d0*/  @!PT LDS RZ, [RZ] ;  /* 0x00000000fffff984 */ /* 0x000fe20000000800 */
[----:B------:R-:W-:Y:S01]  /*28e0*/  @!PT LDS RZ, [RZ] ;  /* 0x00000000fffff984 */ /* 0x000fe20000000800 */
[----:B------:R3:W-:Y:S06]  /*28f0*/  MEMBAR.ALL.CTA ;  /* 0x0000000000007992 */ /* 0x0007ec0000008000 */
[----:B---3--:R-:W3:Y:S01]  /*2900*/  FENCE.VIEW.ASYNC.S ;  /* 0x00000000000073c6 */ /* 0x008ee20000000000 */
[----:B------:R-:W-:-:S09]  /*2910*/  UPRMT UR4, URZ, 0x654, UR4 ;  /* 0x00000654ff047896 */ /* 0x000fd20008000004 */
[----:B---3--:R-:W-:Y:S01]  /*2920*/  SYNCS.ARRIVE.TRANS64.RED.A1T0 RZ, [UR4], RZ ;  /* 0x000000ffffff79a7 */ /* 0x008fe20008100404 */
[----:B--2---:R-:W-:-:S13]  /*2930*/  LOP3.LUT P0, RZ, R6, 0x1, RZ, 0xc0, !PT ;  /* 0x0000000106ff7812 */ /* 0x004fda000780c0ff */
[----:B------:R-:W-:Y:S01]  /*2940*/  VOTEU.ANY UP1, P0 ;  /* 0x0000000000ff7886 */ /* 0x000fe20000020100 */
[----:B------:R-:W-:-:S13]  /*2950*/  PLOP3.LUT P0, PT, PT, PT, UP1, 0x80, 0x8 ;  /* 0x000000000008781c */ /* 0x000fda0003f0f018 */
[----:B-1----:R-:W-:Y:S02]  /*2960*/  @P0 MOV R0, R4 ;  /* 0x0000000400000202 */ /* 0x002fe40000000f00 */
[----:B------:R-:W-:Y:S02]  /*2970*/  @P0 LOP3.LUT R4, R5, 0xffff, RZ, 0xc0, !PT ;  /* 0x0000ffff05040812 */ /* 0x000fe400078ec0ff */
[----:B------:R-:W-:Y:S02]  /*2980*/  @P0 R2UR UR6, R0 ;  /* 0x00000000000602ca */ /* 0x000fe400000e0000 */
[----:B------:R-:W-:-:S11]  /*2990*/  @P0 R2UR UR5, R4 ;  /* 0x00000000040502ca */ /* 0x000fd600000e0000 */
[----:B------:R-:W-:Y:S02]  /*29a0*/  @UP1 UMOV UR50, UR6 ;  /* 0x0000000600321c82 */ /* 0x000fe40008000000 */
[----:B------:R-:W-:Y:S01]  /*29b0*/  @UP1 UMOV UR48, UR5 ;  /* 0x0000000500301c82 */ /* 0x000fe20008000000 */
[----:B------:R-:W-:Y:S05]  /*29c0*/  BRA.U !UP0, `(.L_x_38) ;  /* 0x0000000108d47547 */ /* 0x000fea000b800000 */
[----:B------:R-:W1:Y:S01]  /*29d0*/  LDCU.128 UR16, c[0x0][0xc10] ;  /* 0x00018200ff1077ac */ /* 0x000e620008000c00 */
[----:B------:R-:W2:Y:S01]  /*29e0*/  LDCU UR20, c[0x0][0xc20] ;  /* 0x00018400ff1477ac */ /* 0x000ea20008000800 */
[----:B------:R-:W3:Y:S01]  /*29f0*/  LDCU UR13, c[0x0][0xc0c] ;  /* 0x00018180ff0d77ac */ /* 0x000ee20008000800 */
[----:B------:R-:W4:Y:S01]  /*2a00*/  LDCU.64 UR14, c[0x0][0xc28] ;  /* 0x00018500ff0e77ac */ /* 0x000f220008000a00 */
[----:B------:R-:W-:Y:S02]  /*2a10*/  UISETP.NE.AND UP3, UPT, UR39, 0x1, UPT ;  /* 0x000000012700788c */ /* 0x000fe4000bf65270 */
[----:B-1----:R-:W-:Y:S02]  /*2a20*/  UIMAD.WIDE.U32 UR4, UR53, UR19, URZ ;  /* 0x00000013350472a5 */ /* 0x002fe4000f8e00ff */
[----:B------:R-:W-:Y:S02]  /*2a30*/  UIMAD.WIDE.U32 UR6, UR54, UR16, URZ ;  /* 0x00000010360672a5 */ /* 0x000fe4000f8e00ff */
[----:B------:R-:W-:-:S02]  /*2a40*/  UISETP.NE.AND UP0, UPT, UR18, 0x1, UPT ;  /* 0x000000011200788c */ /* 0x000fc4000bf05270 */
[----:B------:R-:W-:Y:S01]  /*2a50*/  UIMAD.WIDE.U32 UR10, UR48, UR19, URZ ;  /* 0x00000013300a72a5 */ /* 0x000fe2000f8e00ff */
[----:B------:R-:W-:Y:S01]  /*2a60*/  UMOV UR4, UR5 ;  /* 0x0000000500047c82 */ /* 0x000fe20008000000 */
[----:B---3--:R-:W-:Y:S02]  /*2a70*/  UISETP.NE.AND UP2, UPT, UR13, 0x1, UPT ;  /* 0x000000010d00788c */ /* 0x008fe4000bf45270 */
[----:B--2---:R-:W-:Y:S02]  /*2a80*/  USHF.R.U32.HI UR5, URZ, UR20, UR4 ;  /* 0x00000014ff057299 */ /* 0x004fe40008011604 */
[----:B------:R-:W-:Y:S01]  /*2a90*/  UIMAD.WIDE.U32 UR8, UR50, UR16, URZ ;  /* 0x00000010320872a5 */ /* 0x000fe2000f8e00ff */
[----:B------:R-:W-:Y:S01]  /*2aa0*/  UMOV UR4, UR7 ;  /* 0x0000000700047c82 */ /* 0x000fe20008000000 */
[----:B------:R-:W-:Y:S02]  /*2ab0*/  USEL UR5, UR53, UR5, !UP0 ;  /* 0x0000000535057287 */ /* 0x000fe4000c000000 */
[----:B------:R-:W-:-:S02]  /*2ac0*/  USHF.R.U32.HI UR4, URZ, UR17, UR4 ;  /* 0x00000011ff047299 */ /* 0x000fc40008011604 */
[----:B----4-:R-:W-:Y:S02]  /*2ad0*/  UIMAD.WIDE.U32 UR6, UR5, UR14, URZ ;  /* 0x0000000e050672a5 */ /* 0x010fe4000f8e00ff */
[----:B------:R-:W-:Y:S01]  /*2ae0*/  USEL UR12, UR54, UR4, !UP2 ;  /* 0x00000004360c7287 */ /* 0x000fe2000d000000 */
[----:B------:R-:W-:Y:S02]  /*2af0*/  UMOV UR8, UR9 ;  /* 0x0000000900087c82 */ /* 0x000fe40008000000 */
[----:B------:R-:W-:Y:S01]  /*2b00*/  UMOV UR4, UR11 ;  /* 0x0000000b00047c82 */ /* 0x000fe20008000000 */
[----:B------:R-:W-:Y:S01]  /*2b10*/  UIMAD.WIDE.U32 UR10, UR12, UR14, URZ ;  /* 0x0000000e0c0a72a5 */ /* 0x000fe2000f8e00ff */
[----:B------:R-:W-:Y:S01]  /*2b20*/  UMOV UR6, UR7 ;  /* 0x0000000700067c82 */ /* 0x000fe20008000000 */
[----:B------:R-:W-:Y:S02]  /*2b30*/  USHF.R.U32.HI UR4, URZ, UR20, UR4 ;  /* 0x00000014ff047299 */ /* 0x000fe40008011604 */
[----:B------:R-:W-:-:S02]  /*2b40*/  @UP3 USHF.R.U32.HI UR5, URZ, UR15, UR6 ;  /* 0x0000000fff053299 */ /* 0x000fc40008011606 */
[----:B------:R-:W-:Y:S01]  /*2b50*/  USHF.R.U32.HI UR17, URZ, UR17, UR8 ;  /* 0x00000011ff117299 */ /* 0x000fe20008011608 */
[----:B------:R-:W-:Y:S01]  /*2b60*/  UMOV UR6, UR11 ;  /* 0x0000000b00067c82 */ /* 0x000fe20008000000 */
[----:B------:R-:W-:Y:S02]  /*2b70*/  USEL UR4, UR48, UR4, !UP0 ;  /* 0x0000000430047287 */ /* 0x000fe4000c000000 */
[----:B------:R-:W-:Y:S02]  /*2b80*/  @UP3 USHF.R.U32.HI UR12, URZ, UR15, UR6 ;  /* 0x0000000fff0c3299 */ /* 0x000fe40008011606 */
[----:B------:R-:W-:Y:S02]  /*2b90*/  UIMAD UR6, UR39, UR5, URZ ;  /* 0x00000005270672a4 */ /* 0x000fe4000f8e02ff */
[----:B------:R-:W-:Y:S02]  /*2ba0*/  USEL UR5, UR50, UR17, !UP2 ;  /* 0x0000001132057287 */ /* 0x000fe4000d000000 */
[----:B------:R-:W-:-:S02]  /*2bb0*/  UIMAD UR8, UR39, UR12, URZ ;  /* 0x0000000c270872a4 */ /* 0x000fc4000f8e02ff */
[----:B------:R-:W-:Y:S02]  /*2bc0*/  UISETP.GE.AND UP0, UPT, UR4, UR6, UPT ;  /* 0x000000060400728c */ /* 0x000fe4000bf06270 */
[----:B------:R-:W-:Y:S02]  /*2bd0*/  UIMAD.WIDE.U32 UR6, UR4, UR14, URZ ;  /* 0x0000000e040672a5 */ /* 0x000fe4000f8e00ff */
[----:B------:R-:W-:Y:S02]  /*2be0*/  UISETP.GE.OR UP0, UPT, UR5, UR8, UP0 ;  /* 0x000000080500728c */ /* 0x000fe40008706670 */
[----:B------:R-:W-:Y:S02]  /*2bf0*/  UIMAD.WIDE.U32 UR8, UR5, UR14, URZ ;  /* 0x0000000e050872a5 */ /* 0x000fe4000f8e00ff */
[----:B------:R-:W-:Y:S01]  /*2c00*/  UIADD3 UR10, UPT, UPT, -UR4, URZ, URZ ;  /* 0x000000ff040a7290 */ /* 0x000fe2000fffe1ff */
[----:B------:R-:W-:Y:S02]  /*2c10*/  UMOV UR6, UR7 ;  /* 0x0000000700067c82 */ /* 0x000fe40008000000 */
[----:B------:R-:W-:-:S02]  /*2c20*/  USHF.R.U32.HI UR6, URZ, UR15, UR6 ;  /* 0x0000000fff067299 */ /* 0x000fc40008011606 */
[----:B------:R-:W-:Y:S02]  /*2c30*/  UIMAD UR10, UR18, UR10, UR48 ;  /* 0x0000000a120a72a4 */ /* 0x000fe4000f8e0230 */
[----:B------:R-:W-:Y:S01]  /*2c40*/  USEL UR6, UR4, UR6, !UP3 ;  /* 0x0000000604067287 */ /* 0x000fe2000d800000 */
[----:B------:R-:W-:Y:S01]  /*2c50*/  @!UP0 UMOV UR7, UR9 ;  /* 0x0000000900078c82 */ /* 0x000fe20008000000 */
[----:B------:R-:W-:Y:S02]  /*2c60*/  UIADD3 UR9, UPT, UPT, -UR5, URZ, URZ ;  /* 0x000000ff05097290 */ /* 0x000fe4000fffe1ff */
[----:B------:R-:W-:Y:S02]  /*2c70*/  @!UP0 USHF.R.U32.HI UR7, URZ, UR15, UR7 ;  /* 0x0000000fff078299 */ /* 0x000fe40008011607 */
[----:B------:R-:W-:Y:S02]  /*2c80*/  UIADD3 UR8, UPT, UPT, -UR6, URZ, URZ ;  /* 0x000000ff06087290 */ /* 0x000fe4000fffe1ff */
[----:B------:R-:W-:-:S02]  /*2c90*/  @!UP0 USEL UR7, UR5, UR7, !UP3 ;  /* 0x0000000705078287 */ /* 0x000fc4000d800000 */
[----:B------:R-:W-:Y:S02]  /*2ca0*/  UIMAD UR8, UR39, UR8, UR4 ;  /* 0x00000008270872a4 */ /* 0x000fe4000f8e0204 */
[----:B------:R-:W-:Y:S02]  /*2cb0*/  @!UP0 UIADD3 UR6, UPT, UPT, UR6, -UR7, URZ ;  /* 0x8000000706068290 */ /* 0x000fe4000fffe0ff */
[----:B------:R-:W-:Y:S02]  /*2cc0*/  @!UP0 UIMAD UR7, UR8, UR12, UR7 ;  /* 0x0000000c080782a4 */ /* 0x000fe4000f8e0207 */
[----:B------:R-:W-:Y:S02]  /*2cd0*/  @!UP0 UIMAD UR4, UR39, UR6, UR5 ;  /* 0x00000006270482a4 */ /* 0x000fe4000f8e0205 */
[----:B------:R-:W-:Y:S02]  /*2ce0*/  UIMAD UR6, UR13, UR9, UR50 ;  /* 0x000000090d0672a4 */ /* 0x000fe4000f8e0232 */
[----:B------:R-:W-:Y:S01]  /*2cf0*/  UIMAD UR48, UR4, UR18, UR10 ;  /* 0x00000012043072a4 */ /* 0x000fe2000f8e020a */
[----:B------:R-:W-:-:S02]  /*2d00*/  @!UP0 UMOV UR5, UR7 ;  /* 0x0000000700058c82 */ /* 0x000fc40008000000 */
[----:B------:R-:W-:-:S12]  /*2d10*/  UIMAD UR50, UR5, UR13, UR6 ;  /* 0x0000000d053272a4 */ /* 0x000fd8000f8e0206 */
.L_x_38:
[----:B------:R-:W1:Y:S02]  /*2d20*/  LDCU UR4, c[0x0][0xc30] ;  /* 0x00018600ff0477ac */ /* 0x000e640008000800 */
[----:B-1----:R-:W-:-:S09]  /*2d30*/  UISETP.NE.AND UP0, UPT, UR4, 0x1, UPT ;  /* 0x000000010400788c */ /* 0x002fd2000bf05270 */
[----:B------:R-:W-:Y:S05]  /*2d40*/  BRA.U UP0, `(.L_x_39) ;  /* 0x0000000100447547 */ /* 0x000fea000b800000 */
[----:B------:R-:W1:Y:S01]  /*2d50*/  LDCU.128 UR8, c[0x0][0xc10] ;  /* 0x00018200ff0877ac */ /* 0x000e620008000c00 */
[----:B------:R-:W2:Y:S01]  /*2d60*/  LDCU UR12, c[0x0][0xc0c] ;  /* 0x00018180ff0c77ac */ /* 0x000ea20008000800 */
[----:B------:R-:W3:Y:S01]  /*2d70*/  LDCU UR13, c[0x0][0xc20] ;  /* 0x00018400ff0d77ac */ /* 0x000ee20008000800 */
[----:B-1----:R-:W-:Y:S02]  /*2d80*/  UIMAD.WIDE.U32 UR6, UR50, UR8, URZ ;  /* 0x00000008320672a5 */ /* 0x002fe4000f8e00ff */
[----:B------:R-:W-:Y:S02]  /*2d90*/  UIMAD.WIDE.U32 UR4, UR48, UR11, URZ ;  /* 0x0000000b300472a5 */ /* 0x000fe4000f8e00ff */
[----:B--2---:R-:W-:Y:S02]  /*2da0*/  UISETP.NE.AND UP2, UPT, UR12, 0x1, UPT ;  /* 0x000000010c00788c */ /* 0x004fe4000bf45270 */
[----:B------:R-:W-:Y:S01]  /*2db0*/  UISETP.NE.AND UP0, UPT, UR10, 0x1, UPT ;  /* 0x000000010a00788c */ /* 0x000fe2000bf05270 */
[----:B------:R-:W-:-:S02]  /*2dc0*/  UMOV UR6, UR7 ;  /* 0x0000000700067c82 */ /* 0x000fc40008000000 */
[----:B------:R-:W-:Y:S01]  /*2dd0*/  UMOV UR4, UR5 ;  /* 0x0000000500047c82 */ /* 0x000fe20008000000 */
[----:B------:R-:W-:Y:S02]  /*2de0*/  USHF.R.U32.HI UR6, URZ, UR9, UR6 ;  /* 0x00000009ff067299 */ /* 0x000fe40008011606 */
[----:B---3--:R-:W-:Y:S02]  /*2df0*/  USHF.R.U32.HI UR4, URZ, UR13, UR4 ;  /* 0x0000000dff047299 */ /* 0x008fe40008011604 */
[----:B------:R-:W-:Y:S02]  /*2e00*/  USEL UR5, UR50, UR6, !UP2 ;  /* 0x0000000632057287 */ /* 0x000fe4000d000000 */
[----:B------:R-:W-:-:S04]  /*2e10*/  USEL UR4, UR48, UR4, !UP0 ;  /* 0x0000000430047287 */ /* 0x000fc8000c000000 */
[----:B------:R-:W-:Y:S02]  /*2e20*/  UIADD3 UR6, UPT, UPT, UR5, -UR4, URZ ;  /* 0x8000000405067290 */ /* 0x000fe4000fffe0ff */
[----:B------:R-:W-:Y:S02]  /*2e30*/  UIADD3 UR4, UPT, UPT, -UR5, UR4, URZ ;  /* 0x0000000405047290 */ /* 0x000fe4000fffe1ff */
[----:B------:R-:W-:Y:S02]  /*2e40*/  UIMAD UR48, UR6, UR10, UR48 ;  /* 0x0000000a063072a4 */ /* 0x000fe4000f8e0230 */
[----:B------:R-:W-:-:S12]  /*2e50*/  UIMAD UR50, UR4, UR12, UR50 ;  /* 0x0000000c043272a4 */ /* 0x000fd8000f8e0232 */
.L_x_39:
[----:B------:R-:W-:Y:S01]  /*2e60*/  R2UR UR5, R92 ;  /* 0x000000005c0572ca */ /* 0x000fe200000e0000 */
[----:B------:R-:W-:Y:S01]  /*2e70*/  UMOV UR36, UR42 ;  /* 0x0000002a00247c82 */ /* 0x000fe20008000000 */
[----:B------:R-:W-:Y:S02]  /*2e80*/  R2UR UR4, R91 ;  /* 0x000000005b0472ca */ /* 0x000fe400000e0000 */
[----:B------:R-:W-:Y:S02]  /*2e90*/  PLOP3.LUT P1, PT, PT, PT, PT, 0x80, 0x8 ;  /* 0x000000000008781c */ /* 0x000fe40003f2f070 */
[----:B------:R-:W-:-:S07]  /*2ea0*/  LOP3.LUT R2, R2, 0x1, RZ, 0x3c, !PT ;  /* 0x0000000102027812 */ /* 0x000fce00078e3cff */
[----:B------:R-:W-:Y:S02]  /*2eb0*/  UIADD3 UR52, UPT, UPT, UR50, UR5, URZ ;  /* 0x0000000532347290 */ /* 0x000fe4000fffe0ff */
[----:B------:R-:W-:Y:S01]  /*2ec0*/  UIADD3 UR24, UPT, UPT, UR48, UR4, URZ ;  /* 0x0000000430187290 */ /* 0x000fe2000fffe0ff */
[----:B------:R-:W-:Y:S11]  /*2ed0*/  BRA.U UP1, `(.L_x_40) ;  /* 0xffffffe901a47547 */ /* 0x000ff6000b83ffff */
[----:B------:R-:W-:Y:S01]  /*2ee0*/  UIADD3 UR30, UPT, UPT, UR30, 0x80, URZ ;  /* 0x000000801e1e7890 */ /* 0x000fe2000fffe0ff */
[----:B------:R-:W-:-:S03]  /*2ef0*/  MOV R2, UR27 ;  /* 0x0000001b00027c02 */ /* 0x000fc60008000f00 */
[----:B------:R-:W-:Y:S01]  /*2f00*/  ULEA UR4, UR31, UR30, 0x3 ;  /* 0x0000001e1f047291 */ /* 0x000fe2000f8e18ff */
[----:B------:R-:W-:-:S08]  /*2f10*/  SHF.L.U32 R2, R2, 0x1f, RZ ;  /* 0x0000001f02027819 */ /* 0x000fd000000006ff */
[----:B------:R-:W1:Y:S02]  /*2f20*/  SYNCS.PHASECHK.TRANS64.TRYWAIT P0, [UR4], R2 ;  /* 0x00000002ff0075a7 */ /* 0x000e640008001104 */
[----:B-1----:R-:W-:Y:S05]  /*2f30*/  @!P0 BRA `(.L_x_41) ;  /* 0x0000007800b08947 */ /* 0x002fea0003800000 */
.L_x_160:
[----:B------:R-:W-:-:S04]  /*2f40*/  UIADD3 UR4, UPT, UPT, UR31, 0x1, URZ ;  /* 0x000000011f047890 */ /* 0x000fc8000fffe0ff */
[----:B------:R-:W-:-:S04]  /*2f50*/  UISETP.NE.AND UP0, UPT, UR4, 0x10, UPT ;  /* 0x000000100400788c */ /* 0x000fc8000bf05270 */
[----:B------:R-:W-:Y:S02]  /*2f60*/  USEL UR5, URZ, 0x1, UP0 ;  /* 0x00000001ff057887 */ /* 0x000fe40008000000 */
[----:B------:R-:W-:Y:S02]  /*2f70*/  USEL UR4, UR4, URZ, UP0 ;  /* 0x000000ff04047287 */ /* 0x000fe40008000000 */
[----:B------:R-:W-:Y:S02]  /*2f80*/  ULOP3.LUT UR6, UR27, UR5, URZ, 0x3c, !UPT ;  /* 0x000000051b067292 */ /* 0x000fe4000f8e3cff */
[----:B------:R-:W-:-:S04]  /*2f90*/  ULEA UR5, UR4, UR30, 0x3 ;  /* 0x0000001e04057291 */ /* 0x000fc8000f8e18ff */
[----:B-1----:R-:W-:-:S04]  /*2fa0*/  MOV R2, UR6 ;  /* 0x0000000600027c02 */ /* 0x002fc80008000f00 */
[----:B------:R-:W-:-:S04]  /*2fb0*/  SHF.L.U32 R2, R2, 0x1f, RZ ;  /* 0x0000001f02027819 */ /* 0x000fc800000006ff */
[----:B------:R-:W1:Y:S02]  /*2fc0*/  SYNCS.PHASECHK.TRANS64.TRYWAIT P0, [UR5], R2 ;  /* 0x00000002ff0075a7 */ /* 0x000e640008001105 */
[----:B-1----:R-:W-:Y:S05]  /*2fd0*/  @!P0 BRA `(.L_x_42) ;  /* 0x0000007800a08947 */ /* 0x002fea0003800000 */
.L_x_162:
        /* <DEDUP_REMOVED lines=10> */
.L_x_164:
        /* <DEDUP_REMOVED lines=10> */
.L_x_166:
        /* <DEDUP_REMOVED lines=10> */
.L_x_168:
        /* <DEDUP_REMOVED lines=10> */
.L_x_170:
        /* <DEDUP_REMOVED lines=10> */
.L_x_172:
        /* <DEDUP_REMOVED lines=10> */
.L_x_174:
        /* <DEDUP_REMOVED lines=10> */
.L_x_176:
        /* <DEDUP_REMOVED lines=10> */
.L_x_178:
        /* <DEDUP_REMOVED lines=10> */
.L_x_180:
        /* <DEDUP_REMOVED lines=10> */
.L_x_182:
        /* <DEDUP_REMOVED lines=10> */
.L_x_184:
        /* <DEDUP_REMOVED lines=10> */
.L_x_186:
        /* <DEDUP_REMOVED lines=10> */
.L_x_188:
[----:B------:R-:W-:-:S04]  /*3800*/  UIADD3 UR4, UPT, UPT, UR4, 0x1, URZ ;  /* 0x0000000104047890 */ /* 0x000fc8000fffe0ff */
[----:B------:R-:W-:-:S04]  /*3810*/  UISETP.NE.AND UP0, UPT, UR4, 0x10, UPT ;  /* 0x000000100400788c */ /* 0x000fc8000bf05270 */
[----:B------:R-:W-:Y:S02]  /*3820*/  USEL UR5, URZ, 0x1, UP0 ;  /* 0x00000001ff057887 */ /* 0x000fe40008000000 */
[----:B------:R-:W-:Y:S02]  /*3830*/  USEL UR4, UR4, URZ, UP0 ;  /* 0x000000ff04047287 */ /* 0x000fe40008000000 */
[----:B------:R-:W-:Y:S02]  /*3840*/  ULOP3.LUT UR5, UR6, UR5, URZ, 0x3c, !UPT ;  /* 0x0000000506057292 */ /* 0x000fe4000f8e3cff */
[----:B------:R-:W-:-:S04]  /*3850*/  ULEA UR4, UR4, UR30, 0x3 ;  /* 0x0000001e04047291 */ /* 0x000fc8000f8e18ff */
[----:B-1----:R-:W-:Y:S02]  /*3860*/  IMAD.U32 R2, RZ, RZ, UR5 ;  /* 0x00000005ff027e24 */ /* 0x002fe4000f8e00ff */
[----:B------:R-:W-:-:S03]  /*3870*/  MOV R0, UR4 ;  /* 0x0000000400007c02 */ /* 0x000fc60008000f00 */
[----:B------:R-:W-:-:S07]  /*3880*/  SHF.L.U32 R2, R2, 0x1f, RZ ;  /* 0x0000001f02027819 */ /* 0x000fce00000006ff */
.L_x_56:
[----:B-1----:R1:W2:Y:S02]  /*3890*/  SYNCS.PHASECHK.TRANS64.TRYWAIT P0, [R0+URZ], R2 ;  /* 0x00000002000075a7 */ /* 0x0022a400080011ff */
[----:B--2---:R-:W-:Y:S05]  /*38a0*/  @!P0 NANOSLEEP.SYNCS 0x989680 ;  /* 0x009896800000895d */ /* 0x004fea0003900000 */
[----:B------:R-:W2:Y:S02]  /*38b0*/  @!P0 SYNCS.PHASECHK.TRANS64 P0, [R0+URZ], R2 ;  /* 0x00000002000085a7 */ /* 0x000ea400080010ff */
[----:B--2---:R-:W-:Y:S05]  /*38c0*/  @P0 EXIT ;  /* 0x000000000000094d */ /* 0x004fea0003800000 */
[----:B------:R-:W-:Y:S05]  /*38d0*/  BRA `(.L_x_56) ;  /* 0xfffffffc00ec7947 */ /* 0x000fea000383ffff */
.L_x_22:
[----:B------:R-:W2:Y:S02]  /*38e0*/  S2UR UR4, SR_CgaCtaId ;  /* 0x00000000000479c3 */ /* 0x000ea40000008800 */
[----:B--2---:R-:W-:-:S04]  /*38f0*/  UISETP.NE.AND UP0, UPT, UR4, URZ, UPT ;  /* 0x000000ff0400728c */ /* 0x004fc8000bf05270 */
[----:B------:R-:W-:-:S09]  /*3900*/  UISETP.NE.OR UP0, UPT, UR18, 0x1, UP0 ;  /* 0x000000011200788c */ /* 0x000fd20008705670 */
[----:B------:R-:W-:Y:S05]  /*3910*/  BRA.U UP0, `(.L_x_57) ;  /* 0x0000000100b47547 */ /* 0x000fea000b800000 */
[----:B------:R-:W2:Y:S01]  /*3920*/  S2UR UR5, SR_CgaCtaId ;  /* 0x00000000000579c3 */ /* 0x000ea20000008800 */
[----:B------:R-:W-:Y:S01]  /*3930*/  UMOV UR4, 0x400 ;  /* 0x0000040000047882 */ /* 0x000fe20000000000 */
[----:B------:R-:W-:Y:S01]  /*3940*/  HFMA2 R2, -RZ, RZ, 0, 5.9604644775390625e-08 ;  /* 0x00000001ff027431 */ /* 0x000fe200000001ff */
[----:B------:R-:W-:Y:S01]  /*3950*/  ISETP.GE.U32.AND P0, PT, R3, 0x2, PT ;  /* 0x000000020300780c */ /* 0x000fe20003f06070 */
[----:B------:R-:W-:Y:S01]  /*3960*/  IMAD.MOV.U32 R8, RZ, RZ, RZ ;  /* 0x000000ffff087224 */ /* 0x000fe200078e00ff */
[----:B--2---:R-:W-:-:S04]  /*3970*/  ULEA UR4, UR5, UR4, 0x18 ;  /* 0x0000000405047291 */ /* 0x004fc8000f8ec0ff */
[----:B------:R-:W-:Y:S02]  /*3980*/  UIADD3 UR5, UPT, UPT, UR4, 0x158, URZ ;  /* 0x0000015804057890 */ /* 0x000fe4000fffe0ff */
[----:B------:R-:W-:Y:S02]  /*3990*/  UIADD3 UR8, UPT, UPT, UR4, 0x150, URZ ;  /* 0x0000015004087890 */ /* 0x000fe4000fffe0ff */
[----:B------:R-:W-:-:S12]  /*39a0*/  UPRMT UR5, URZ, 0x654, UR5 ;  /* 0x00000654ff057896 */ /* 0x000fd80008000005 */
.L_x_60:
[----:B------:R-:W-:Y:S01]  /*39b0*/  SHF.L.U32 R6, R2, 0x1f, RZ ;  /* 0x0000001f02067819 */ /* 0x000fe200000006ff */
[----:B------:R-:W-:Y:S02]  /*39c0*/  IMAD.U32 R4, RZ, RZ, UR8 ;  /* 0x00000008ff047e24 */ /* 0x000fe4000f8e00ff */
[----:B------:R-:W-:Y:S01]  /*39d0*/  @!P0 IMAD.MOV.U32 R5, RZ, RZ, 0x10 ;  /* 0x00000010ff058424 */ /* 0x000fe200078e00ff */
[----:B------:R-:W2:Y:S02]  /*39e0*/  SYNCS.PHASECHK.TRANS64.TRYWAIT P1, [UR4+0x158], R6 ;  /* 0x00015806ff0075a7 */ /* 0x000ea40008021104 */
[----:B------:R-:W-:-:S04]  /*39f0*/  PRMT R4, R3, 0x654, R4 ;  /* 0x0000065403047816 */ /* 0x000fc80000000004 */
[----:B------:R-:W-:Y:S01]  /*3a00*/  SEL R0, R4, R0, !P0 ;  /* 0x0000000004007207 */ /* 0x000fe20004000000 */
[----:B--2---:R-:W-:Y:S06]  /*3a10*/  @!P1 BRA `(.L_x_58) ;  /* 0x0000007400609947 */ /* 0x004fec0003800000 */
.L_x_190:
[----:B------:R-:W-:Y:S01]  /*3a20*/  UIADD3 UR6, UPT, UPT, UR4, 0x190, URZ ;  /* 0x0000019004067890 */ /* 0x000fe2000fffe0ff */
[----:B------:R3:W-:Y:S01]  /*3a30*/  @!P0 SYNCS.ARRIVE.TRANS64.RED RZ, [R0+URZ], R5 ;  /* 0x0000000500ff89a7 */ /* 0x0007e200080004ff */
[----:B------:R-:W-:Y:S01]  /*3a40*/  UIADD3 UR7, UPT, UPT, UR4, 0x150, URZ ;  /* 0x0000015004077890 */ /* 0x000fe2000fffe0ff */
[----:B------:R-:W-:-:S08]  /*3a50*/  LOP3.LUT R2, R2, 0x1, RZ, 0x3c, !PT ;  /* 0x0000000102027812 */ /* 0x000fd000078e3cff */
[----:B------:R-:W-:Y:S06]  /*3a60*/  UGETNEXTWORKID.BROADCAST [UR6], [UR7] ;  /* 0x00000000060073ca */ /* 0x000fec0008000100 */
[----:B---3--:R-:W-:-:S04]  /*3a70*/  SHF.L.U32 R5, R8, 0x1f, RZ ;  /* 0x0000001f08057819 */ /* 0x008fc800000006ff */
[----:B------:R-:W3:Y:S02]  /*3a80*/  SYNCS.PHASECHK.TRANS64.TRYWAIT P1, [UR4+0x150], R5 ;  /* 0x00015005ff0075a7 */ /* 0x000ee40008021104 */
[----:B---3--:R-:W-:Y:S05]  /*3a90*/  @!P1 BRA `(.L_x_59) ;  /* 0x0000007400589947 */ /* 0x008fea0003800000 */
.L_x_192:
[----:B--2---:R-:W2:Y:S01]  /*3aa0*/  LDS.128 R4, [UR4+0x190] ;  /* 0x00019004ff047984 */ /* 0x004ea20008000c00 */
[----:B------:R-:W-:Y:S01]  /*3ab0*/  LOP3.LUT R8, R8, 0x1, RZ, 0x3c, !PT ;  /* 0x0000000108087812 */ /* 0x000fe200078e3cff */
[----:B------:R-:W-:Y:S01]  /*3ac0*/  @!PT LDS RZ, [RZ] ;  /* 0x00000000fffff984 */ /* 0x000fe20000000800 */
[----:B------:R-:W-:Y:S01]  /*3ad0*/  @!PT LDS RZ, [RZ] ;  /* 0x00000000fffff984 */ /* 0x000fe20000000800 */
[----:B------:R-:W-:Y:S01]  /*3ae0*/  @!PT LDS RZ, [RZ] ;  /* 0x00000000fffff984 */ /* 0x000fe20000000800 */
[----:B------:R-:W-:Y:S01]  /*3af0*/  @!PT LDS RZ, [RZ] ;  /* 0x00000000fffff984 */ /* 0x000fe20000000800 */
[----:B------:R3:W-:Y:S06]  /*3b00*/  MEMBAR.ALL.CTA ;  /* 0x0000000000007992 */ /* 0x0007ec0000008000 */
[----:B---3--:R-:W3:Y:S02]  /*3b10*/  FENCE.VIEW.ASYNC.S ;  /* 0x00000000000073c6 */ /* 0x008ee40000000000 */
[----:B---3--:R-:W-:Y:S01]  /*3b20*/  SYNCS.ARRIVE.TRANS64.RED.A1T0 RZ, [UR5], RZ ;  /* 0x000000ffffff79a7 */ /* 0x008fe20008100405 */
[----:B--2---:R-:W-:-:S13]  /*3b30*/  LOP3.LUT P1, RZ, R6, 0x1, RZ, 0xc0, !PT ;  /* 0x0000000106ff7812 */ /* 0x004fda000782c0ff */
[----:B------:R-:W-:Y:S05]  /*3b40*/  @P1 BRA `(.L_x_60) ;  /* 0xfffffffc00981947 */ /* 0x000fea000383ffff */
[----:B------:R-:W-:-:S04]  /*3b50*/  SHF.L.U32 R0, R2, 0x1f, RZ ;  /* 0x0000001f02007819 */ /* 0x000fc800000006ff */
[----:B------:R-:W2:Y:S02]  /*3b60*/  SYNCS.PHASECHK.TRANS64 P0, [UR4+0x158], R0 ;  /* 0x00015800ff0075a7 */ /* 0x000ea40008001004 */
[----:B-12---:R-:W-:Y:S05]  /*3b70*/  @P0 EXIT ;  /* 0x000000000000094d */ /* 0x006fea0003800000 */
[----:B------:R-:W-:-:S07]  /*3b80*/  MOV R0, UR4 ;  /* 0x0000000400007c02 */ /* 0x000fce0008000f00 */
.L_x_61:
[----:B-1----:R-:W-:-:S04]  /*3b90*/  SHF.L.U32 R3, R2, 0x1f, RZ ;  /* 0x0000001f02037819 */ /* 0x002fc800000006ff */
[----:B------:R1:W2:Y:S03]  /*3ba0*/  SYNCS.PHASECHK.TRANS64.TRYWAIT P0, [R0+URZ+0x158], R3 ;  /* 0x00015803000075a7 */ /* 0x0002a600080011ff */
[----:B--2---:R-:W-:Y:S05]  /*3bb0*/  @!P0 NANOSLEEP.SYNCS 0x989680 ;  /* 0x009896800000895d */ /* 0x004fea0003900000 */
[----:B------:R-:W2:Y:S02]  /*3bc0*/  @!P0 SYNCS.PHASECHK.TRANS64 P0, [R0+URZ+0x158], R3 ;  /* 0x00015803000085a7 */ /* 0x000ea400080010ff */
[----:B--2---:R-:W-:Y:S05]  /*3bd0*/  @P0 EXIT ;  /* 0x000000000000094d */ /* 0x004fea0003800000 */
[----:B------:R-:W-:Y:S05]  /*3be0*/  BRA `(.L_x_61) ;  /* 0xfffffffc00e87947 */ /* 0x000fea000383ffff */
.L_x_57:
[----:B------:R-:W-:Y:S05]  /*3bf0*/  BRA.U UP4, `(.L_x_62) ;  /* 0x0000001104647547 */ /* 0x000fea000b800000 */
[----:B------:R-:W2:Y:S01]  /*3c00*/  S2UR UR4, SR_CgaCtaId ;  /* 0x00000000000479c3 */ /* 0x000ea20000008800 */
[----:B------:R-:W-:Y:S01]  /*3c10*/  UMOV UR5, 0x40 ;  /* 0x0000004000057882 */ /* 0x000fe20000000000 */
[----:B------:R-:W-:Y:S01]  /*3c20*/  NOP ;  /* 0x0000000000007918 */ /* 0x000fe20000000000 */
[----:B------:R-:W-:Y:S01]  /*3c30*/  UMOV UR6, 0x400 ;  /* 0x0000040000067882 */ /* 0x000fe20000000000 */
[----:B--2---:R-:W-:Y:S02]  /*3c40*/  ULEA UR5, UR4, UR5, 0x18 ;  /* 0x0000000504057291 */ /* 0x004fe4000f8ec0ff */
[----:B------:R-:W-:-:S07]  /*3c50*/  ULEA UR6, UR4, UR6, 0x18 ;  /* 0x0000000604067291 */ /* 0x000fce000f8ec0ff */
[----:B------:R-:W2:Y:S02]  /*3c60*/  LDS.U8 R3, [UR5+0x1c] ;  /* 0x00001c05ff037984 */ /* 0x000ea40008000000 */
[----:B--2---:R-:W-:-:S13]  /*3c70*/  ISETP.NE.AND P0, PT, R3, RZ, PT ;  /* 0x000000ff0300720c */ /* 0x004fda0003f05270 */
[----:B------:R-:W-:Y:S05]  /*3c80*/  @P0 BRA `(.L_x_63) ;  /* 0x0000000400080947 */ /* 0x000fea0003800000 */
[----:B------:R-:W-:Y:S02]  /*3c90*/  UISETP.NE.U32.AND UP1, UPT, UR31, 0x1, UPT ;  /* 0x000000011f00788c */ /* 0x000fe4000bf25070 */
[----:B------:R-:W-:-:S07]  /*3ca0*/  UIADD3 UR7, UPT, UPT, UR5, 0x8, URZ ;  /* 0x0000000805077890 */ /* 0x000fce000fffe0ff */
[----:B------:R-:W-:Y:S05]  /*3cb0*/  BRA.U !UP1, `(.L_x_64) ;  /* 0x00000001099c7547 */ /* 0x000fea000b800000 */
[----:B------:R-:W-:Y:S01]  /*3cc0*/  ELECT P0, URZ, PT ;  /* 0x0000000000ff782f */ /* 0x000fe20003800000 */
[----:B------:R-:W-:-:S12]  /*3cd0*/  BSSY B0, `(.L_x_64) ;  /* 0x0000025000007945 */ /* 0x000fd80003800000 */
[----:B------:R-:W-:Y:S05]  /*3ce0*/  @!P0 BRA `(.L_x_65) ;  /* 0x00000000008c8947 */ /* 0x000fea0003800000 */
[----:B------:R-:W-:-:S05]  /*3cf0*/  UMOV UR4, 0x10 ;  /* 0x0000001000047882 */ /* 0x000fca0000000000 */
[----:B------:R-:W-:Y:S04]  /*3d00*/  DEPBAR.LE SB2, 0x36 ;  /* 0x0000ad800000791a */ /* 0x000fe80000000000 */
[----:B------:R-:W2:Y:S02]  /*3d10*/  UTCATOMSWS.2CTA.FIND_AND_SET.ALIGN UP0, UR4, UR4 ;  /* 0x00000004000475e3 */ /* 0x000ea40008200800 */
[----:B--2---:R-:W-:Y:S01]  /*3d20*/  MOV R10, UR4 ;  /* 0x00000004000a7c02 */ /* 0x004fe20008000f00 */
[----:B------:R-:W-:Y:S06]  /*3d30*/  BRA.U UP0, `(.L_x_66) ;  /* 0x0000000100187547 */ /* 0x000fec000b800000 */
.L_x_67:
[----:B------:R-:W-:Y:S05]  /*3d40*/  NANOSLEEP 0x64 ;  /* 0x000000640000795d */ /* 0x000fea0003800000 */
[----:B------:R-:W-:-:S05]  /*3d50*/  UMOV UR4, 0x10 ;  /* 0x0000001000047882 */ /* 0x000fca0000000000 */
[----:B------:R-:W-:Y:S04]  /*3d60*/  DEPBAR.LE SB2, 0x36 ;  /* 0x0000ad800000791a */ /* 0x000fe80000000000 */
[----:B------:R-:W2:Y:S02]  /*3d70*/  UTCATOMSWS.2CTA.FIND_AND_SET.ALIGN UP0, UR4, UR4 ;  /* 0x00000004000475e3 */ /* 0x000ea40008200800 */
[----:B--2---:R-:W-:Y:S01]  /*3d80*/  MOV R10, UR4 ;  /* 0x00000004000a7c02 */ /* 0x004fe20008000f00 */
[----:B------:R-:W-:Y:S05]  /*3d90*/  BRA.U !UP0, `(.L_x_67) ;  /* 0xfffffffd08e87547 */ /* 0x000fea000b83ffff */
.L_x_66:
[----:B------:R-:W2:Y:S01]  /*3da0*/  LDS R6, [UR5+0x10] ;  /* 0x00001005ff067984 */ /* 0x000ea20008000800 */
[----:B------:R-:W-:Y:S01]  /*3db0*/  IMAD.U32 R3, RZ, RZ, UR6 ;  /* 0x00000006ff037e24 */ /* 0x000fe2000f8e00ff */
[----:B------:R-:W-:-:S03]  /*3dc0*/  MOV R4, UR30 ;  /* 0x0000001e00047c02 */ /* 0x000fc60008000f00 */
[----:B------:R-:W-:Y:S01]  /*3dd0*/  VIADD R3, R3, 0x1a0 ;  /* 0x000001a003037836 */ /* 0x000fe20000000000 */
[----:B--2---:R-:W-:-:S04]  /*3de0*/  SHF.L.U32 R6, R6, 0x1f, RZ ;  /* 0x0000001f06067819 */ /* 0x004fc800000006ff */
[----:B------:R-:W2:Y:S02]  /*3df0*/  SYNCS.PHASECHK.TRANS64.TRYWAIT P0, [UR5+0x8], R6 ;  /* 0x00000806ff0075a7 */ /* 0x000ea40008001105 */
[----:B--2---:R-:W-:Y:S05]  /*3e00*/  @P0 BRA `(.L_x_68) ;  /* 0x0000000000080947 */ /* 0x004fea0003800000 */
[----:B------:R-:W2:Y:S02]  /*3e10*/  SYNCS.PHASECHK.TRANS64.TRYWAIT P0, [UR5+0x8], R6 ;  /* 0x00000806ff0075a7 */ /* 0x000ea40008001105 */
[----:B--2---:R-:W-:Y:S05]  /*3e20*/  @!P0 BRA `(.L_x_69) ;  /* 0x00000070008c8947 */ /* 0x004fea0003800000 */
.L_x_68:
[----:B------:R-:W-:Y:S01]  /*3e30*/  PRMT R4, R4, 0x654, R3 ;  /* 0x0000065404047816 */ /* 0x000fe20000000003 */
[----:B------:R-:W-:Y:S01]  /*3e40*/  HFMA2 R3, -RZ, RZ, 0, 5.9604644775390625e-08 ;  /* 0x00000001ff037431 */ /* 0x000fe200000001ff */
[----:B------:R-:W-:Y:S01]  /*3e50*/  UPRMT UR4, UR30, 0x654, UR7 ;  /* 0x000006541e047896 */ /* 0x000fe20008000007 */
[----:B------:R-:W-:Y:S02]  /*3e60*/  IMAD.MOV.U32 R8, RZ, RZ, 0xffff ;  /* 0x0000ffffff087424 */ /* 0x000fe400078e00ff */
[----:B--2---:R-:W-:Y:S02]  /*3e70*/  IMAD.MOV.U32 R6, RZ, RZ, 0x4 ;  /* 0x00000004ff067424 */ /* 0x004fe400078e00ff */
[----:B------:R-:W-:Y:S01]  /*3e80*/  IMAD.SHL.U32 R9, R10, 0x20, RZ ;  /* 0x000000200a097824 */ /* 0x000fe200078e00ff */
[----:B------:R-:W-:Y:S02]  /*3e90*/  MOV R5, UR4 ;  /* 0x0000000400057c02 */ /* 0x000fe40008000f00 */
[-C--:B------:R-:W-:Y:S01]  /*3ea0*/  SHF.L.U32 R8, R8, R10.reuse, RZ ;  /* 0x0000000a08087219 */ /* 0x080fe200000006ff */
[----:B------:R2:W-:Y:S01]  /*3eb0*/  SYNCS.ARRIVE.TRANS64.RED RZ, [UR4], R6 ;  /* 0x00000006ffff79a7 */ /* 0x0005e20008000404 */
[----:B------:R-:W-:Y:S01]  /*3ec0*/  SHF.L.U32 R7, R3, R10, RZ ;  /* 0x0000000a03077219 */ /* 0x000fe200000006ff */
[----:B------:R2:W-:Y:S04]  /*3ed0*/  STS [UR6+0x1a0], R9 ;  /* 0x0001a009ff007988 */ /* 0x0005e80008000806 */
[----:B------:R2:W-:Y:S04]  /*3ee0*/  STAS [R4.64], R10 ;  /* 0x0000000a04007dbd */ /* 0x0005e8000c0008ff */
[----:B------:R2:W-:Y:S04]  /*3ef0*/  ATOMS.OR RZ, [UR5+0x14], R8 ;  /* 0x00001408ffff798c */ /* 0x0005e8000b000005 */
[----:B------:R2:W-:Y:S04]  /*3f00*/  ATOMS.OR RZ, [UR5+0x18], R7 ;  /* 0x00001807ffff798c */ /* 0x0005e8000b000005 */
[----:B------:R2:W-:Y:S02]  /*3f10*/  ATOMS.XOR RZ, [UR5+0x10], R3 ;  /* 0x00001003ffff798c */ /* 0x0005e4000b800005 */
.L_x_65:
[----:B-1----:R-:W-:Y:S05]  /*3f20*/  BSYNC B0 ;  /* 0x0000000000007941 */ /* 0x002fea0003800000 */
.L_x_64:
[----:B------:R-:W-:Y:S05]  /*3f30*/  BRA.U UP1, `(.L_x_70) ;  /* 0x00000001016c7547 */ /* 0x000fea000b800000 */
[----:B------:R-:W-:-:S03]  /*3f40*/  UMOV UR4, 0xffffffff ;  /* 0xffffffff00047882 */ /* 0x000fc60000000000 */
[----:B------:R-:W-:Y:S05]  /*3f50*/  BRA.DIV UR4, `(.L_x_71) ;  /* 0x0000007204587947 */ /* 0x000fea000b800000 */
[----:B------:R-:W-:-:S13]  /*3f60*/  ELECT P0, URZ, PT ;  /* 0x0000000000ff782f */ /* 0x000fda0003800000 */
.L_x_195:
[----:B------:R-:W-:Y:S05]  /*3f70*/  @!P0 BRA `(.L_x_70) ;  /* 0x00000000005c8947 */ /* 0x000fea0003800000 */
[----:B--2---:R-:W2:Y:S02]  /*3f80*/  LDS R4, [UR5+0x10] ;  /* 0x00001005ff047984 */ /* 0x004ea40008000800 */
[----:B--2---:R-:W-:-:S04]  /*3f90*/  SHF.L.U32 R4, R4, 0x1f, RZ ;  /* 0x0000001f04047819 */ /* 0x004fc800000006ff */
[----:B------:R-:W2:Y:S02]  /*3fa0*/  SYNCS.PHASECHK.TRANS64.TRYWAIT P0, [UR5+0x8], R4 ;  /* 0x00000804ff0075a7 */ /* 0x000ea40008001105 */
[----:B--2---:R-:W-:Y:S05]  /*3fb0*/  @P0 BRA `(.L_x_72) ;  /* 0x0000000000080947 */ /* 0x004fea0003800000 */
[----:B------:R-:W2:Y:S02]  /*3fc0*/  SYNCS.PHASECHK.TRANS64.TRYWAIT P0, [UR5+0x8], R4 ;  /* 0x00000804ff0075a7 */ /* 0x000ea40008001105 */
[----:B--2---:R-:W-:Y:S05]  /*3fd0*/  @!P0 BRA `(.L_x_73) ;  /* 0x00000070005c8947 */ /* 0x004fea0003800000 */
.L_x_72:
[----:B------:R-:W3:Y:S01]  /*3fe0*/  LDS R6, [UR6+0x1a0] ;  /* 0x0001a006ff067984 */ /* 0x000ee20008000800 */
[----:B--2---:R-:W-:Y:S02]  /*3ff0*/  HFMA2 R3, -RZ, RZ, 0, 5.9604644775390625e-08 ;  /* 0x00000001ff037431 */ /* 0x004fe400000001ff */
[----:B------:R-:W-:Y:S01]  /*4000*/  IMAD.MOV.U32 R4, RZ, RZ, 0xffff ;  /* 0x0000ffffff047424 */ /* 0x000fe200078e00ff */
[----:B------:R-:W-:Y:S01]  /*4010*/  UPRMT UR4, UR30, 0x654, UR7 ;  /* 0x000006541e047896 */ /* 0x000fe20008000007 */
[----:B---3--:R-:W-:-:S03]  /*4020*/  IMAD.SHL.U32 R5, R6, 0x20, RZ ;  /* 0x0000002006057824 */ /* 0x008fc600078e00ff */
[-C--:B------:R-:W-:Y:S02]  /*4030*/  SHF.L.U32 R4, R4, R6.reuse, RZ ;  /* 0x0000000604047219 */ /* 0x080fe400000006ff */
[----:B------:R-:W-:Y:S01]  /*4040*/  SHF.L.U32 R6, R3, R6, RZ ;  /* 0x0000000603067219 */ /* 0x000fe200000006ff */
[----:B------:R3:W-:Y:S04]  /*4050*/  STS [UR6+0x1a0], R5 ;  /* 0x0001a005ff007988 */ /* 0x0007e80008000806 */
[----:B------:R3:W-:Y:S04]  /*4060*/  ATOMS.OR RZ, [UR5+0x14], R4 ;  /* 0x00001404ffff798c */ /* 0x0007e8000b000005 */
[----:B------:R3:W-:Y:S01]  /*4070*/  ATOMS.OR RZ, [UR5+0x18], R6 ;  /* 0x00001806ffff798c */ /* 0x0007e2000b000005 */
[----:B------:R-:W-:Y:S03]  /*4080*/  SYNCS.ARRIVE.TRANS64.RED.A1T0 RZ, [UR4], RZ ;  /* 0x000000ffffff79a7 */ /* 0x000fe60008100404 */
[----:B------:R3:W-:Y:S01]  /*4090*/  ATOMS.XOR RZ, [UR5+0x10], R3 ;  /* 0x00001003ffff798c */ /* 0x0007e2000b800005 */
[----:B------:R-:W-:Y:S05]  /*40a0*/  BRA `(.L_x_70) ;  /* 0x0000000000107947 */ /* 0x000fea0003800000 */
.L_x_63:
[----:B------:R-:W-:Y:S02]  /*40b0*/  MOV R3, 0xffffffff ;  /* 0xffffffff00037802 */ /* 0x000fe40000000f00 */
[----:B------:R-:W-:-:S03]  /*40c0*/  MOV R4, 0x40f0 ;  /* 0x000040f000047802 */ /* 0x000fc60000000f00 */
[----:B------:R2:W-:Y:S04]  /*40d0*/  STS [UR6+0x1a0], R3 ;  /* 0x0001a003ff007988 */ /* 0x0005e80008000806 */
[----:B-12--5:R-:W-:Y:S05]  /*40e0*/  CALL.REL.NOINC `($__internal_1_$__cuda_sm10x_tcgen05_guardrail_trap_phase_invalid_during_alloc) ;  /* 0x00000078000c7944 */ /* 0x026fea0003c00000 */
.L_x_70:
[----:B------:R-:W-:Y:S05]  /*40f0*/  WARPSYNC.ALL ;  /* 0x0000000000007948 */ /* 0x000fea0003800000 */
[----:B------:R-:W4:Y:S01]  /*4100*/  S2UR UR17, SR_CgaCtaId ;  /* 0x00000000001179c3 */ /* 0x000f220000008800 */
[----:B------:R-:W-:Y:S01]  /*4110*/  UMOV UR4, 0x400 ;  /* 0x0000040000047882 */ /* 0x000fe20000000000 */
[----:B------:R-:W-:-:S06]  /*4120*/  NOP ;  /* 0x0000000000007918 */ /* 0x000fcc0000000000 */
[----:B------:R-:W-:Y:S06]  /*4130*/  BAR.ARV 0x6, 0xa0 ;  /* 0x0182800000007b1d */ /* 0x000fec0000002000 */
[----:B------:R-:W1:Y:S01]  /*4140*/  LDCU.64 UR6, c[0x0][0x388] ;  /* 0x00007100ff0677ac */ /* 0x000e620008000a00 */
[----:B------:R-:W-:Y:S01]  /*4150*/  LOP3.LUT R2, R2, 0xffff, RZ, 0xc0, !PT ;  /* 0x0000ffff02027812 */ /* 0x000fe200078ec0ff */
[----:B--2---:R-:W-:Y:S01]  /*4160*/  IMAD.MOV.U32 R8, RZ, RZ, 0x1 ;  /* 0x00000001ff087424 */ /* 0x004fe200078e00ff */
[----:B------:R-:W-:Y:S01]  /*4170*/  LOP3.LUT R0, R0, 0xffff, RZ, 0xc0, !PT ;  /* 0x0000ffff00007812 */ /* 0x000fe200078ec0ff */
[----:B------:R-:W2:Y:S01]  /*4180*/  LDCU.64 UR8, c[0x0][0x390] ;  /* 0x00007200ff0877ac */ /* 0x000ea20008000a00 */
[----:B------:R-:W-:Y:S01]  /*4190*/  R2UR UR18, R2 ;  /* 0x00000000021272ca */ /* 0x000fe200000e0000 */
[----:B------:R-:W-:Y:S01]  /*41a0*/  IMAD.MOV.U32 R2, RZ, RZ, RZ ;  /* 0x000000ffff027224 */ /* 0x000fe200078e00ff */
[----:B------:R-:W-:Y:S01]  /*41b0*/  R2UR UR28, R0 ;  /* 0x00000000001c72ca */ /* 0x000fe200000e0000 */
[----:B------:R-:W-:Y:S01]  /*41c0*/  IMAD.MOV.U32 R0, RZ, RZ, RZ ;  /* 0x000000ffff007224 */ /* 0x000fe200078e00ff */
[----:B------:R-:W-:Y:S01]  /*41d0*/  UMOV UR21, URZ ;  /* 0x000000ff00157c82 */ /* 0x000fe20008000000 */
[----:B----4-:R-:W-:-:S02]  /*41e0*/  ULEA UR17, UR17, UR4, 0x18 ;  /* 0x0000000411117291 */ /* 0x010fc4000f8ec0ff */
[----:B------:R-:W-:Y:S02]  /*41f0*/  UISETP.NE.AND UP3, UPT, UR31, URZ, UPT ;  /* 0x000000ff1f00728c */ /* 0x000fe4000bf65270 */
[----:B------:R-:W-:Y:S01]  /*4200*/  UIADD3 UR23, UPT, UPT, UR17, 0x158, URZ ;  /* 0x0000015811177890 */ /* 0x000fe2000fffe0ff */
[----:B------:R-:W-:Y:S01]  /*4210*/  UMOV UR16, URZ ;  /* 0x000000ff00107c82 */ /* 0x000fe20008000000 */
[----:B------:R-:W-:Y:S01]  /*4220*/  UMOV UR26, 0x0 ;  /* 0x00000000001a7882 */ /* 0x000fe20000000000 */
[----:B-1----:R-:W-:Y:S02]  /*4230*/  UIADD3 UR4, UPT, UPT, UR6, 0x1f, URZ ;  /* 0x0000001f06047890 */ /* 0x002fe4000fffe0ff */
[----:B---3--:R-:W1:Y:S01]  /*4240*/  LDS R3, [UR17+0x1a0] ;  /* 0x0001a011ff037984 */ /* 0x008e620008000800 */
[----:B------:R-:W-:Y:S02]  /*4250*/  UPRMT UR23, URZ, 0x654, UR23 ;  /* 0x00000654ff177896 */ /* 0x000fe40008000017 */
[----:B------:R-:W-:Y:S01]  /*4260*/  USHF.R.S32.HI UR5, URZ, 0x1f, UR4 ;  /* 0x0000001fff057899 */ /* 0x000fe20008011404 */
[----:B------:R-:W-:Y:S01]  /*4270*/  UMOV UR27, 0x10210010 ;  /* 0x10210010001b7882 */ /* 0x000fe20000000000 */
[----:B------:R-:W-:-:S02]  /*4280*/  UMOV UR24, 0x0 ;  /* 0x0000000000187882 */ /* 0x000fc40000000000 */
[----:B------:R-:W-:Y:S02]  /*4290*/  ULEA.HI UR4, UR5, UR4, URZ, 0x5 ;  /* 0x0000000405047291 */ /* 0x000fe4000f8f28ff */
[----:B------:R-:W-:Y:S02]  /*42a0*/  UIADD3 UR5, UPT, UPT, UR17, 0x28400, URZ ;  /* 0x0002840011057890 */ /* 0x000fe4000fffe0ff */
[----:B------:R-:W-:Y:S02]  /*42b0*/  USHF.R.S32.HI UR4, URZ, 0x5, UR4 ;  /* 0x00000005ff047899 */ /* 0x000fe40008011404 */
[----:B------:R-:W-:Y:S02]  /*42c0*/  USHF.R.U32.HI UR5, URZ, 0x4, UR5 ;  /* 0x00000004ff057899 */ /* 0x000fe40008011605 */
[----:B------:R-:W-:Y:S02]  /*42d0*/  UIMAD UR4, UR4, UR7, URZ ;  /* 0x00000007040472a4 */ /* 0x000fe4000f8e02ff */
[----:B------:R-:W-:-:S02]  /*42e0*/  ULOP3.LUT UR20, UR5, 0x3fff, URZ, 0xc0, !UPT ;  /* 0x00003fff05147892 */ /* 0x000fc4000f8ec0ff */
[----:B--2---:R-:W-:Y:S01]  /*42f0*/  UIMAD UR4, UR4, UR8, URZ ;  /* 0x00000008040472a4 */ /* 0x004fe2000f8e02ff */
[----:B------:R-:W-:-:S03]  /*4300*/  UMOV UR25, 0x10210010 ;  /* 0x1021001000197882 */ /* 0x000fc60000000000 */
[----:B------:R-:W-:Y:S02]  /*4310*/  UIMAD UR6, UR4, UR9, URZ ;  /* 0x00000009040672a4 */ /* 0x000fe4000f8e02ff */
[----:B------:R-:W-:Y:S02]  /*4320*/  UIADD3 UR4, UPT, UPT, UR17, 0x8400, URZ ;  /* 0x0000840011047890 */ /* 0x000fe4000fffe0ff */
[----:B------:R-:W-:Y:S02]  /*4330*/  UIADD3 UR29, UPT, UPT, UR6, -0x1, URZ ;  /* 0xffffffff061d7890 */ /* 0x000fe4000fffe0ff */
[----:B------:R-:W-:Y:S02]  /*4340*/  USHF.R.U32.HI UR4, URZ, 0x4, UR4 ;  /* 0x00000004ff047899 */ /* 0x000fe40008011604 */
[----:B------:R-:W-:Y:S02]  /*4350*/  UISETP.GE.AND UP4, UPT, UR6, 0x1, UPT ;  /* 0x000000010600788c */ /* 0x000fe4000bf86270 */
[----:B------:R-:W-:-:S04]  /*4360*/  ULOP3.LUT UR4, UR4, 0x3fff, URZ, 0xc0, !UPT ;  /* 0x00003fff04047892 */ /* 0x000fc8000f8ec0ff */
[----:B------:R-:W-:Y:S01]  /*4370*/  ULOP3.LUT UR19, UR4, 0x10000, URZ, 0xfc, !UPT ;  /* 0x0001000004137892 */ /* 0x000fe2000f8efcff */
[C---:B-1----:R-:W-:Y:S01]  /*4380*/  VIADD R5, R3.reuse, 0x80 ;  /* 0x0000008003057836 */ /* 0x042fe20000000000 */
[----:B------:R-:W-:-:S04]  /*4390*/  LOP3.LUT R4, R3, 0xffff, RZ, 0xc0, !PT ;  /* 0x0000ffff03047812 */ /* 0x000fc800078ec0ff */
[----:B------:R-:W-:-:S05]  /*43a0*/  LOP3.LUT R5, R5, 0xffff, RZ, 0xc0, !PT ;  /* 0x0000ffff05057812 */ /* 0x000fca00078ec0ff */
[----:B------:R1:W-:Y:S02]  /*43b0*/  STL.64 [R1], R4 ;  /* 0x0000000401007387 */ /* 0x0003e40000100a00 */
.L_x_82:
[----:B-1----:R-:W-:-:S04]  /*43c0*/  SHF.L.U32 R5, R2, 0x1f, RZ ;  /* 0x0000001f02057819 */ /* 0x002fc800000006ff */
[----:B------:R-:W1:Y:S02]  /*43d0*/  SYNCS.PHASECHK.TRANS64.TRYWAIT P0, [UR17+0x150], R5 ;  /* 0x00015005ff0075a7 */ /* 0x000e640008001111 */
[----:B-1-34-:R-:W-:Y:S05]  /*43e0*/  @!P0 BRA `(.L_x_74) ;  /* 0x0000006c00708947 */ /* 0x01afea0003800000 */
.L_x_197:
[----:B-1----:R-:W1:Y:S01]  /*43f0*/  LDS.128 R4, [UR17+0x190] ;  /* 0x00019011ff047984 */ /* 0x002e620008000c00 */
[----:B------:R-:W-:Y:S01]  /*4400*/  ULEA UR22, UR21, UR17, 0x3 ;  /* 0x0000001115167291 */ /* 0x000fe2000f8e18ff */
[----:B------:R-:W-:Y:S01]  /*4410*/  @!PT LDS RZ, [RZ] ;  /* 0x00000000fffff984 */ /* 0x000fe20000000800 */
[----:B------:R-:W-:Y:S01]  /*4420*/  @!PT LDS RZ, [RZ] ;  /* 0x00000000fffff984 */ /* 0x000fe20000000800 */
[----:B------:R-:W-:Y:S01]  /*4430*/  @!PT LDS RZ, [RZ] ;  /* 0x00000000fffff984 */ /* 0x000fe20000000800 */
[----:B------:R-:W-:Y:S01]  /*4440*/  @!PT LDS RZ, [RZ] ;  /* 0x00000000fffff984 */ /* 0x000fe20000000800 */
[----:B------:R2:W-:Y:S06]  /*4450*/  MEMBAR.ALL.CTA ;  /* 0x0000000000007992 */ /* 0x0005ec0000008000 */
[----:B--2---:R-:W2:Y:S02]  /*4460*/  FENCE.VIEW.ASYNC.S ;  /* 0x00000000000073c6 */ /* 0x004ea40000000000 */
[----:B--2---:R-:W-:Y:S01]  /*4470*/  SYNCS.ARRIVE.TRANS64.RED.A1T0 RZ, [UR23], RZ ;  /* 0x000000ffffff79a7 */ /* 0x004fe20008100417 */
[----:B-1----:R-:W-:Y:S01]  /*4480*/  LOP3.LUT P2, RZ, R6, 0x1, RZ, 0xc0, !PT ;  /* 0x0000000106ff7812 */ /* 0x002fe2000784c0ff */
[----:B------:R-:W-:-:S12]  /*4490*/  BRA.U UP3, `(.L_x_75) ;  /* 0x00000001030c7547 */ /* 0x000fd8000b800000 */
[----:B------:R-:W-:-:S04]  /*44a0*/  SHF.L.U32 R5, R8, 0x1f, RZ ;  /* 0x0000001f08057819 */ /* 0x000fc800000006ff */
[----:B------:R-:W1:Y:S02]  /*44b0*/  SYNCS.PHASECHK.TRANS64.TRYWAIT P0, [UR22+0x170], R5 ;  /* 0x00017005ff0075a7 */ /* 0x000e640008001116 */
[----:B-1----:R-:W-:Y:S05]  /*44c0*/  @!P0 BRA `(.L_x_76) ;  /* 0x0000006c00508947 */ /* 0x002fea0003800000 */
.L_x_75:
[----:B------:R-:W-:Y:S05]  /*44d0*/  BRA.U UP3, `(.L_x_77) ;  /* 0x0000000103d47547 */ /* 0x000fea000b800000 */
[----:B------:R-:W-:Y:S05]  /*44e0*/  BRA.U !UP4, `(.L_x_78) ;  /* 0x000000010cc47547 */ /* 0x000fea000b800000 */
[----:B------:R-:W-:Y:S01]  /*44f0*/  ULEA UR4, UR21, UR49, 0x2 ;  /* 0x0000003115047291 */ /* 0x000fe2000f8e10ff */
[----:B-1----:R-:W-:-:S08]  /*4500*/  SHF.L.U32 R4, R0, 0x1f, RZ ;  /* 0x0000001f00047819 */ /* 0x002fd000000006ff */
[----:B------:R-:W5:Y:S01]  /*4510*/  LDL R5, [UR4] ;  /* 0x00000004ff057983 */ /* 0x000f620008100800 */
[----:B------:R-:W-:Y:S02]  /*4520*/  ULEA UR4, UR16, UR17, 0x3 ;  /* 0x0000001110047291 */ /* 0x000fe4000f8e18ff */
[----:B------:R-:W-:Y:S01]  /*4530*/  UPLOP3.LUT UP2, UPT, UPT, UPT, UPT, 0x40, 0x4 ;  /* 0x000000000004789c */ /* 0x000fe20003f4e870 */
[----:B------:R-:W-:Y:S01]  /*4540*/  UMOV UR15, UR29 ;  /* 0x0000001d000f7c82 */ /* 0x000fe20008000000 */
[----:B------:R-:W-:-:S05]  /*4550*/  UMOV UR5, UR16 ;  /* 0x0000001000057c82 */ /* 0x000fca0008000000 */
[----:B------:R1:W2:Y:S04]  /*4560*/  SYNCS.PHASECHK.TRANS64.TRYWAIT P1, [UR4], R4 ;  /* 0x00000004ff0075a7 */ /* 0x0002a80008021104 */
.L_x_81:
[----:B---3--:R-:W-:Y:S01]  /*4570*/  ULEA UR10, UR5, UR17, 0x3 ;  /* 0x00000011050a7291 */ /* 0x008fe2000f8e18ff */
[----:B--2-4-:R-:W-:Y:S11]  /*4580*/  @P1 BRA `(.L_x_79) ;  /* 0x00000000000c1947 */ /* 0x014ff60003800000 */
[----:B------:R-:W-:Y:S04]  /*4590*/  SHF.L.U32 R6, R0, 0x1f, RZ ;  /* 0x0000001f00067819 */ /* 0x000fe800000006ff */
[----:B------:R-:W2:Y:S02]  /*45a0*/  SYNCS.PHASECHK.TRANS64.TRYWAIT P0, [UR10], R6 ;  /* 0x00000006ff0075a7 */ /* 0x000ea4000800110a */
[----:B--2---:R-:W-:Y:S05]  /*45b0*/  @!P0 BRA `(.L_x_80) ;  /* 0x0000006c002c8947 */ /* 0x004fea0003800000 */
.L_x_79:
[----:B------:R-:W-:Y:S01]  /*45c0*/  UISETP.NE.AND UP0, UPT, UR15, URZ, UPT ;  /* 0x000000ff0f00728c */ /* 0x000fe2000bf05270 */
[----:B------:R-:W-:Y:S01]  /*45d0*/  PLOP3.LUT P1, PT, PT, PT, PT, 0x80, 0x8 ;  /* 0x000000000008781c */ /* 0x000fe20003f2f070 */
[----:B------:R-:W-:Y:S02]  /*45e0*/  UIADD3 UR4, UPT, UPT, UR5, 0x1, URZ ;  /* 0x0000000105047890 */ /* 0x000fe4000fffe0ff */
[----:B------:R-:W-:Y:S02]  /*45f0*/  ULEA UR8, UR5, UR20, 0x8 ;  /* 0x0000001405087291 */ /* 0x000fe4000f8e40ff */
[----:B------:R-:W-:Y:S01]  /*4600*/  UISETP.NE.AND UP1, UPT, UR4, 0x10, UPT ;  /* 0x000000100400788c */ /* 0x000fe2000bf25270 */
[----:B------:R-:W-:Y:S01]  /*4610*/  PLOP3.LUT P0, PT, PT, PT, UP0, 0x80, 0x8 ;  /* 0x000000000008781c */ /* 0x000fe20003f0f008 */
[----:B------:R-:W-:Y:S02]  /*4620*/  UIADD3 UR12, UPT, UPT, UR8, 0x80, URZ ;  /* 0x00000080080c7890 */ /* 0x000fe4000fffe0ff */
[----:B------:R-:W-:Y:S02]  /*4630*/  USEL UR6, URZ, 0x1, UP1 ;  /* 0x00000001ff067887 */ /* 0x000fe40008800000 */
[----:B------:R-:W-:Y:S02]  /*4640*/  USEL UR16, UR4, URZ, UP1 ;  /* 0x000000ff04107287 */ /* 0x000fe40008800000 */
[----:B------:R-:W-:Y:S02]  /*4650*/  UIADD3 UR10, UPT, UPT, UR10, 0x80, URZ ;  /* 0x000000800a0a7890 */ /* 0x000fe4000fffe0ff */
[----:B------:R-:W-:Y:S01]  /*4660*/  @UP0 ULEA UR4, UR16, UR17, 0x3 ;  /* 0x0000001110040291 */ /* 0x000fe2000f8e18ff */
[----:B------:R-:W-:Y:S01]  /*4670*/  LOP3.LUT R0, R0, UR6, RZ, 0x3c, !PT ;  /* 0x0000000600007c12 */ /* 0x000fe2000f8e3cff */
[----:B------:R-:W-:Y:S01]  /*4680*/  UMOV UR9, 0x40004040 ;  /* 0x4000404000097882 */ /* 0x000fe20000000000 */
[----:B------:R-:W-:Y:S01]  /*4690*/  UMOV UR13, 0x40004040 ;  /* 0x40004040000d7882 */ /* 0x000fe20000000000 */
[----:B------:R-:W-:Y:S01]  /*46a0*/  UMOV UR7, 0x80004020 ;  /* 0x8000402000077882 */ /* 0x000fe20000000000 */
[----:B-1----:R-:W-:Y:S04]  /*46b0*/  @P0 SHF.L.U32 R4, R0, 0x1f, RZ ;  /* 0x0000001f00040819 */ /* 0x002fe800000006ff */
[----:B------:R3:W4:Y:S01]  /*46c0*/  @P0 SYNCS.PHASECHK.TRANS64.TRYWAIT P1, [UR4], R4 ;  /* 0x00000004ff0005a7 */ /* 0x0007220008021104 */
[----:B------:R-:W-:Y:S11]  /*46d0*/  ELECT P0, URZ, PT ;  /* 0x0000000000ff782f */ /* 0x000ff60003800000 */
[----:B------:R-:W-:Y:S02]  /*46e0*/  @!UPT UIADD3 URZ, UPT, UPT, URZ, URZ, URZ ;  /* 0x000000fffffff290 */ /* 0x000fe4000fffe0ff */
[C---:B-----5:R-:W-:Y:S01]  /*46f0*/  @P0 R2UR.BROADCAST UR14, R5.reuse ;  /* 0x00000000050e02ca */ /* 0x060fe200008e0000 */
[----:B------:R-:W-:Y:S01]  /*4700*/  ULEA UR4, UR5, UR19, 0x9 ;  /* 0x0000001305047291 */ /* 0x000fe2000f8e48ff */
[----:B------:R-:W-:Y:S11]  /*4710*/  ELECT P0, URZ, PT ;  /* 0x0000000000ff782f */ /* 0x000ff60003800000 */
[----:B------:R-:W-:Y:S02]  /*4720*/  @!UPT UIADD3 URZ, UPT, UPT, URZ, URZ, URZ ;  /* 0x000000fffffff290 */ /* 0x000fe4000fffe0ff */
[----:B------:R-:W-:Y:S01]  /*4730*/  @P0 R2UR.BROADCAST UR11, R5 ;  /* 0x00000000050b02ca */ /* 0x000fe200008e0000 */
[----:B------:R-:W-:Y:S01]  /*4740*/  UIADD3 UR6, UPT, UPT, UR4, 0x2, URZ ;  /* 0x0000000204067890 */ /* 0x000fe2000fffe0ff */
[----:B------:R-:W-:Y:S02]  /*4750*/  UMOV UR5, 0x80004020 ;  /* 0x8000402000057882 */ /* 0x000fe40000000000 */
[----:B------:R1:W-:Y:S01]  /*4760*/  UTCHMMA.2CTA gdesc[UR4], gdesc[UR8], tmem[UR14], tmem[UR26], idesc[UR27], UP2 ;  /* 0x00ff1a08040075ea */ /* 0x0003e2000920000e */
[----:B------:R-:W-:Y:S08]  /*4770*/  UPLOP3.LUT UP2, UPT, UPT, UPT, UPT, 0x80, 0x8 ;  /* 0x000000000008789c */ /* 0x000ff00003f4f070 */
[----:B------:R3:W-:Y:S01]  /*4780*/  UTCHMMA.2CTA gdesc[UR6], gdesc[UR12], tmem[UR11], tmem[UR24], idesc[UR25], UPT ;  /* 0x00ff180c060075ea */ /* 0x0007e2000ba0000b */
[----:B------:R3:W-:Y:S01]  /*4790*/  UTCBAR.2CTA.MULTICAST [UR10], URZ, UR18 ;  /* 0x000000ff0a0073e9 */ /* 0x0007e20008200812 */
[----:B-1----:R-:W-:Y:S02]  /*47a0*/  UIADD3 UR4, UPT, UPT, UR15, 0x1, URZ ;  /* 0x000000010f047890 */ /* 0x002fe4000fffe0ff */
[----:B------:R-:W-:Y:S02]  /*47b0*/  UIADD3 UR8, UPT, UPT, UR15, -0x1, URZ ;  /* 0xffffffff0f087890 */ /* 0x000fe4000fffe0ff */
[----:B------:R-:W-:Y:S01]  /*47c0*/  UISETP.GT.U32.AND UP0, UPT, UR4, 0x1, UPT ;  /* 0x000000010400788c */ /* 0x000fe2000bf04070 */
[----:B------:R-:W-:Y:S04]  /*47d0*/  UMOV UR5, UR16 ;  /* 0x0000001000057c82 */ /* 0x000fe80008000000 */
[----:B------:R-:W-:Y:S04]  /*47e0*/  UMOV UR15, UR8 ;  /* 0x00000008000f7c82 */ /* 0x000fe80008000000 */
[----:B------:R-:W-:Y:S05]  /*47f0*/  BRA.U UP0, `(.L_x_81) ;  /* 0xfffffffd005c7547 */ /* 0x000fea000b83ffff */
.L_x_78:
[----:B------:R-:W-:-:S09]  /*4800*/  UIADD3 UR4, UPT, UPT, UR22, 0x160, URZ ;  /* 0x0000016016047890 */ /* 0x000fd2000fffe0ff */
[----:B------:R2:W-:Y:S01]  /*4810*/  UTCBAR.2CTA.MULTICAST [UR4], URZ, UR28 ;  /* 0x000000ff040073e9 */ /* 0x0005e2000820081c */
[----:B------:R-:W-:Y:S02]  /*4820*/  NOP ;  /* 0x0000000000007918 */ /* 0x000fe40000000000 */
.L_x_77:
[----:B--2---:R-:W-:Y:S01]  /*4830*/  UIADD3 UR4, UPT, UPT, UR21, 0x1, URZ ;  /* 0x0000000115047890 */ /* 0x004fe2000fffe0ff */
[----:B------:R-:W-:-:S03]  /*4840*/  LOP3.LUT R2, R2, 0x1, RZ, 0x3c, !PT ;  /* 0x0000000102027812 */ /* 0x000fc600078e3cff */
[----:B------:R-:W-:-:S04]  /*4850*/  UISETP.NE.AND UP0, UPT, UR4, 0x2, UPT ;  /* 0x000000020400788c */ /* 0x000fc8000bf05270 */
[----:B------:R-:W-:Y:S02]  /*4860*/  USEL UR5, URZ, 0x1, UP0 ;  /* 0x00000001ff057887 */ /* 0x000fe40008000000 */
[----:B------:R-:W-:-:S04]  /*4870*/  USEL UR21, UR4, URZ, UP0 ;  /* 0x000000ff04157287 */ /* 0x000fc80008000000 */
[----:B------:R-:W-:Y:S01]  /*4880*/  LOP3.LUT R8, R8, UR5, RZ, 0x3c, !PT ;  /* 0x0000000508087c12 */ /* 0x000fe2000f8e3cff */
[----:B------:R-:W-:Y:S07]  /*4890*/  @P2 BRA `(.L_x_82) ;  /* 0xfffffff800c82947 */ /* 0x000fee000383ffff */
[----:B------:R-:W2:Y:S01]  /*48a0*/  S2UR UR8, SR_CgaCtaId ;  /* 0x00000000000879c3 */ /* 0x000ea20000008800 */
[----:B------:R-:W-:Y:S01]  /*48b0*/  ELECT P0, URZ, PT ;  /* 0x0000000000ff782f */ /* 0x000fe20003800000 */
[----:B------:R-:W-:Y:S01]  /*48c0*/  HFMA2 R0, -RZ, RZ, 0, 5.9604644775390625e-08 ;  /* 0x00000001ff007431 */ /* 0x000fe200000001ff */
[----:B------:R-:W-:-:S05]  /*48d0*/  UMOV UR4, 0x40 ;  /* 0x0000004000047882 */ /* 0x000fca0000000000 */
[----:B------:R-:W-:Y:S01]  /*48e0*/  UVIRTCOUNT.DEALLOC.SMPOOL 0x80 ;  /* 0x000000800000784c */ /* 0x000fe20000000000 */
[----:B------:R-:W-:Y:S02]  /*48f0*/  UISETP.NE.AND UP0, UPT, UR31, URZ, UPT ;  /* 0x000000ff1f00728c */ /* 0x000fe4000bf05270 */
[----:B--2---:R-:W-:-:S09]  /*4900*/  ULEA UR8, UR8, UR4, 0x18 ;  /* 0x0000000408087291 */ /* 0x004fd2000f8ec0ff */
[----:B------:R2:W-:Y:S01]  /*4910*/  @P0 STS.U8 [UR8+0x1c], R0 ;  /* 0x00001c00ff000988 */ /* 0x0005e20008000008 */
[----:B------:R-:W-:Y:S05]  /*4920*/  BRA.U UP0, `(.L_x_83) ;  /* 0x0000000100587547 */ /* 0x000fea000b800000 */
[----:B------:R-:W-:Y:S01]  /*4930*/  UIADD3 UR5, UPT, UPT, UR17, 0x170, URZ ;  /* 0x0000017011057890 */ /* 0x000fe2000fffe0ff */
[----:B------:R-:W-:-:S03]  /*4940*/  SHF.L.U32 R2, R8, 0x1f, RZ ;  /* 0x0000001f08027819 */ /* 0x000fc600000006ff */
[----:B------:R-:W-:-:S09]  /*4950*/  ULEA UR4, UR21, UR5, 0x3 ;  /* 0x0000000515047291 */ /* 0x000fd2000f8e18ff */
[----:B------:R-:W1:Y:S02]  /*4960*/  SYNCS.PHASECHK.TRANS64.TRYWAIT P0, [UR4], R2 ;  /* 0x00000002ff0075a7 */ /* 0x000e640008001104 */
[----:B-1----:R-:W-:Y:S05]  /*4970*/  @!P0 BRA `(.L_x_84) ;  /* 0x0000006800548947 */ /* 0x002fea0003800000 */
.L_x_201:
[----:B------:R-:W-:-:S04]  /*4980*/  UIADD3 UR4, UPT, UPT, UR21, 0x1, URZ ;  /* 0x0000000115047890 */ /* 0x000fc8000fffe0ff */
[----:B------:R-:W-:-:S04]  /*4990*/  UISETP.NE.AND UP1, UPT, UR4, 0x2, UPT ;  /* 0x000000020400788c */ /* 0x000fc8000bf25270 */
[----:B---3--:R-:W-:Y:S02]  /*49a0*/  USEL UR6, URZ, 0x1, UP1 ;  /* 0x00000001ff067887 */ /* 0x008fe40008800000 */
[----:B------:R-:W-:-:S04]  /*49b0*/  USEL UR4, UR4, URZ, UP1 ;  /* 0x000000ff04047287 */ /* 0x000fc80008800000 */
[----:B------:R-:W-:Y:S01]  /*49c0*/  ULEA UR4, UR4, UR5, 0x3 ;  /* 0x0000000504047291 */ /* 0x000fe2000f8e18ff */
[----:B-1----:R-:W-:-:S04]  /*49d0*/  LOP3.LUT R2, R8, UR6, RZ, 0x3c, !PT ;  /* 0x0000000608027c12 */ /* 0x002fc8000f8e3cff */
[----:B------:R-:W-:Y:S01]  /*49e0*/  SHF.L.U32 R2, R2, 0x1f, RZ ;  /* 0x0000001f02027819 */ /* 0x000fe200000006ff */
[----:B--2---:R-:W-:-:S04]  /*49f0*/  IMAD.U32 R0, RZ, RZ, UR4 ;  /* 0x00000004ff007e24 */ /* 0x004fc8000f8e00ff */
[----:B------:R1:W2:Y:S03]  /*4a00*/  SYNCS.PHASECHK.TRANS64.TRYWAIT P0, [R0+URZ], R2 ;  /* 0x00000002000075a7 */ /* 0x0002a600080011ff */
[----:B--2---:R-:W-:Y:S05]  /*4a10*/  @!P0 NANOSLEEP.SYNCS 0x989680 ;  /* 0x009896800000895d */ /* 0x004fea0003900000 */
[----:B------:R-:W2:Y:S02]  /*4a20*/  @!P0 SYNCS.PHASECHK.TRANS64 P0, [R0+URZ], R2 ;  /* 0x00000002000085a7 */ /* 0x000ea400080010ff */
[----:B--2---:R-:W-:Y:S05]  /*4a30*/  @P0 BRA `(.L_x_85) ;  /* 0x0000000000200947 */ /* 0x004fea0003800000 */
.L_x_86:
[----:B--2---:R2:W3:Y:S02]  /*4a40*/  SYNCS.PHASECHK.TRANS64.TRYWAIT P0, [R0+URZ], R2 ;  /* 0x00000002000075a7 */ /* 0x0044e400080011ff */
[----:B---3--:R-:W-:Y:S05]  /*4a50*/  @!P0 NANOSLEEP.SYNCS 0x989680 ;  /* 0x009896800000895d */ /* 0x008fea0003900000 */
[----:B------:R-:W3:Y:S02]  /*4a60*/  @!P0 SYNCS.PHASECHK.TRANS64 P0, [R0+URZ], R2 ;  /* 0x00000002000085a7 */ /* 0x000ee400080010ff */
[----:B---3--:R-:W-:Y:S05]  /*4a70*/  @!P0 BRA `(.L_x_86) ;  /* 0xfffffffc00f08947 */ /* 0x008fea000383ffff */
[----:B------:R-:W-:Y:S05]  /*4a80*/  BRA `(.L_x_85) ;  /* 0x00000000000c7947 */ /* 0x000fea0003800000 */
.L_x_83:
[----:B------:R-:W-:-:S04]  /*4a90*/  UIADD3 UR4, UPT, UPT, UR17, 0x180, URZ ;  /* 0x0000018011047890 */ /* 0x000fc8000fffe0ff */
[----:B------:R-:W-:-:S09]  /*4aa0*/  UPRMT UR4, UR30, 0x654, UR4 ;  /* 0x000006541e047896 */ /* 0x000fd20008000004 */
[----:B------:R-:W-:Y:S03]  /*4ab0*/  SYNCS.ARRIVE.TRANS64.RED.A1T0 RZ, [UR4], RZ ;  /* 0x000000ffffff79a7 */ /* 0x000fe60008100404 */
.L_x_85:
[----:B-12---:R-:W-:Y:S01]  /*4ac0*/  SHF.L.U32 R2, RZ, 0x1f, RZ ;  /* 0x0000001fff027819 */ /* 0x006fe200000006ff */
[----:B------:R-:W-:Y:S01]  /*4ad0*/  UIADD3 UR4, UPT, UPT, UR17, 0x180, URZ ;  /* 0x0000018011047890 */ /* 0x000fe2000fffe0ff */
[----:B------:R-:W-:Y:S02]  /*4ae0*/  PLOP3.LUT P0, PT, PT, PT, UP0, 0x80, 0x8 ;  /* 0x000000000008781c */ /* 0x000fe40003f0f008 */
[----:B----4-:R-:W1:Y:S02]  /*4af0*/  SYNCS.PHASECHK.TRANS64.TRYWAIT P1, [UR17+0x180], R2 ;  /* 0x00018002ff0075a7 */ /* 0x010e640008021111 */
[----:B-1----:R-:W-:Y:S09]  /*4b00*/  @!P1 BRA `(.L_x_87) ;  /* 0x0000006800089947 */ /* 0x002ff20003800000 */
.L_x_203:
[----:B------:R-:W-:Y:S01]  /*4b10*/  @!UP0 UPRMT UR4, UR30, 0x654, UR4 ;  /* 0x000006541e048896 */ /* 0x000fe20008000004 */
[----:B------:R-:W-:Y:S01]  /*4b20*/  LOP3.LUT R3, R3, 0xffff, RZ, 0xc0, !PT ;  /* 0x0000ffff03037812 */ /* 0x000fe200078ec0ff */
[----:B-1----:R-:W-:-:S03]  /*4b30*/  IMAD.MOV.U32 R2, RZ, RZ, 0xffff ;  /* 0x0000ffffff027424 */ /* 0x002fc600078e00ff */
[----:B------:R-:W-:-:S04]  /*4b40*/  SHF.R.U32.HI R3, RZ, 0x5, R3 ;  /* 0x00000005ff037819 */ /* 0x000fc80000011603 */
[----:B------:R-:W-:Y:S01]  /*4b50*/  @!P0 SYNCS.ARRIVE.TRANS64.RED.A1T0 RZ, [UR4], RZ ;  /* 0x000000ffffff89a7 */ /* 0x000fe20008100404 */
[----:B------:R-:W-:Y:S01]  /*4b60*/  NOP ;  /* 0x0000000000007918 */ /* 0x000fe20000000000 */
[----:B------:R-:W1:Y:S01]  /*4b70*/  LDS R0, [UR8+0x14] ;  /* 0x00001408ff007984 */ /* 0x000e620008000800 */
[----:B------:R-:W-:-:S04]  /*4b80*/  SHF.L.U32 R2, R2, R3, RZ ;  /* 0x0000000302027219 */ /* 0x000fc800000006ff */
[----:B-1----:R-:W-:-:S04]  /*4b90*/  LOP3.LUT R0, R0, R2, RZ, 0xc0, !PT ;  /* 0x0000000200007212 */ /* 0x002fc800078ec0ff */
[----:B------:R-:W-:Y:S01]  /*4ba0*/  ISETP.NE.AND P0, PT, R0, R2, PT ;  /* 0x000000020000720c */ /* 0x000fe20003f05270 */
[----:B------:R-:W-:-:S05]  /*4bb0*/  IMAD.MOV.U32 R0, RZ, RZ, 0x1 ;  /* 0x00000001ff007424 */ /* 0x000fca00078e00ff */
[----:B------:R-:W-:-:S07]  /*4bc0*/  SHF.L.U32 R0, R0, R3, RZ ;  /* 0x0000000300007219 */ /* 0x000fce00000006ff */
[----:B------:R-:W-:Y:S05]  /*4bd0*/  @P0 BRA `(.L_x_88) ;  /* 0x00000000005c0947 */ /* 0x000fea0003800000 */
[----:B------:R-:W1:Y:S02]  /*4be0*/  LDS R3, [UR8+0x18] ;  /* 0x00001808ff037984 */ /* 0x000e640008000800 */
[----:B-1----:R-:W-:-:S04]  /*4bf0*/  LOP3.LUT R3, R3, R0, RZ, 0xc0, !PT ;  /* 0x0000000003037212 */ /* 0x002fc800078ec0ff */
[----:B------:R-:W-:-:S13]  /*4c00*/  ISETP.NE.AND P0, PT, R3, R0, PT ;  /* 0x000000000300720c */ /* 0x000fda0003f05270 */
[----:B------:R-:W-:Y:S05]  /*4c10*/  @P0 BRA `(.L_x_89) ;  /* 0x0000000000400947 */ /* 0x000fea0003800000 */
[----:B------:R-:W-:Y:S01]  /*4c20*/  R2UR UR4, R2 ;  /* 0x00000000020472ca */ /* 0x000fe200000e0000 */
[----:B------:R-:W1:Y:S01]  /*4c30*/  S2R R3, SR_LANEID ;  /* 0x0000000000037919 */ /* 0x000e620000000000 */
[----:B------:R-:W-:-:S04]  /*4c40*/  LOP3.LUT R0, RZ, R0, RZ, 0x33, !PT ;  /* 0x00000000ff007212 */ /* 0x000fc800078e33ff */
[----:B---3--:R-:W2:Y:S07]  /*4c50*/  REDUX UR6, R0 ;  /* 0x00000000000673c4 */ /* 0x008eae0000000000 */
[----:B------:R-:W-:-:S03]  /*4c60*/  ULOP3.LUT UR5, URZ, UR4, URZ, 0x33, !UPT ;  /* 0x00000004ff057292 */ /* 0x000fc6000f8e33ff */
[----:B------:R-:W-:Y:S02]  /*4c70*/  VOTEU.ANY UR4, UPT, PT ;  /* 0x0000000000047886 */ /* 0x000fe400038e0100 */
[----:B------:R-:W-:Y:S01]  /*4c80*/  UFLO.U32 UR4, UR4 ;  /* 0x00000004000472bd */ /* 0x000fe200080e0000 */
[----:B------:R-:W-:-:S04]  /*4c90*/  IMAD.U32 R2, RZ, RZ, UR5 ;  /* 0x00000005ff027e24 */ /* 0x000fc8000f8e00ff */
[----:B------:R-:W3:Y:S02]  /*4ca0*/  REDUX UR7, R2 ;  /* 0x00000000020773c4 */ /* 0x000ee40000000000 */
[----:B------:R4:W-:Y:S01]  /*4cb0*/  UTCATOMSWS.AND URZ, UR5 ;  /* 0x0000000500ff79e3 */ /* 0x0009e20008000000 */
[----:B--2---:R-:W-:Y:S01]  /*4cc0*/  IMAD.U32 R0, RZ, RZ, UR6 ;  /* 0x00000006ff007e24 */ /* 0x004fe2000f8e00ff */
[----:B-1----:R-:W-:Y:S01]  /*4cd0*/  ISETP.EQ.U32.AND P0, PT, R3, UR4, PT ;  /* 0x0000000403007c0c */ /* 0x002fe2000bf02070 */
[----:B---3--:R-:W-:-:S12]  /*4ce0*/  IMAD.U32 R2, RZ, RZ, UR7 ;  /* 0x00000007ff027e24 */ /* 0x008fd8000f8e00ff */
[----:B------:R4:W-:Y:S04]  /*4cf0*/  @P0 ATOMS.AND RZ, [UR8+0x14], R2 ;  /* 0x00001402ffff098c */ /* 0x0009e8000a800008 */
[----:B------:R4:W-:Y:S01]  /*4d00*/  @P0 ATOMS.AND RZ, [UR8+0x18], R0 ;  /* 0x00001800ffff098c */ /* 0x0009e2000a800008 */
[----:B------:R-:W-:Y:S05]  /*4d10*/  BRA `(.L_x_90) ;  /* 0x0000000000147947 */ /* 0x000fea0003800000 */
.L_x_89:
[----:B------:R-:W-:Y:S02]  /*4d20*/  MOV R2, 0x4d40 ;  /* 0x00004d4000027802 */ /* 0x000fe40000000f00 */
[----:B---3-5:R-:W-:Y:S05]  /*4d30*/  CALL.REL.NOINC `($__internal_0_$__cuda_sm10x_tcgen05_guardrail_trap_col_being_dealloced_not_returned_by_alloc) ;  /* 0x0000006800ec7944 */ /* 0x028fea0003c00000 */
[----:B------:R-:W-:Y:S05]  /*4d40*/  BRA `(.L_x_90) ;  /* 0x0000000000087947 */ /* 0x000fea0003800000 */
.L_x_88:
[----:B------:R-:W-:Y:S02]  /*4d50*/  MOV R2, 0x4d70 ;  /* 0x00004d7000027802 */ /* 0x000fe40000000f00 */
[----:B---3-5:R-:W-:Y:S05]  /*4d60*/  CALL.REL.NOINC `($__internal_2_$__cuda_sm10x_tcgen05_guardrail_trap_unallocated_columns_being_dealloced) ;  /* 0x0000006800f87944 */ /* 0x028fea0003c00000 */
.L_x_90:
[----:B------:R-:W-:Y:S01]  /*4d70*/  NOP ;  /* 0x0000000000007918 */ /* 0x000fe20000000000 */
[----:B----4-:R-:W-:Y:S05]  /*4d80*/  EXIT ;  /* 0x000000000000794d */ /* 0x010fea0003800000 */
.L_x_62:
[----:B------:R-:W-:-:S09]  /*4d90*/  UISETP.NE.OR UP0, UPT, UR18, 0x3, !UP3 ;  /* 0x000000031200788c */ /* 0x000fd2000df05670 */
[----:B------:R-:W-:Y:S05]  /*4da0*/  BRA.U UP0, `(.L_x_91) ;  /* 0x0000001100e47547 */ /* 0x000fea000b800000 */
[----:B------:R-:W2:Y:S01]  /*4db0*/  LDCU.64 UR4, c[0x0][0x988] ;  /* 0x00013100ff0477ac */ /* 0x000ea20008000a00 */
[----:B------:R-:W3:Y:S01]  /*4dc0*/  S2UR UR10, SR_CgaCtaId ;  /* 0x00000000000a79c3 */ /* 0x000ee20000008800 */
[----:B------:R-:W-:Y:S01]  /*4dd0*/  HFMA2 R10, -RZ, RZ, 0, 5.9604644775390625e-08 ;  /* 0x00000001ff0a7431 */ /* 0x000fe200000001ff */
[----:B------:R-:W-:Y:S01]  /*4de0*/  MOV R9, RZ ;  /* 0x000000ff00097202 */ /* 0x000fe20000000f00 */
[----:B------:R-:W4:Y:S01]  /*4df0*/  LDCU UR44, c[0x0][0x370] ;  /* 0x00006e00ff2c77ac */ /* 0x000f220008000800 */
[----:B------:R-:W-:Y:S01]  /*4e00*/  HFMA2 R3, -RZ, RZ, 0, 0.0078125 ;  /* 0x00002000ff037431 */ /* 0x000fe200000001ff */
[----:B------:R-:W4:Y:S03]  /*4e10*/  LDCU.128 UR28, c[0x0][0xc10] ;  /* 0x00018200ff1c77ac */ /* 0x000f260008000c00 */
[----:B------:R-:W1:Y:S01]  /*4e20*/  LDC.64 R12, c[0x0][0x348] ;  /* 0x0000d200ff0c7b82 */ /* 0x000e620000000a00 */
[----:B------:R-:W3:Y:S01]  /*4e30*/  LDCU UR38, c[0x0][0x374] ;  /* 0x00006e80ff2677ac */ /* 0x000ee20008000800 */
[----:B------:R-:W3:Y:S01]  /*4e40*/  LDCU.64 UR26, c[0x0][0x990] ;  /* 0x00013200ff1a77ac */ /* 0x000ee20008000a00 */
[----:B------:R-:W3:Y:S01]  /*4e50*/  LDCU UR17, c[0x0][0xc0c] ;  /* 0x00018180ff1177ac */ /* 0x000ee20008000800 */
[----:B--2---:R-:W-:Y:S01]  /*4e60*/  UISETP.NE.U32.AND UP0, UPT, UR4, URZ, UPT ;  /* 0x000000ff0400728c */ /* 0x004fe2000bf05070 */
[----:B------:R-:W2:Y:S01]  /*4e70*/  LDCU.128 UR32, c[0x0][0xa80] ;  /* 0x00015000ff2077ac */ /* 0x000ea20008000c00 */
[----:B------:R-:W2:Y:S01]  /*4e80*/  LDCU UR54, c[0x0][0xc20] ;  /* 0x00018400ff3677ac */ /* 0x000ea20008000800 */
[----:B------:R-:W1:Y:S01]  /*4e90*/  LDCU UR4, c[0x0][0xc30] ;  /* 0x00018600ff0477ac */ /* 0x000e620008000800 */
[----:B------:R-:W1:Y:S01]  /*4ea0*/  LDCU.128 UR40, c[0x0][0xa90] ;  /* 0x00015200ff2877ac */ /* 0x000e620008000c00 */
[----:B------:R-:W-:Y:S01]  /*4eb0*/  UMOV UR20, 0x400 ;  /* 0x0000040000147882 */ /* 0x000fe20000000000 */
[----:B----4-:R-:W-:-:S02]  /*4ec0*/  UIMAD.WIDE.U32 UR6, UR44, UR28, URZ ;  /* 0x0000001c2c0672a5 */ /* 0x010fc4000f8e00ff */
[----:B---3--:R-:W-:Y:S02]  /*4ed0*/  UIMAD.WIDE.U32 UR8, UR38, UR31, URZ ;  /* 0x0000001f260872a5 */ /* 0x008fe4000f8e00ff */
[----:B------:R-:W-:Y:S02]  /*4ee0*/  ULEA UR20, UR10, UR20, 0x18 ;  /* 0x000000140a147291 */ /* 0x000fe4000f8ec0ff */
[----:B------:R-:W-:Y:S02]  /*4ef0*/  UISETP.NE.AND.EX UP5, UPT, UR5, URZ, UPT, UP0 ;  /* 0x000000ff0500728c */ /* 0x000fe4000bfa5300 */
[----:B------:R-:W-:Y:S02]  /*4f00*/  UISETP.NE.U32.AND UP6, UPT, UR26, URZ, UPT ;  /* 0x000000ff1a00728c */ /* 0x000fe4000bfc5070 */
[----:B------:R-:W-:Y:S02]  /*4f10*/  UIADD3 UR46, UPT, UPT, UR20, 0x118, URZ ;  /* 0x00000118142e7890 */ /* 0x000fe4000fffe0ff */
[----:B------:R-:W-:-:S02]  /*4f20*/  UIADD3 UR45, UPT, UPT, UR20, 0x158, URZ ;  /* 0x00000158142d7890 */ /* 0x000fc4000fffe0ff */
[----:B------:R-:W-:Y:S02]  /*4f30*/  UIADD3 UR37, UPT, UPT, UR20, 0x100, URZ ;  /* 0x0000010014257890 */ /* 0x000fe4000fffe0ff */
[----:B------:R-:W-:Y:S02]  /*4f40*/  UIADD3 UR36, UPT, UPT, UR20, 0x108, URZ ;  /* 0x0000010814247890 */ /* 0x000fe4000fffe0ff */
[----:B------:R-:W-:Y:S02]  /*4f50*/  UIADD3 UR25, UPT, UPT, UR20, 0x110, URZ ;  /* 0x0000011014197890 */ /* 0x000fe4000fffe0ff */
[----:B------:R-:W-:Y:S02]  /*4f60*/  UISETP.NE.AND UP0, UPT, UR39, 0x1, UPT ;  /* 0x000000012700788c */ /* 0x000fe4000bf05270 */
[----:B------:R-:W-:Y:S02]  /*4f70*/  UISETP.GE.AND UP2, UPT, UR39, 0x1, UPT ;  /* 0x000000012700788c */ /* 0x000fe4000bf46270 */
[----:B------:R-:W-:Y:S01]  /*4f80*/  UISETP.NE.AND UP0, UPT, UR17, 0x1, UPT ;  /* 0x000000011100788c */ /* 0x000fe2000bf05270 */
[----:B------:R-:W-:Y:S01]  /*4f90*/  UMOV UR51, UR7 ;  /* 0x0000000700337c82 */ /* 0x000fe20008000000 */
[----:B------:R-:W-:Y:S01]  /*4fa0*/  UMOV UR50, UR9 ;  /* 0x0000000900327c82 */ /* 0x000fe20008000000 */
[----:B------:R-:W-:-:S02]  /*4fb0*/  UISETP.NE.AND UP2, UPT, UR30, 0x1, UPT ;  /* 0x000000011e00788c */ /* 0x000fc4000bf45270 */
[----:B--2---:R-:W-:Y:S01]  /*4fc0*/  UISETP.NE.AND UP0, UPT, UR32, 0x1, UPT ;  /* 0x000000012000788c */ /* 0x004fe2000bf05270 */
[----:B------:R-:W2:Y:S01]  /*4fd0*/  LDCU UR55, c[0x0][0xaa0] ;  /* 0x00015400ff3777ac */ /* 0x000ea20008000800 */
[----:B------:R-:W-:Y:S01]  /*4fe0*/  UPLOP3.LUT UP4, UPT, UPT, UPT, UPT, 0x40, 0x4 ;  /* 0x000000000004789c */ /* 0x000fe20003f8e870 */
[----:B------:R-:W3:Y:S01]  /*4ff0*/  LDCU.64 UR18, c[0x0][0xc28] ;  /* 0x00018500ff1277ac */ /* 0x000ee20008000a00 */
[----:B------:R-:W-:Y:S02]  /*5000*/  UISETP.NE.AND.EX UP6, UPT, UR27, URZ, UPT, UP6 ;  /* 0x000000ff1b00728c */ /* 0x000fe4000bfc5360 */
[----:B------:R-:W-:Y:S02]  /*5010*/  UPRMT UR46, UR10, 0x654, UR46 ;  /* 0x000006540a2e7896 */ /* 0x000fe4000800002e */
[----:B------:R-:W-:Y:S02]  /*5020*/  UPRMT UR45, URZ, 0x654, UR45 ;  /* 0x00000654ff2d7896 */ /* 0x000fe4000800002d */
[----:B------:R-:W-:-:S02]  /*5030*/  UPRMT UR49, UR10, 0x654, UR37 ;  /* 0x000006540a317896 */ /* 0x000fc40008000025 */
[----:B------:R-:W-:Y:S02]  /*5040*/  UPRMT UR48, UR10, 0x654, UR36 ;  /* 0x000006540a307896 */ /* 0x000fe40008000024 */
[----:B------:R-:W-:Y:S02]  /*5050*/  UPRMT UR47, UR10, 0x654, UR25 ;  /* 0x000006540a2f7896 */ /* 0x000fe40008000019 */
[----:B------:R-:W-:Y:S02]  /*5060*/  USHF.R.U32.HI UR51, URZ, UR29, UR51 ;  /* 0x0000001dff337299 */ /* 0x000fe40008011633 */
[----:B------:R-:W-:Y:S02]  /*5070*/  USHF.R.U32.HI UR50, URZ, UR54, UR50 ;  /* 0x00000036ff327299 */ /* 0x000fe40008011632 */
[----:B-1----:R-:W-:Y:S02]  /*5080*/  UISETP.NE.AND UP3, UPT, UR4, 0x1, UPT ;  /* 0x000000010400788c */ /* 0x002fe4000bf65270 */
[----:B------:R-:W-:-:S02]  /*5090*/  UISETP.NE.AND UP2, UPT, UR35, 0x1, UPT ;  /* 0x000000012300788c */ /* 0x000fc4000bf45270 */
[----:B--23--:R-:W-:-:S11]  /*50a0*/  UISETP.NE.AND UP0, UPT, UR42, 0x1, UPT ;  /* 0x000000012a00788c */ /* 0x00cfd6000bf05270 */
.L_x_102:
[----:B------:R-:W-:Y:S04]  /*50b0*/  SHF.L.U32 R2, R9, 0x1f, RZ ;  /* 0x0000001f09027819 */ /* 0x000fe800000006ff */
[----:B-1----:R-:W1:Y:S02]  /*50c0*/  SYNCS.PHASECHK.TRANS64.TRYWAIT P0, [UR20+0x150], R2 ;  /* 0x00015002ff0075a7 */ /* 0x002e640008001114 */
[----:B-1----:R-:W-:Y:S05]  /*50d0*/  @!P0 BRA `(.L_x_92) ;  /* 0x0000006000ac8947 */ /* 0x002fea0003800000 */
.L_x_205:
[----:B------:R-:W2:Y:S01]  /*50e0*/  LDS.128 R4, [UR20+0x190] ;  /* 0x00019014ff047984 */ /* 0x000ea20008000c00 */
[----:B------:R-:W-:Y:S01]  /*50f0*/  UISETP.GE.AND UP0, UPT, UR39, 0x1, UPT ;  /* 0x000000012700788c */ /* 0x000fe2000bf06270 */
[----:B------:R-:W-:Y:S01]  /*5100*/  @!PT LDS RZ, [RZ] ;  /* 0x00000000fffff984 */ /* 0x000fe20000000800 */
[----:B------:R-:W-:Y:S01]  /*5110*/  @!PT LDS RZ, [RZ] ;  /* 0x00000000fffff984 */ /* 0x000fe20000000800 */
[----:B------:R-:W-:Y:S01]  /*5120*/  @!PT LDS RZ, [RZ] ;  /* 0x00000000fffff984 */ /* 0x000fe20000000800 */
[----:B------:R-:W-:Y:S01]  /*5130*/  @!PT LDS RZ, [RZ] ;  /* 0x00000000fffff984 */ /* 0x000fe20000000800 */
[----:B------:R3:W-:Y:S06]  /*5140*/  MEMBAR.ALL.CTA ;  /* 0x0000000000007992 */ /* 0x0007ec0000008000 */
[----:B---3--:R-:W3:Y:S02]  /*5150*/  FENCE.VIEW.ASYNC.S ;  /* 0x00000000000073c6 */ /* 0x008ee40000000000 */
[----:B---3--:R-:W-:Y:S01]  /*5160*/  SYNCS.ARRIVE.TRANS64.RED.A1T0 RZ, [UR45], RZ ;  /* 0x000000ffffff79a7 */ /* 0x008fe2000810042d */
[----:B--2---:R-:W-:Y:S11]  /*5170*/  LOP3.LUT P0, RZ, R6, 0x1, RZ, 0xc0, !PT ;  /* 0x0000000106ff7812 */ /* 0x004ff6000780c0ff */
[----:B------:R-:W-:Y:S02]  /*5180*/  @!UPT UIADD3 URZ, UPT, UPT, URZ, URZ, URZ ;  /* 0x000000fffffff290 */ /* 0x000fe4000fffe0ff */
[----:B------:R-:W-:Y:S01]  /*5190*/  VOTEU.ANY UP2, P0 ;  /* 0x0000000000ff7886 */ /* 0x000fe20000040100 */
[----:B------:R-:W-:Y:S11]  /*51a0*/  PLOP3.LUT P0, PT, PT, PT, UP2, 0x80, 0x8 ;  /* 0x000000000008781c */ /* 0x000ff60003f0f028 */
[----:B------:R-:W-:Y:S02]  /*51b0*/  @!UPT UIADD3 URZ, UPT, UPT, URZ, URZ, URZ ;  /* 0x000000fffffff290 */ /* 0x000fe4000fffe0ff */
[----:B-1----:R-:W-:Y:S02]  /*51c0*/  @P0 MOV R2, R4 ;  /* 0x0000000400020202 */ /* 0x002fe40000000f00 */
[----:B------:R-:W-:Y:S02]  /*51d0*/  @P0 LOP3.LUT R0, R5, 0xffff, RZ, 0xc0, !PT ;  /* 0x0000ffff05000812 */ /* 0x000fe400078ec0ff */
[----:B------:R-:W-:Y:S02]  /*51e0*/  @P0 R2UR UR5, R2 ;  /* 0x00000000020502ca */ /* 0x000fe400000e0000 */
[----:B------:R-:W-:Y:S11]  /*51f0*/  @P0 R2UR UR4, R0 ;  /* 0x00000000000402ca */ /* 0x000ff600000e0000 */
[----:B------:R-:W-:Y:S02]  /*5200*/  @UP2 UMOV UR16, UR5 ;  /* 0x0000000500102c82 */ /* 0x000fe40008000000 */
[----:B------:R-:W-:Y:S01]  /*5210*/  @UP2 UMOV UR15, UR4 ;  /* 0x00000004000f2c82 */ /* 0x000fe20008000000 */
[----:B------:R-:W-:Y:S05]  /*5220*/  BRA.U !UP0, `(.L_x_93) ;  /* 0x0000000108c07547 */ /* 0x000fea000b800000 */
[----:B------:R-:W-:Y:S02]  /*5230*/  UIMAD.WIDE.U32 UR8, UR15, UR31, URZ ;  /* 0x0000001f0f0872a5 */ /* 0x000fe4000f8e00ff */
[----:B------:R-:W-:Y:S02]  /*5240*/  UP2UR UR14, UPR, URZ, 0x4 ;  /* 0x00000004ff0e7883 */ /* 0x000fe40008000000 */
[----:B------:R-:W-:Y:S02]  /*5250*/  UISETP.NE.AND UP2, UPT, UR30, 0x1, UPT ;  /* 0x000000011e00788c */ /* 0x000fe4000bf45270 */
[----:B------:R-:W-:Y:S02]  /*5260*/  UIMAD.WIDE.U32 UR10, UR16, UR28, URZ ;  /* 0x0000001c100a72a5 */ /* 0x000fe4000f8e00ff */
[----:B------:R-:W-:Y:S02]  /*5270*/  USEL UR4, UR38, UR50, !UP2 ;  /* 0x0000003226047287 */ /* 0x000fe4000d000000 */
[----:B------:R-:W-:Y:S02]  /*5280*/  UISETP.NE.AND UP0, UPT, UR17, 0x1, UPT ;  /* 0x000000011100788c */ /* 0x000fe4000bf05270 */
[----:B------:R-:W-:Y:S02]  /*5290*/  UP2UR UR21, UPR, URZ, 0x2 ;  /* 0x00000002ff157883 */ /* 0x000fe40008000000 */
[----:B------:R-:W-:Y:S02]  /*52a0*/  UISETP.NE.AND UP1, UPT, UR39, 0x1, UPT ;  /* 0x000000012700788c */ /* 0x000fe4000bf25270 */
[----:B------:R-:W-:Y:S02]  /*52b0*/  UIMAD.WIDE.U32 UR12, UR4, UR18, URZ ;  /* 0x00000012040c72a5 */ /* 0x000fe4000f8e00ff */
[----:B------:R-:W-:Y:S01]  /*52c0*/  USEL UR7, UR44, UR51, !UP0 ;  /* 0x000000332c077287 */ /* 0x000fe2000c000000 */
[----:B------:R-:W-:Y:S02]  /*52d0*/  UMOV UR5, UR9 ;  /* 0x0000000900057c82 */ /* 0x000fe40008000000 */
[----:B------:R-:W-:Y:S02]  /*52e0*/  USHF.R.U32.HI UR6, URZ, UR54, UR5 ;  /* 0x00000036ff067299 */ /* 0x000fe40008011605 */
[----:B------:R-:W-:Y:S02]  /*52f0*/  UIMAD.WIDE.U32 UR22, UR7, UR18, URZ ;  /* 0x00000012071672a5 */ /* 0x000fe4000f8e00ff */
[----:B------:R-:W-:Y:S02]  /*5300*/  USEL UR6, UR15, UR6, !UP2 ;  /* 0x000000060f067287 */ /* 0x000fe4000d000000 */
[----:B------:R-:W-:Y:S01]  /*5310*/  UISETP.NE.AND UP2, UPT, UR14, URZ, UPT ;  /* 0x000000ff0e00728c */ /* 0x000fe2000bf45270 */
[----:B------:R-:W-:Y:S01]  /*5320*/  UMOV UR5, UR11 ;  /* 0x0000000b00057c82 */ /* 0x000fe20008000000 */
[----:B------:R-:W-:Y:S02]  /*5330*/  UIMAD.WIDE.U32 UR10, UR6, UR18, URZ ;  /* 0x00000012060a72a5 */ /* 0x000fe4000f8e00ff */
[----:B------:R-:W-:Y:S03]  /*5340*/  USHF.R.U32.HI UR8, URZ, UR29, UR5 ;  /* 0x0000001dff087299 */ /* 0x000fe60008011605 */
[----:B------:R-:W-:Y:S02]  /*5350*/  UMOV UR5, UR13 ;  /* 0x0000000d00057c82 */ /* 0x000fe40008000000 */
[----:B------:R-:W-:Y:S03]  /*5360*/  @UP1 USHF.R.U32.HI UR4, URZ, UR19, UR5 ;  /* 0x00000013ff041299 */ /* 0x000fe60008011605 */
[----:B------:R-:W-:Y:S01]  /*5370*/  UMOV UR5, UR23 ;  /* 0x0000001700057c82 */ /* 0x000fe20008000000 */
[----:B------:R-:W-:Y:S02]  /*5380*/  UIMAD UR4, UR39, UR4, URZ ;  /* 0x00000004270472a4 */ /* 0x000fe4000f8e02ff */
[----:B------:R-:W-:Y:S02]  /*5390*/  @UP1 USHF.R.U32.HI UR7, URZ, UR19, UR5 ;  /* 0x00000013ff071299 */ /* 0x000fe40008011605 */
[----:B------:R-:W-:Y:S02]  /*53a0*/  USEL UR5, UR16, UR8, !UP0 ;  /* 0x0000000810057287 */ /* 0x000fe4000c000000 */
[----:B------:R-:W-:Y:S02]  /*53b0*/  UIMAD UR8, UR39, UR7, URZ ;  /* 0x00000007270872a4 */ /* 0x000fe4000f8e02ff */
[----:B------:R-:W-:Y:S03]  /*53c0*/  UISETP.GE.AND UP0, UPT, UR6, UR4, UPT ;  /* 0x000000040600728c */ /* 0x000fe6000bf06270 */
[----:B------:R-:W-:Y:S01]  /*53d0*/  UMOV UR4, UR11 ;  /* 0x0000000b00047c82 */ /* 0x000fe20008000000 */
[----:B------:R-:W-:Y:S02]  /*53e0*/  UISETP.GE.OR UP0, UPT, UR5, UR8, UP0 ;  /* 0x000000080500728c */ /* 0x000fe40008706670 */
[----:B------:R-:W-:Y:S02]  /*53f0*/  USHF.R.U32.HI UR4, URZ, UR19, UR4 ;  /* 0x00000013ff047299 */ /* 0x000fe40008011604 */
[----:B------:R-:W-:Y:S02]  /*5400*/  UIMAD.WIDE.U32 UR8, UR5, UR18, URZ ;  /* 0x00000012050872a5 */ /* 0x000fe4000f8e00ff */
[----:B------:R-:W-:Y:S04]  /*5410*/  USEL UR10, UR6, UR4, !UP1 ;  /* 0x00000004060a7287 */ /* 0x000fe8000c800000 */
[----:B------:R-:W-:Y:S01]  /*5420*/  UIADD3 UR11, UPT, UPT, -UR10, URZ, URZ ;  /* 0x000000ff0a0b7290 */ /* 0x000fe2000fffe1ff */
[----:B------:R-:W-:Y:S02]  /*5430*/  @!UP0 UMOV UR4, UR9 ;  /* 0x0000000900048c82 */ /* 0x000fe40008000000 */
[----:B------:R-:W-:Y:S02]  /*5440*/  @!UP0 USHF.R.U32.HI UR4, URZ, UR19, UR4 ;  /* 0x00000013ff048299 */ /* 0x000fe40008011604 */
[----:B------:R-:W-:Y:S02]  /*5450*/  UIMAD UR8, UR39, UR11, UR6 ;  /* 0x0000000b270872a4 */ /* 0x000fe4000f8e0206 */
[----:B------:R-:W-:Y:S02]  /*5460*/  @!UP0 USEL UR4, UR5, UR4, !UP1 ;  /* 0x0000000405048287 */ /* 0x000fe4000c800000 */
[----:B------:R-:W-:Y:S02]  /*5470*/  UISETP.NE.AND UP1, UPT, UR21, URZ, UPT ;  /* 0x000000ff1500728c */ /* 0x000fe4000bf25270 */
[----:B------:R-:W-:Y:S02]  /*5480*/  @!UP0 UIMAD UR8, UR7, UR8, UR4 ;  /* 0x00000008070882a4 */ /* 0x000fe4000f8e0204 */
[----:B------:R-:W-:Y:S02]  /*5490*/  @!UP0 UIADD3 UR9, UPT, UPT, UR10, -UR4, URZ ;  /* 0x800000040a098290 */ /* 0x000fe4000fffe0ff */
[----:B------:R-:W-:Y:S02]  /*54a0*/  UIADD3 UR4, UPT, UPT, -UR5, URZ, URZ ;  /* 0x000000ff05047290 */ /* 0x000fe4000fffe1ff */
[----:B------:R-:W-:Y:S02]  /*54b0*/  UIADD3 UR7, UPT, UPT, -UR6, URZ, URZ ;  /* 0x000000ff06077290 */ /* 0x000fe4000fffe1ff */
[----:B------:R-:W-:Y:S02]  /*54c0*/  @!UP0 UIMAD UR6, UR9, UR39, UR5 ;  /* 0x00000027090682a4 */ /* 0x000fe4000f8e0205 */
[----:B------:R-:W-:Y:S02]  /*54d0*/  UIMAD UR16, UR17, UR4, UR16 ;  /* 0x00000004111072a4 */ /* 0x000fe4000f8e0210 */
[----:B------:R-:W-:Y:S01]  /*54e0*/  UIMAD UR15, UR30, UR7, UR15 ;  /* 0x000000071e0f72a4 */ /* 0x000fe2000f8e020f */
[----:B------:R-:W-:Y:S02]  /*54f0*/  @!UP0 UMOV UR5, UR8 ;  /* 0x0000000800058c82 */ /* 0x000fe40008000000 */
[----:B------:R-:W-:Y:S02]  /*5500*/  UIMAD UR16, UR5, UR17, UR16 ;  /* 0x00000011051072a4 */ /* 0x000fe4000f8e0210 */
[----:B------:R-:W-:Y:S11]  /*5510*/  UIMAD UR15, UR6, UR30, UR15 ;  /* 0x0000001e060f72a4 */ /* 0x000ff6000f8e020f */
[----:B------:R-:W-:Y:S01]  /*5520*/  @!UPT UIADD3 URZ, UPT, UPT, URZ, URZ, URZ ;  /* 0x000000fffffff290 */ /* 0x000fe2000fffe0ff */
.L_x_93:
[----:B------:R-:W1:Y:S01]  /*5530*/  @!UP3 LDCU.128 UR8, c[0x0][0xc10] ;  /* 0x00018200ff08b7ac */ /* 0x000e620008000c00 */
[----:B------:R-:W-:Y:S02]  /*5540*/  ISETP.NE.U32.AND P1, PT, RZ, UR26, PT ;  /* 0x0000001aff007c0c */ /* 0x000fe4000bf25070 */
[----:B------:R-:W-:Y:S02]  /*5550*/  SHF.L.U32 R8, R10, 0x1f, RZ ;  /* 0x0000001f0a087819 */ /* 0x000fe400000006ff */
[----:B------:R-:W-:Y:S01]  /*5560*/  ISETP.NE.AND.EX P1, PT, RZ, UR27, PT, P1 ;  /* 0x0000001bff007c0c */ /* 0x000fe2000bf25310 */
[----:B------:R-:W2:Y:S01]  /*5570*/  @!UP3 LDCU UR5, c[0x0][0xc0c] ;  /* 0x00018180ff05b7ac */ /* 0x000ea20008000800 */
[----:B-1----:R-:W-:Y:S07]  /*5580*/  UIMAD.WIDE.U32 UR6, UR16, UR8, URZ ;  /* 0x00000008100672a5 */ /* 0x002fee000f8e00ff */
[----:B------:R-:W-:Y:S01]  /*5590*/  @!UP3 UMOV UR4, UR7 ;  /* 0x000000070004bc82 */ /* 0x000fe20008000000 */
[----:B--2---:R-:W-:Y:S02]  /*55a0*/  @!UP3 UISETP.NE.AND UP0, UPT, UR5, 0x1, UPT ;  /* 0x000000010500b88c */ /* 0x004fe4000bf05270 */
[----:B------:R-:W-:Y:S02]  /*55b0*/  @!UP3 USHF.R.U32.HI UR4, URZ, UR9, UR4 ;  /* 0x00000009ff04b299 */ /* 0x000fe40008011604 */
[----:B------:R-:W-:Y:S02]  /*55c0*/  UIMAD.WIDE.U32 UR6, UR15, UR11, URZ ;  /* 0x0000000b0f0672a5 */ /* 0x000fe4000f8e00ff */
[----:B------:R-:W-:Y:S02]  /*55d0*/  @!UP3 USEL UR8, UR16, UR4, !UP0 ;  /* 0x000000041008b287 */ /* 0x000fe4000c000000 */
[----:B------:R-:W-:Y:S03]  /*55e0*/  @!UP3 UISETP.NE.AND UP0, UPT, UR10, 0x1, UPT ;  /* 0x000000010a00b88c */ /* 0x000fe6000bf05270 */
[----:B------:R-:W-:Y:S01]  /*55f0*/  @!UP3 UMOV UR6, UR7 ;  /* 0x000000070006bc82 */ /* 0x000fe20008000000 */
[----:B------:R-:W-:Y:S01]  /*5600*/  USHF.L.U32 UR7, UR24, 0x7, URZ ;  /* 0x0000000718077899 */ /* 0x000fe200080006ff */
[----:B------:R-:W1:Y:S02]  /*5610*/  @!UP3 LDCU UR4, c[0x0][0xc20] ;  /* 0x00018400ff04b7ac */ /* 0x000e640008000800 */
[----:B-1----:R-:W-:Y:S04]  /*5620*/  @!UP3 USHF.R.U32.HI UR6, URZ, UR4, UR6 ;  /* 0x00000004ff06b299 */ /* 0x002fe80008011606 */
[----:B------:R-:W-:Y:S04]  /*5630*/  @!UP3 USEL UR6, UR15, UR6, !UP0 ;  /* 0x000000060f06b287 */ /* 0x000fe8000c000000 */
[----:B------:R-:W-:Y:S02]  /*5640*/  @!UP3 UIADD3 UR4, UPT, UPT, -UR8, UR6, URZ ;  /* 0x000000060804b290 */ /* 0x000fe4000fffe1ff */
[----:B------:R-:W-:Y:S02]  /*5650*/  @!UP3 UIADD3 UR6, UPT, UPT, UR8, -UR6, URZ ;  /* 0x800000060806b290 */ /* 0x000fe4000fffe0ff */
[----:B------:R-:W-:Y:S02]  /*5660*/  @!UP3 UIMAD UR16, UR4, UR5, UR16 ;  /* 0x000000050410b2a4 */ /* 0x000fe4000f8e0210 */
[----:B------:R-:W-:Y:S01]  /*5670*/  @!UP3 UIMAD UR15, UR6, UR10, UR15 ;  /* 0x0000000a060fb2a4 */ /* 0x000fe2000f8e020f */
[----:B------:R-:W-:Y:S11]  /*5680*/  BRA.U UP4, `(.L_x_94) ;  /* 0x0000000104107547 */ /* 0x000ff6000b800000 */
[----:B------:R-:W-:Y:S04]  /*5690*/  MOV R2, UR56 ;  /* 0x0000003800027c02 */ /* 0x000fe80008000f00 */
[----:B------:R-:W-:Y:S04]  /*56a0*/  SHF.L.U32 R2, R2, 0x1f, RZ ;  /* 0x0000001f02027819 */ /* 0x000fe800000006ff */
[----:B------:R-:W1:Y:S02]  /*56b0*/  SYNCS.PHASECHK.TRANS64.TRYWAIT P2, [UR20+0x148], R2 ;  /* 0x00014802ff0075a7 */ /* 0x000e640008041114 */
[----:B-1----:R-:W-:Y:S05]  /*56c0*/  @!P2 BRA `(.L_x_95) ;  /* 0x0000005c0048a947 */ /* 0x002fea0003800000 */
.L_x_94:
[----:B------:R-:W-:Y:S05]  /*56d0*/  BRA.U !UP6, `(.L_x_96) ;  /* 0x000000010e387547 */ /* 0x000fea000b800000 */
[----:B------:R-:W-:Y:S01]  /*56e0*/  UPLOP3.LUT UP1, UPT, UPT, UPT, UP5, 0x80, 0x8 ;  /* 0x000000000008789c */ /* 0x000fe20003f2f050 */
[----:B-1----:R-:W-:Y:S01]  /*56f0*/  HFMA2 R0, -RZ, RZ, 0, 5.9604644775390625e-08 ;  /* 0x00000001ff007431 */ /* 0x002fe200000001ff */
[----:B------:R-:W1:Y:S01]  /*5700*/  LDCU.64 UR8, c[0x0][0x358] ;  /* 0x00006b00ff0877ac */ /* 0x000e620008000a00 */
[----:B------:R-:W-:Y:S03]  /*5710*/  IMAD.MOV.U32 R83, RZ, RZ, 0x1 ;  /* 0x00000001ff537424 */ /* 0x000fe600078e00ff */
[----:B------:R-:W-:Y:S05]  /*5720*/  PLOP3.LUT P2, PT, PT, PT, UP1, 0x80, 0x8 ;  /* 0x000000000008781c */ /* 0x000fea0003f4f018 */
[----:B------:R-:W2:Y:S01]  /*5730*/  @UP1 LDCU.64 UR4, c[0x0][0x988] ;  /* 0x00013100ff0417ac */ /* 0x000ea20008000a00 */
[----:B------:R-:W-:Y:S07]  /*5740*/  @UP1 UIMAD UR6, UR53, UR26, URZ ;  /* 0x0000001a350612a4 */ /* 0x000fee000f8e02ff */
[----:B------:R-:W-:Y:S01]  /*5750*/  @!P2 PRMT R83, R0, 0x7610, R83 ;  /* 0x000076100053a816 */ /* 0x000fe20000000053 */
[----:B--2---:R-:W-:Y:S06]  /*5760*/  @UP1 UIMAD.WIDE UR4, UR6, 0x4, UR4 ;  /* 0x00000004060418a5 */ /* 0x004fec000f8e0204 */
[----:B------:R-:W-:Y:S01]  /*5770*/  IMAD.U32 R14, RZ, RZ, UR4 ;  /* 0x00000004ff0e7e24 */ /* 0x000fe2000f8e00ff */
[----:B------:R-:W-:Y:S04]  /*5780*/  MOV R15, UR5 ;  /* 0x00000005000f7c02 */ /* 0x000fe80008000f00 */
[----:B------:R-:W2:Y:S01]  /*5790*/  @!UP1 LDCU UR4, c[0x0][0x980] ;  /* 0x00013000ff0497ac */ /* 0x000ea20008000800 */
[----:B-1---5:R3:W5:Y:S02]  /*57a0*/  @P2 LDG.E R41, desc[UR8][R14.64] ;  /* 0x000000080e292981 */ /* 0x022764000c1e1900 */
[----:B--23--:R-:W-:Y:S07]  /*57b0*/  @!P2 IMAD.U32 R41, RZ, RZ, UR4 ;  /* 0x00000004ff29ae24 */ /* 0x00cfee000f8e00ff */
.L_x_96:
[----:B-----5:R-:W-:Y:S01]  /*57c0*/  @!P1 FSETP.EQ.AND P3, PT, R41, RZ, PT ;  /* 0x000000ff2900920b */ /* 0x020fe20003f62000 */
[----:B------:R-:W-:Y:S01]  /*57d0*/  @!UPT UIADD3 URZ, UPT, UPT, URZ, URZ, URZ ;  /* 0x000000fffffff290 */ /* 0x000fe2000fffe0ff */
[----:B------:R-:W-:Y:S11]  /*57e0*/  @!P1 BRA `(.L_x_97) ;  /* 0x0000000000149947 */ /* 0x000ff60003800000 */
[----:B------:R-:W-:Y:S02]  /*57f0*/  LOP3.LUT P1, RZ, R83, 0xff, RZ, 0xc0, !PT ;  /* 0x000000ff53ff7812 */ /* 0x000fe4000782c0ff */
[----:B------:R-:W-:Y:S04]  /*5800*/  PLOP3.LUT P3, PT, PT, PT, UP1, 0x80, 0x8 ;  /* 0x000000000008781c */ /* 0x000fe80003f6f018 */
[----:B------:R-:W-:Y:S07]  /*5810*/  PLOP3.LUT P3, PT, P3, PT, PT, 0x8, 0x80 ;  /* 0x000000000080781c */ /* 0x000fee0001f6e170 */
[----:B------:R-:W-:Y:S11]  /*5820*/  @P1 FSETP.EQ.AND P3, PT, R41, RZ, PT ;  /* 0x000000ff2900120b */ /* 0x000ff60003f62000 */
[----:B------:R-:W-:Y:S02]  /*5830*/  @!UPT UIADD3 URZ, UPT, UPT, URZ, URZ, URZ ;  /* 0x000000fffffff290 */ /* 0x000fe4000fffe0ff */
.L_x_97:
[----:B------:R-:W-:Y:S01]  /*5840*/  USHF.L.U32 UR11, UR52, 0x7, URZ ;  /* 0x00000007340b7899 */ /* 0x000fe200080006ff */
[----:B------:R-:W2:Y:S01]  /*5850*/  SYNCS.PHASECHK.TRANS64.TRYWAIT P1, [UR20+0x120], R8 ;  /* 0x00012008ff0075a7 */ /* 0x000ea20008021114 */
[----:B------:R-:W-:Y:S02]  /*5860*/  UISETP.NE.AND UP0, UPT, UR32, 0x1, UPT ;  /* 0x000000012000788c */ /* 0x000fe4000bf05270 */
[----:B------:R-:W-:Y:S01]  /*5870*/  UIMAD.WIDE.U32 UR4, UR11, UR33, URZ ;  /* 0x000000210b0472a5 */ /* 0x000fe2000f8e00ff */
[----:B------:R-:W-:Y:S04]  /*5880*/  ELECT P2, URZ, PT ;  /* 0x0000000000ff782f */ /* 0x000fe80003840000 */
[----:B------:R-:W-:Y:S02]  /*5890*/  PLOP3.LUT P2, PT, P3, P2, PT, 0xf2, 0x2f ;  /* 0x00000000002f781c */ /* 0x000fe40001f45e72 */
[----:B------:R-:W-:Y:S02]  /*58a0*/  UMOV UR4, UR5 ;  /* 0x0000000500047c82 */ /* 0x000fe40008000000 */
[----:B------:R-:W-:Y:S04]  /*58b0*/  USHF.R.U32.HI UR4, URZ, UR34, UR4 ;  /* 0x00000022ff047299 */ /* 0x000fe80008011604 */
[----:B------:R-:W-:Y:S02]  /*58c0*/  USEL UR12, UR11, UR4, !UP0 ;  /* 0x000000040b0c7287 */ /* 0x000fe4000c000000 */
[----:B------:R-:W-:Y:S02]  /*58d0*/  UISETP.NE.AND UP0, UPT, UR35, 0x1, UPT ;  /* 0x000000012300788c */ /* 0x000fe4000bf05270 */
[----:B------:R-:W-:Y:S02]  /*58e0*/  UIMAD.WIDE.U32 UR4, UR12, UR40, URZ ;  /* 0x000000280c0472a5 */ /* 0x000fe4000f8e00ff */
[----:B------:R-:W-:Y:S01]  /*58f0*/  UIADD3 UR6, UPT, UPT, -UR12, URZ, URZ ;  /* 0x000000ff0c067290 */ /* 0x000fe2000fffe1ff */
[----:B-1----:R-:W-:Y:S03]  /*5900*/  @!P2 IMAD.MOV.U32 R0, RZ, 0x20, RZ ;  /* 0x00000020ff00a824 */ /* 0x002fe600078e00ff */
[----:B------:R-:W-:Y:S01]  /*5910*/  UIMAD UR11, UR32, UR6, UR11 ;  /* 0x00000006200b72a4 */ /* 0x000fe2000f8e020b */
[----:B------:R-:W-:Y:S01]  /*5920*/  @!P2 IMAD.MOV.U32 R0, RZ, 0x400, R0 ;  /* 0x00000400ff00a824 */ /* 0x000fe200078e0000 */
[----:B------:R-:W-:Y:S02]  /*5930*/  UMOV UR4, UR5 ;  /* 0x0000000500047c82 */ /* 0x000fe40008000000 */
[----:B------:R-:W-:Y:S04]  /*5940*/  USHF.R.U32.HI UR4, URZ, UR41, UR4 ;  /* 0x00000029ff047299 */ /* 0x000fe80008011604 */
[----:B------:R-:W-:Y:S02]  /*5950*/  USEL UR13, UR12, UR4, !UP0 ;  /* 0x000000040c0d7287 */ /* 0x000fe4000c000000 */
[----:B------:R-:W-:Y:S02]  /*5960*/  UISETP.NE.AND UP0, UPT, UR42, 0x1, UPT ;  /* 0x000000012a00788c */ /* 0x000fe4000bf05270 */
[----:B------:R-:W-:Y:S07]  /*5970*/  UIMAD.WIDE.U32 UR4, UR13, UR43, URZ ;  /* 0x0000002b0d0472a5 */ /* 0x000fee000f8e00ff */
[----:B------:R-:W-:Y:S02]  /*5980*/  UMOV UR4, UR5 ;  /* 0x0000000500047c82 */ /* 0x000fe40008000000 */
[----:B------:R-:W-:Y:S04]  /*5990*/  USHF.R.U32.HI UR4, URZ, UR55, UR4 ;  /* 0x00000037ff047299 */ /* 0x000fe80008011604 */
[----:B------:R-:W-:Y:S02]  /*59a0*/  USEL UR14, UR13, UR4, !UP0 ;  /* 0x000000040d0e7287 */ /* 0x000fe4000c000000 */
[----:B------:R-:W-:Y:S02]  /*59b0*/  UIADD3 UR4, UPT, UPT, -UR13, URZ, URZ ;  /* 0x000000ff0d047290 */ /* 0x000fe4000fffe1ff */
[----:B------:R-:W-:Y:S02]  /*59c0*/  UIADD3 UR5, UPT, UPT, -UR14, URZ, URZ ;  /* 0x000000ff0e057290 */ /* 0x000fe4000fffe1ff */
[----:B------:R-:W-:Y:S02]  /*59d0*/  UIMAD UR12, UR35, UR4, UR12 ;  /* 0x00000004230c72a4 */ /* 0x000fe4000f8e020c */
[----:B------:R-:W-:Y:S01]  /*59e0*/  UIMAD UR13, UR42, UR5, UR13 ;  /* 0x000000052a0d72a4 */ /* 0x000fe2000f8e020d */
[----:B--2---:R-:W-:Y:S11]  /*59f0*/  @!P1 BRA `(.L_x_98) ;  /* 0x0000005800949947 */ /* 0x004ff60003800000 */
.L_x_208:
[----:B------:R-:W-:Y:S01]  /*5a00*/  @!P2 R2UR UR4, R0 ;  /* 0x000000000004a2ca */ /* 0x000fe200000e0000 */
[----:B------:R-:W-:Y:S01]  /*5a10*/  VOTEU.ALL UP0, P2 ;  /* 0x0000000000ff7886 */ /* 0x000fe20001000000 */
[----:B-1----:R-:W-:Y:S04]  /*5a20*/  @!P2 IADD3 R2, P1, PT, R12, 0x680, RZ ;  /* 0x000006800c02a810 */ /* 0x002fe80007f3e0ff */
[----:B------:R-:W-:Y:S01]  /*5a30*/  @!P2 R2UR UR5, R2 ;  /* 0x000000000205a2ca */ /* 0x000fe200000e0000 */
[----:B------:R-:W-:Y:S01]  /*5a40*/  @!P2 IMAD.X R0, RZ, RZ, R13, P1 ;  /* 0x000000ffff00a224 */ /* 0x000fe200008e060d */
[----:B------:R-:W-:Y:S05]  /*5a50*/  @!UP0 UIADD3 UR8, UPT, UPT, UR20, 0x200, URZ ;  /* 0x0000020014088890 */ /* 0x000fea000fffe0ff */
[----:B------:R-:W-:Y:S01]  /*5a60*/  @!UP0 UPRMT UR6, UR4, 0x5410, URZ ;  /* 0x0000541004068896 */ /* 0x000fe200080000ff */
[----:B------:R-:W-:Y:S01]  /*5a70*/  @!P2 R2UR UR4, R0 ;  /* 0x000000000004a2ca */ /* 0x000fe200000e0000 */
[----:B------:R-:W-:Y:S01]  /*5a80*/  VOTEU.ALL UP0, P2 ;  /* 0x0000000000ff7886 */ /* 0x000fe20001000000 */
[----:B------:R-:W-:Y:S03]  /*5a90*/  @!P2 IMAD.MOV.U32 R0, RZ, RZ, 0x2000 ;  /* 0x00002000ff00a424 */ /* 0x000fe600078e00ff */
[----:B------:R-:W-:Y:S01]  /*5aa0*/  IMAD.U32 R14, RZ, RZ, UR5 ;  /* 0x00000005ff0e7e24 */ /* 0x000fe2000f8e00ff */
[----:B------:R-:W-:Y:S01]  /*5ab0*/  @!UP0 UMOV UR9, UR37 ;  /* 0x0000002500098c82 */ /* 0x000fe20008000000 */
[----:B------:R-:W-:Y:S06]  /*5ac0*/  @!UP0 UMOV UR10, UR7 ;  /* 0x00000007000a8c82 */ /* 0x000fec0008000000 */
[----:B------:R-:W-:Y:S01]  /*5ad0*/  IMAD.U32 R15, RZ, RZ, UR4 ;  /* 0x00000004ff0f7e24 */ /* 0x000fe2000f8e00ff */
[----:B------:R-:W-:Y:S04]  /*5ae0*/  @!P2 R2UR UR4, R14 ;  /* 0x000000000e04a2ca */ /* 0x000fe800000e0000 */
[----:B------:R-:W-:Y:S11]  /*5af0*/  @!P2 R2UR UR5, R15 ;  /* 0x000000000f05a2ca */ /* 0x000ff600000e0000 */
[----:B------:R-:W-:Y:S02]  /*5b00*/  @!UPT UIADD3 URZ, UPT, UPT, URZ, URZ, URZ ;  /* 0x000000fffffff290 */ /* 0x000fe4000fffe0ff */
[----:B------:R1:W-:Y:S01]  /*5b10*/  @!UP0 UTMALDG.5D.IM2COL [UR8], [UR4], UR6 ;  /* 0x00000008040083b4 */ /* 0x0003e20008060006 */
[----:B------:R2:W-:Y:S01]  /*5b20*/  @!P2 SYNCS.ARRIVE.TRANS64.RED.A0TR RZ, [UR20+0x100], R0 ;  /* 0x00010000ffffa9a7 */ /* 0x0005e20008300414 */
[----:B------:R-:W-:Y:S01]  /*5b30*/  SYNCS.ARRIVE.TRANS64.RED.A1T0 RZ, [UR49], RZ ;  /* 0x000000ffffff79a7 */ /* 0x000fe20008100431 */
[----:B--2---:R-:W-:Y:S01]  /*5b40*/  @!P2 IMAD.MOV.U32 R0, RZ, 0x20, RZ ;  /* 0x00000020ff00a824 */ /* 0x004fe200078e00ff */
[----:B------:R-:W2:Y:S03]  /*5b50*/  SYNCS.PHASECHK.TRANS64.TRYWAIT P1, [UR20+0x128], R8 ;  /* 0x00012808ff0075a7 */ /* 0x000ea60008021114 */
[----:B------:R-:W-:Y:S01]  /*5b60*/  @!P2 IMAD.MOV.U32 R0, RZ, 0x400, R0 ;  /* 0x00000400ff00a824 */ /* 0x000fe200078e0000 */
[----:B-12---:R-:W-:Y:S06]  /*5b70*/  @!P1 BRA `(.L_x_99) ;  /* 0x00000058004c9947 */ /* 0x006fec0003800000 */
.L_x_210:
[----:B------:R-:W-:Y:S01]  /*5b80*/  @!P2 R2UR UR4, R0 ;  /* 0x000000000004a2ca */ /* 0x000fe200000e0000 */
[----:B------:R-:W-:Y:S01]  /*5b90*/  VOTEU.ALL UP0, P2 ;  /* 0x0000000000ff7886 */ /* 0x000fe20001000000 */
[----:B-1----:R-:W-:Y:S04]  /*5ba0*/  @!P2 IADD3 R2, P1, PT, R12, 0x680, RZ ;  /* 0x000006800c02a810 */ /* 0x002fe80007f3e0ff */
[----:B------:R-:W-:Y:S01]  /*5bb0*/  @!P2 R2UR UR5, R2 ;  /* 0x000000000205a2ca */ /* 0x000fe200000e0000 */
[----:B------:R-:W-:Y:S01]  /*5bc0*/  @!P2 IMAD.X R0, RZ, RZ, R13, P1 ;  /* 0x000000ffff00a224 */ /* 0x000fe200008e060d */
[----:B------:R-:W-:Y:S02]  /*5bd0*/  @!UP0 UIADD3 UR10, UPT, UPT, UR7, 0x20, URZ ;  /* 0x00000020070a8890 */ /* 0x000fe4000fffe0ff */
[----:B------:R-:W-:Y:S03]  /*5be0*/  @!UP0 UIADD3 UR8, UPT, UPT, UR20, 0x2200, URZ ;  /* 0x0000220014088890 */ /* 0x000fe6000fffe0ff */
[----:B------:R-:W-:Y:S01]  /*5bf0*/  @!UP0 UPRMT UR6, UR4, 0x5410, URZ ;  /* 0x0000541004068896 */ /* 0x000fe200080000ff */
[----:B------:R-:W-:Y:S01]  /*5c00*/  @!P2 R2UR UR4, R0 ;  /* 0x000000000004a2ca */ /* 0x000fe200000e0000 */
[----:B------:R-:W-:Y:S01]  /*5c10*/  VOTEU.ALL UP0, P2 ;  /* 0x0000000000ff7886 */ /* 0x000fe20001000000 */
[----:B------:R-:W-:Y:S03]  /*5c20*/  @!P2 IMAD.MOV.U32 R0, RZ, RZ, 0x2000 ;  /* 0x00002000ff00a424 */ /* 0x000fe600078e00ff */
[----:B------:R-:W-:Y:S01]  /*5c30*/  IMAD.U32 R14, RZ, RZ, UR5 ;  /* 0x00000005ff0e7e24 */ /* 0x000fe2000f8e00ff */
[----:B------:R-:W-:Y:S07]  /*5c40*/  @!UP0 UMOV UR9, UR36 ;  /* 0x0000002400098c82 */ /* 0x000fee0008000000 */
        /* <DEDUP_REMOVED lines=11> */
.L_x_212:
[----:B------:R-:W-:Y:S01]  /*5d00*/  @!P2 R2UR UR4, R0 ;  /* 0x000000000004a2ca */ /* 0x000fe200000e0000 */
[----:B------:R-:W-:Y:S01]  /*5d10*/  VOTEU.ALL UP0, P2 ;  /* 0x0000000000ff7886 */ /* 0x000fe20001000000 */
[----:B-1----:R-:W-:Y:S02]  /*5d20*/  @!P2 IADD3 R2, P1, PT, R12, 0x680, RZ ;  /* 0x000006800c02a810 */ /* 0x002fe40007f3e0ff */
[----:B------:R-:W-:Y:S02]  /*5d30*/  @P0 SHF.R.U32.HI R4, RZ, 0x10, R5 ;  /* 0x00000010ff040819 */ /* 0x000fe40000011605 */
[----:B------:R-:W-:Y:S01]  /*5d40*/  @!P2 R2UR UR5, R2 ;  /* 0x000000000205a2ca */ /* 0x000fe200000e0000 */
[----:B------:R-:W-:Y:S01]  /*5d50*/  @!P2 IMAD.X R0, RZ, RZ, R13, P1 ;  /* 0x000000ffff00a224 */ /* 0x000fe200008e060d */
[----:B------:R-:W-:Y:S01]  /*5d60*/  @!UP0 UIADD3 UR10, UPT, UPT, UR7, 0x40, URZ ;  /* 0x00000040070a8890 */ /* 0x000fe2000fffe0ff */
[----:B------:R-:W-:Y:S01]  /*5d70*/  @P0 R2UR UR53, R4 ;  /* 0x00000000043502ca */ /* 0x000fe200000e0000 */
        /* <DEDUP_REMOVED lines=14> */
[----:B------:R-:W2:Y:S02]  /*5e60*/  SYNCS.PHASECHK.TRANS64.TRYWAIT P1, [UR20+0x138], R8 ;  /* 0x00013808ff0075a7 */ /* 0x000ea40008021114 */
[----:B-12---:R-:W-:Y:S05]  /*5e70*/  @!P1 BRA `(.L_x_101) ;  /* 0x0000005400bc9947 */ /* 0x006fea0003800000 */
.L_x_214:
[----:B-1----:R-:W-:Y:S01]  /*5e80*/  @!P2 IMAD.MOV.U32 R0, RZ, 0x20, RZ ;  /* 0x00000020ff00a824 */ /* 0x002fe200078e00ff */
[----:B------:R-:W-:Y:S01]  /*5e90*/  @!P2 IADD3 R2, P0, PT, R12, 0x680, RZ ;  /* 0x000006800c02a810 */ /* 0x000fe20007f1e0ff */
[----:B------:R-:W-:Y:S01]  /*5ea0*/  VOTEU.ALL UP0, P2 ;  /* 0x0000000000ff7886 */ /* 0x000fe20001000000 */
[----:B------:R-:W-:Y:S01]  /*5eb0*/  R2UR UR22, R91 ;  /* 0x000000005b1672ca */ /* 0x000fe200000e0000 */
[----:B------:R-:W-:Y:S01]  /*5ec0*/  @!P2 IMAD.MOV.U32 R0, RZ, 0x400, R0 ;  /* 0x00000400ff00a824 */ /* 0x000fe200078e0000 */
[----:B------:R-:W-:Y:S01]  /*5ed0*/  @!P2 R2UR UR5, R2 ;  /* 0x000000000205a2ca */ /* 0x000fe200000e0000 */
[----:B------:R-:W-:Y:S01]  /*5ee0*/  UPLOP3.LUT UP4, UPT, UPT, UPT, UPT, 0x80, 0x8 ;  /* 0x000000000008789c */ /* 0x000fe20003f8f070 */
[----:B------:R-:W-:Y:S01]  /*5ef0*/  R2UR UR21, R92 ;  /* 0x000000005c1572ca */ /* 0x000fe200000e0000 */
[----:B------:R-:W-:Y:S01]  /*5f00*/  @!UP0 UIADD3 UR8, UPT, UPT, UR20, 0x6200, URZ ;  /* 0x0000620014088890 */ /* 0x000fe2000fffe0ff */
[----:B------:R-:W-:Y:S01]  /*5f10*/  @!P2 R2UR UR4, R0 ;  /* 0x000000000004a2ca */ /* 0x000fe200000e0000 */
[----:B------:R-:W-:Y:S01]  /*5f20*/  @!P2 IMAD.X R0, RZ, RZ, R13, P0 ;  /* 0x000000ffff00a224 */ /* 0x000fe200000e060d */
[----:B------:R-:W-:Y:S01]  /*5f30*/  @!UP0 UIADD3 UR10, UPT, UPT, UR7, 0x60, URZ ;  /* 0x00000060070a8890 */ /* 0x000fe2000fffe0ff */
[----:B------:R-:W-:Y:S01]  /*5f40*/  LOP3.LUT R10, R10, 0x1, RZ, 0x3c, !PT ;  /* 0x000000010a0a7812 */ /* 0x000fe200078e3cff */
[----:B------:R-:W-:Y:S01]  /*5f50*/  @!UP0 UIADD3 UR9, UPT, UPT, UR20, 0x118, URZ ;  /* 0x0000011814098890 */ /* 0x000fe2000fffe0ff */
[----:B------:R-:W-:Y:S02]  /*5f60*/  LOP3.LUT R9, R9, 0x1, RZ, 0x3c, !PT ;  /* 0x0000000109097812 */ /* 0x000fe400078e3cff */
[----:B------:R-:W-:Y:S02]  /*5f70*/  UIADD3 UR24, UPT, UPT, UR15, UR22, URZ ;  /* 0x000000160f187290 */ /* 0x000fe4000fffe0ff */
[----:B------:R-:W-:Y:S02]  /*5f80*/  IMAD.U32 R4, RZ, RZ, UR5 ;  /* 0x00000005ff047e24 */ /* 0x000fe4000f8e00ff */
[----:B------:R-:W-:Y:S02]  /*5f90*/  UIADD3 UR52, UPT, UPT, UR16, UR21, URZ ;  /* 0x0000001510347290 */ /* 0x000fe4000fffe0ff */
[----:B------:R-:W-:Y:S01]  /*5fa0*/  @!UP0 UPRMT UR6, UR4, 0x5410, URZ ;  /* 0x0000541004068896 */ /* 0x000fe200080000ff */
[----:B------:R-:W-:Y:S01]  /*5fb0*/  @!P2 R2UR UR4, R0 ;  /* 0x000000000004a2ca */ /* 0x000fe200000e0000 */
[----:B------:R-:W-:Y:S11]  /*5fc0*/  VOTEU.ALL UP0, P2 ;  /* 0x0000000000ff7886 */ /* 0x000ff60001000000 */
[----:B------:R-:W-:Y:S01]  /*5fd0*/  @!UPT UIADD3 URZ, UPT, UPT, URZ, URZ, URZ ;  /* 0x000000fffffff290 */ /* 0x000fe2000fffe0ff */
[----:B------:R-:W-:Y:S01]  /*5fe0*/  IMAD.U32 R5, RZ, RZ, UR4 ;  /* 0x00000004ff057e24 */ /* 0x000fe2000f8e00ff */
[----:B------:R-:W-:Y:S04]  /*5ff0*/  @!P2 R2UR UR4, R4 ;  /* 0x000000000404a2ca */ /* 0x000fe800000e0000 */
[----:B------:R-:W-:Y:S11]  /*6000*/  @!P2 R2UR UR5, R5 ;  /* 0x000000000505a2ca */ /* 0x000ff600000e0000 */
[----:B------:R-:W-:Y:S02]  /*6010*/  @!UPT UIADD3 URZ, UPT, UPT, URZ, URZ, URZ ;  /* 0x000000fffffff290 */ /* 0x000fe4000fffe0ff */
[----:B------:R1:W-:Y:S01]  /*6020*/  @!UP0 UTMALDG.5D.IM2COL [UR8], [UR4], UR6 ;  /* 0x00000008040083b4 */ /* 0x0003e20008060006 */
[----:B------:R1:W-:Y:S01]  /*6030*/  @!P2 SYNCS.ARRIVE.TRANS64.RED.A0TR RZ, [UR20+0x118], R3 ;  /* 0x00011803ffffa9a7 */ /* 0x0003e20008300414 */
[----:B------:R-:W-:Y:S01]  /*6040*/  SYNCS.ARRIVE.TRANS64.RED.A1T0 RZ, [UR46], RZ ;  /* 0x000000ffffff79a7 */ /* 0x000fe2000810042e */
[----:B------:R-:W-:Y:S05]  /*6050*/  BRA.U UP2, `(.L_x_102) ;  /* 0xfffffff102147547 */ /* 0x000fea000b83ffff */
[----:B------:R-:W-:-:S04]  /*6060*/  SHF.L.U32 R2, R10, 0x1f, RZ ;  /* 0x0000001f0a027819 */ /* 0x000fc800000006ff */
[----:B------:R-:W2:Y:S02]  /*6070*/  SYNCS.PHASECHK.TRANS64.TRYWAIT P0, [UR20+0x120], R2 ;  /* 0x00012002ff0075a7 */ /* 0x000ea40008001114 */
[----:B--2---:R-:W-:Y:S05]  /*6080*/  @!P0 BRA `(.L_x_103) ;  /* 0x0000005400508947 */ /* 0x004fea0003800000 */
.L_x_216:
[----:B------:R-:W3:Y:S02]  /*6090*/  SYNCS.PHASECHK.TRANS64.TRYWAIT P0, [UR20+0x128], R2 ;  /* 0x00012802ff0075a7 */ /* 0x000ee40008001114 */
[----:B---3--:R-:W-:Y:S05]  /*60a0*/  @!P0 BRA `(.L_x_104) ;  /* 0x0000005400608947 */ /* 0x008fea0003800000 */
.L_x_218:
[----:B------:R-:W3:Y:S02]  /*60b0*/  SYNCS.PHASECHK.TRANS64.TRYWAIT P0, [UR20+0x130], R2 ;  /* 0x00013002ff0075a7 */ /* 0x000ee40008001114 */
[----:B---3--:R-:W-:Y:S05]  /*60c0*/  @!P0 BRA `(.L_x_105) ;  /* 0x0000005400708947 */ /* 0x008fea0003800000 */
.L_x_220:
[----:B--2---:R-:W-:-:S07]  /*60d0*/  MOV R0, UR20 ;  /* 0x0000001400007c02 */ /* 0x004fce0008000f00 */
.L_x_106:
[----:B--2---:R-:W-:-:S04]  /*60e0*/  SHF.L.U32 R2, R10, 0x1f, RZ ;  /* 0x0000001f0a027819 */ /* 0x004fc800000006ff */
[----:B------:R2:W3:Y:S03]  /*60f0*/  SYNCS.PHASECHK.TRANS64.TRYWAIT P0, [R0+URZ+0x138], R2 ;  /* 0x00013802000075a7 */ /* 0x0004e600080011ff */
[----:B---3--:R-:W-:Y:S05]  /*6100*/  @!P0 NANOSLEEP.SYNCS 0x989680 ;  /* 0x009896800000895d */ /* 0x008fea0003900000 */
[----:B------:R-:W3:Y:S02]  /*6110*/  @!P0 SYNCS.PHASECHK.TRANS64 P0, [R0+URZ+0x138], R2 ;  /* 0x00013802000085a7 */ /* 0x000ee400080010ff */
[----:B-1-3--:R-:W-:Y:S05]  /*6120*/  @P0 EXIT ;  /* 0x000000000000094d */ /* 0x00afea0003800000 */
[----:B------:R-:W-:Y:S05]  /*6130*/  BRA `(.L_x_106) ;  /* 0xfffffffc00e87947 */ /* 0x000fea000383ffff */
.L_x_91:
[----:B------:R-:W-:-:S06]  /*6140*/  UISETP.GE.AND UP0, UPT, UR18, 0x4, UPT ;  /* 0x000000041200788c */ /* 0x000fcc000bf06270 */
[----:B------:R-:W-:-:S13]  /*6150*/  PLOP3.LUT P0, PT, PT, PT, UP0, 0x80, 0x8 ;  /* 0x000000000008781c */ /* 0x000fda0003f0f008 */
[----:B-1----:R-:W-:Y:S05]  /*6160*/  @!P0 EXIT ;  /* 0x000000000000894d */ /* 0x002fea0003800000 */
[----:B------:R-:W1:Y:S08]  /*6170*/  S2UR UR4, SR_CgaCtaId ;  /* 0x00000000000479c3 */ /* 0x000e700000008800 */
[----:B------:R-:W-:Y:S01]  /*6180*/  BAR.SYNC.DEFER_BLOCKING 0x6, 0xa0 ;  /* 0x0182800000007b1d */ /* 0x000fe20000010000 */
[C---:B------:R-:W-:Y:S01]  /*6190*/  IMAD.SHL.U32 R0, R81.reuse, 0x20, RZ ;  /* 0x0000002051007824 */ /* 0x040fe200078e00ff */
[C---:B------:R-:W-:Y:S01]  /*61a0*/  SHF.L.U32 R37, R81.reuse, 0x10, RZ ;  /* 0x0000001051257819 */ /* 0x040fe200000006ff */
[C---:B------:R-:W-:Y:S01]  /*61b0*/  IMAD.SHL.U32 R80, R81.reuse, 0x4, RZ ;  /* 0x0000000451507824 */ /* 0x040fe200078e00ff */
[----:B------:R-:W-:Y:S01]  /*61c0*/  LOP3.LUT R82, R81, 0x60, RZ, 0xc0, !PT ;  /* 0x0000006051527812 */ /* 0x000fe200078ec0ff */
[----:B------:R-:W-:Y:S01]  /*61d0*/  HFMA2 R79, -RZ, RZ, 0, 5.9604644775390625e-08 ;  /* 0x00000001ff4f7431 */ /* 0x000fe200000001ff */
[----:B------:R-:W-:-:S02]  /*61e0*/  UMOV UR50, 0x400 ;  /* 0x0000040000327882 */ /* 0x000fc40000000000 */
[----:B------:R-:W2:Y:S01]  /*61f0*/  LDC.64 R74, c[0x0][0x9b0] ;  /* 0x00026c00ff4a7b82 */ /* 0x000ea20000000a00 */
[----:B------:R-:W3:Y:S01]  /*6200*/  LDCU.128 UR8, c[0x0][0xb80] ;  /* 0x00017000ff0877ac */ /* 0x000ee20008000c00 */
[----:B------:R-:W-:Y:S01]  /*6210*/  LOP3.LUT R4, R0, 0xc0, RZ, 0xc0, !PT ;  /* 0x000000c000047812 */ /* 0x000fe200078ec0ff */
[----:B------:R-:W-:Y:S01]  /*6220*/  HFMA2 R77, -RZ, RZ, 0, 0 ;  /* 0x00000000ff4d7431 */ /* 0x000fe200000001ff */
[C---:B------:R-:W-:Y:S01]  /*6230*/  LOP3.LUT R95, R81.reuse, 0x2, RZ, 0xc0, !PT ;  /* 0x00000002515f7812 */ /* 0x040fe200078ec0ff */
[----:B------:R-:W-:Y:S01]  /*6240*/  IMAD.MOV.U32 R78, RZ, RZ, RZ ;  /* 0x000000ffff4e7224 */ /* 0x000fe200078e00ff */
[----:B------:R-:W-:Y:S01]  /*6250*/  LOP3.LUT R80, R4, 0x18, R80, 0xf8, !PT ;  /* 0x0000001804507812 */ /* 0x000fe200078ef850 */
[----:B------:R-:W4:Y:S01]  /*6260*/  LDCU UR62, c[0x0][0x370] ;  /* 0x00006e00ff3e77ac */ /* 0x000f220008000800 */
[----:B------:R-:W2:Y:S01]  /*6270*/  LDC.64 R72, c[0x0][0x9a8] ;  /* 0x00026a00ff487b82 */ /* 0x000ea20000000a00 */
[----:B------:R-:W-:Y:S02]  /*6280*/  LOP3.LUT R81, R81, 0x4, RZ, 0xc0, !PT ;  /* 0x0000000451517812 */ /* 0x000fe400078ec0ff */
[----:B------:R-:W-:Y:S01]  /*6290*/  LOP3.LUT R80, R80, 0xf20, R0, 0xf8, !PT ;  /* 0x00000f2050507812 */ /* 0x000fe200078ef800 */
[----:B------:R-:W2:Y:S01]  /*62a0*/  LDCU UR48, c[0x0][0xc0c] ;  /* 0x00018180ff3077ac */ /* 0x000ea20008000800 */
[----:B------:R-:W-:-:S02]  /*62b0*/  MOV R36, RZ ;  /* 0x000000ff00247202 */ /* 0x000fc40000000f00 */
[----:B------:R-:W-:Y:S01]  /*62c0*/  LOP3.LUT R37, R37, 0x600000, RZ, 0xc0, !PT ;  /* 0x0060000025257812 */ /* 0x000fe200078ec0ff */
[----:B-1----:R-:W-:Y:S01]  /*62d0*/  ULEA UR50, UR4, UR50, 0x18 ;  /* 0x0000003204327291 */ /* 0x002fe2000f8ec0ff */
[----:B------:R-:W1:Y:S01]  /*62e0*/  LDCU.64 UR4, c[0x0][0x990] ;  /* 0x00013200ff0477ac */ /* 0x000e620008000a00 */
[----:B---3--:R-:W-:Y:S01]  /*62f0*/  IMAD.U32 R90, RZ, RZ, UR8 ;  /* 0x00000008ff5a7e24 */ /* 0x008fe2000f8e00ff */
[----:B------:R-:W-:Y:S01]  /*6300*/  MOV R88, UR10 ;  /* 0x0000000a00587c02 */ /* 0x000fe20008000f00 */
[----:B------:R-:W-:Y:S01]  /*6310*/  IMAD.U32 R89, RZ, RZ, UR9 ;  /* 0x00000009ff597e24 */ /* 0x000fe2000f8e00ff */
[----:B------:R-:W3:Y:S01]  /*6320*/  LDCU UR38, c[0x0][0xc30] ;  /* 0x00018600ff2677ac */ /* 0x000ee20008000800 */
[----:B------:R-:W-:-:S03]  /*6330*/  IMAD.U32 R87, RZ, RZ, UR11 ;  /* 0x0000000bff577e24 */ /* 0x000fc6000f8e00ff */
[----:B------:R-:W4:Y:S01]  /*6340*/  LDS R2, [UR50+0x1a0] ;  /* 0x0001a032ff027984 */ /* 0x000f220008000800 */
[----:B------:R-:W2:Y:S01]  /*6350*/  LDCU.64 UR60, c[0x0][0x988] ;  /* 0x00013100ff3c77ac */ /* 0x000ea20008000a00 */
[----:B------:R-:W2:Y:S01]  /*6360*/  LDCU.64 UR46, c[0x0][0xc28] ;  /* 0x00018500ff2e77ac */ /* 0x000ea20008000a00 */
[----:B------:R-:W2:Y:S01]  /*6370*/  LDCU.128 UR56, c[0x0][0xc10] ;  /* 0x00018200ff3877ac */ /* 0x000ea20008000c00 */
[----:B-1----:R-:W-:Y:S01]  /*6380*/  IMAD.U32 R86, RZ, RZ, UR4 ;  /* 0x00000004ff567e24 */ /* 0x002fe2000f8e00ff */
[----:B------:R-:W-:Y:S01]  /*6390*/  UIADD3 UR4, UPT, UPT, UR50, 0x200, URZ ;  /* 0x0000020032047890 */ /* 0x000fe2000fffe0ff */
[----:B------:R-:W-:Y:S01]  /*63a0*/  IMAD.U32 R85, RZ, RZ, UR5 ;  /* 0x00000005ff557e24 */ /* 0x000fe2000f8e00ff */
[----:B------:R-:W1:Y:S04]  /*63b0*/  LDCU UR55, c[0x0][0x374] ;  /* 0x00006e80ff3777ac */ /* 0x000e680008000800 */
[----:B------:R-:W-:Y:S01]  /*63c0*/  IMAD.U32 R76, RZ, RZ, UR4 ;  /* 0x00000004ff4c7e24 */ /* 0x000fe2000f8e00ff */
[----:B------:R-:W-:Y:S01]  /*63d0*/  UMOV UR54, URZ ;  /* 0x000000ff00367c82 */ /* 0x000fe20008000000 */
[----:B------:R-:W-:-:S02]  /*63e0*/  UMOV UR51, URZ ;  /* 0x000000ff00337c82 */ /* 0x000fc40008000000 */
[----:B------:R-:W-:-:S04]  /*63f0*/  IMAD R80, R80, 0x2, R76 ;  /* 0x0000000250507824 */ /* 0x000fc800078e024c */
[--C-:B------:R-:W-:Y:S02]  /*6400*/  IMAD R95, R95, -0x10, R80.reuse ;  /* 0xfffffff05f5f7824 */ /* 0x100fe400078e0250 */
[----:B------:R-:W-:Y:S01]  /*6410*/  IMAD R94, R81, -0x10, R80 ;  /* 0xfffffff0515e7824 */ /* 0x000fe200078e0250 */
[C---:B----4-:R-:W-:Y:S02]  /*6420*/  IADD3 R3, PT, PT, R2.reuse, 0x80, RZ ;  /* 0x0000008002037810 */ /* 0x050fe40007ffe0ff */
[----:B------:R-:W-:Y:S02]  /*6430*/  LOP3.LUT R2, R2, 0xffff, RZ, 0xc0, !PT ;  /* 0x0000ffff02027812 */ /* 0x000fe400078ec0ff */
[----:B------:R-:W-:-:S05]  /*6440*/  LOP3.LUT R3, R3, 0xffff, RZ, 0xc0, !PT ;  /* 0x0000ffff03037812 */ /* 0x000fca00078ec0ff */
[----:B-123--:R4:W-:Y:S02]  /*6450*/  STL.64 [R1], R2 ;  /* 0x0000000201007387 */ /* 0x00e9e40000100a00 */
.L_x_150:
[----:B----4-:R-:W-:Y:S04]  /*6460*/  SHF.L.U32 R2, R77, 0x1f, RZ ;  /* 0x0000001f4d027819 */ /* 0x010fe800000006ff */
[----:B-1----:R-:W1:Y:S02]  /*6470*/  SYNCS.PHASECHK.TRANS64.TRYWAIT P0, [UR50+0x150], R2 ;  /* 0x00015002ff0075a7 */ /* 0x002e640008001132 */
[----:B-12---:R-:W-:Y:S05]  /*6480*/  @!P0 BRA `(.L_x_107) ;  /* 0x0000005000988947 */ /* 0x006fea0003800000 */
.L_x_222:
[----:B-1----:R-:W-:Y:S01]  /*6490*/  LEA R2, R36, UR49, 0x2 ;  /* 0x0000003124027c11 */ /* 0x002fe2000f8e10ff */
[----:B------:R-:W1:Y:S01]  /*64a0*/  LDS.128 R4, [UR50+0x190] ;  /* 0x00019032ff047984 */ /* 0x000e620008000c00 */
[----:B------:R-:W-:Y:S02]  /*64b0*/  UIADD3 UR4, UPT, UPT, UR50, 0x158, URZ ;  /* 0x0000015832047890 */ /* 0x000fe4000fffe0ff */
[----:B------:R-:W-:Y:S01]  /*64c0*/  UISETP.GE.AND UP0, UPT, UR39, 0x1, UPT ;  /* 0x000000012700788c */ /* 0x000fe2000bf06270 */
[----:B------:R-:W-:Y:S01]  /*64d0*/  @!PT LDS RZ, [RZ] ;  /* 0x00000000fffff984 */ /* 0x000fe20000000800 */
[----:B------:R-:W-:Y:S01]  /*64e0*/  @!PT LDS RZ, [RZ] ;  /* 0x00000000fffff984 */ /* 0x000fe20000000800 */
[----:B------:R-:W-:Y:S01]  /*64f0*/  @!PT LDS RZ, [RZ] ;  /* 0x00000000fffff984 */ /* 0x000fe20000000800 */
[----:B------:R-:W-:Y:S01]  /*6500*/  @!PT LDS RZ, [RZ] ;  /* 0x00000000fffff984 */ /* 0x000fe20000000800 */
[----:B------:R2:W-:Y:S06]  /*6510*/  MEMBAR.ALL.CTA ;  /* 0x0000000000007992 */ /* 0x0005ec0000008000 */
[----:B--2---:R-:W2:Y:S01]  /*6520*/  FENCE.VIEW.ASYNC.S ;  /* 0x00000000000073c6 */ /* 0x004ea20000000000 */
[----:B------:R-:W-:Y:S09]  /*6530*/  UPRMT UR4, URZ, 0x654, UR4 ;  /* 0x00000654ff047896 */ /* 0x000ff20008000004 */
[----:B--2---:R-:W-:Y:S01]  /*6540*/  SYNCS.ARRIVE.TRANS64.RED.A1T0 RZ, [UR4], RZ ;  /* 0x000000ffffff79a7 */ /* 0x004fe20008100404 */
[----:B------:R-:W5:Y:S01]  /*6550*/  LDL R2, [R2] ;  /* 0x0000000002027983 */ /* 0x000f620000100800 */
[----:B-1----:R-:W-:Y:S11]  /*6560*/  LOP3.LUT P0, RZ, R6, 0x1, RZ, 0xc0, !PT ;  /* 0x0000000106ff7812 */ /* 0x002ff6000780c0ff */
[----:B------:R-:W-:Y:S02]  /*6570*/  @!UPT UIADD3 URZ, UPT, UPT, URZ, URZ, URZ ;  /* 0x000000fffffff290 */ /* 0x000fe4000fffe0ff */
[----:B------:R-:W-:Y:S01]  /*6580*/  VOTEU.ANY UP1, P0 ;  /* 0x0000000000ff7886 */ /* 0x000fe20000020100 */
[----:B------:R-:W-:Y:S01]  /*6590*/  PLOP3.LUT P0, PT, PT, PT, UP1, 0x80, 0x8 ;  /* 0x000000000008781c */ /* 0x000fe20003f0f018 */
[----:B------:R-:W-:Y:S11]  /*65a0*/  UP2UR UR63, UPR, URZ, 0x2 ;  /* 0x00000002ff3f7883 */ /* 0x000ff60008000000 */
[----:B------:R-:W-:Y:S01]  /*65b0*/  @!UPT UIADD3 URZ, UPT, UPT, URZ, URZ, URZ ;  /* 0x000000fffffff290 */ /* 0x000fe2000fffe0ff */
[----:B------:R-:W-:Y:S02]  /*65c0*/  @P0 MOV R3, R4 ;  /* 0x0000000400030202 */ /* 0x000fe40000000f00 */
[----:B------:R-:W-:Y:S02]  /*65d0*/  @P0 LOP3.LUT R0, R5, 0xffff, RZ, 0xc0, !PT ;  /* 0x0000ffff05000812 */ /* 0x000fe400078ec0ff */
[----:B------:R-:W-:Y:S02]  /*65e0*/  @P0 R2UR UR5, R3 ;  /* 0x00000000030502ca */ /* 0x000fe400000e0000 */
[----:B------:R-:W-:Y:S11]  /*65f0*/  @P0 R2UR UR4, R0 ;  /* 0x00000000000402ca */ /* 0x000ff600000e0000 */
[----:B------:R-:W-:Y:S02]  /*6600*/  @UP1 UMOV UR37, UR5 ;  /* 0x0000000500251c82 */ /* 0x000fe40008000000 */
[----:B------:R-:W-:Y:S01]  /*6610*/  @UP1 UMOV UR36, UR4 ;  /* 0x0000000400241c82 */ /* 0x000fe20008000000 */
[----:B------:R-:W-:Y:S05]  /*6620*/  BRA.U !UP0, `(.L_x_108) ;  /* 0x0000000108cc7547 */ /* 0x000fea000b800000 */
[----:B------:R-:W1:Y:S01]  /*6630*/  LDCU UR9, c[0x0][0xc20] ;  /* 0x00018400ff0977ac */ /* 0x000e620008000800 */
[----:B------:R-:W-:Y:S02]  /*6640*/  UIMAD.WIDE.U32 UR4, UR55, UR59, URZ ;  /* 0x0000003b370472a5 */ /* 0x000fe4000f8e00ff */
[----:B------:R-:W-:Y:S02]  /*6650*/  UIMAD.WIDE.U32 UR6, UR62, UR56, URZ ;  /* 0x000000383e0672a5 */ /* 0x000fe4000f8e00ff */
[----:B------:R-:W-:Y:S02]  /*6660*/  UIMAD.WIDE.U32 UR10, UR36, UR59, URZ ;  /* 0x0000003b240a72a5 */ /* 0x000fe4000f8e00ff */
[----:B------:R-:W-:Y:S02]  /*6670*/  UISETP.NE.AND UP0, UPT, UR58, 0x1, UPT ;  /* 0x000000013a00788c */ /* 0x000fe4000bf05270 */
[----:B------:R-:W-:Y:S02]  /*6680*/  UISETP.NE.AND UP1, UPT, UR48, 0x1, UPT ;  /* 0x000000013000788c */ /* 0x000fe4000bf25270 */
[----:B------:R-:W-:Y:S02]  /*6690*/  UISETP.NE.AND UP2, UPT, UR39, 0x1, UPT ;  /* 0x000000012700788c */ /* 0x000fe4000bf45270 */
[----:B------:R-:W-:Y:S01]  /*66a0*/  UIMAD.WIDE.U32 UR12, UR37, UR56, URZ ;  /* 0x00000038250c72a5 */ /* 0x000fe2000f8e00ff */
[----:B------:R-:W-:Y:S01]  /*66b0*/  UMOV UR4, UR5 ;  /* 0x0000000500047c82 */ /* 0x000fe20008000000 */
[----:B------:R-:W-:Y:S01]  /*66c0*/  UMOV UR6, UR11 ;  /* 0x0000000b00067c82 */ /* 0x000fe20008000000 */
[----:B-1----:R-:W-:Y:S03]  /*66d0*/  USHF.R.U32.HI UR8, URZ, UR9, UR4 ;  /* 0x00000009ff087299 */ /* 0x002fe60008011604 */
[----:B------:R-:W-:Y:S02]  /*66e0*/  UMOV UR4, UR7 ;  /* 0x0000000700047c82 */ /* 0x000fe40008000000 */
[----:B------:R-:W-:Y:S02]  /*66f0*/  USHF.R.U32.HI UR5, URZ, UR57, UR4 ;  /* 0x00000039ff057299 */ /* 0x000fe40008011604 */
[----:B------:R-:W-:Y:S02]  /*6700*/  USEL UR4, UR55, UR8, !UP0 ;  /* 0x0000000837047287 */ /* 0x000fe4000c000000 */
[----:B------:R-:W-:Y:S02]  /*6710*/  USHF.R.U32.HI UR8, URZ, UR9, UR6 ;  /* 0x00000009ff087299 */ /* 0x000fe40008011606 */
[----:B------:R-:W-:Y:S02]  /*6720*/  UIMAD.WIDE.U32 UR6, UR4, UR46, URZ ;  /* 0x0000002e040672a5 */ /* 0x000fe4000f8e00ff */
[----:B------:R-:W-:Y:S02]  /*6730*/  USEL UR9, UR62, UR5, !UP1 ;  /* 0x000000053e097287 */ /* 0x000fe4000c800000 */
[----:B------:R-:W-:Y:S02]  /*6740*/  USEL UR8, UR36, UR8, !UP0 ;  /* 0x0000000824087287 */ /* 0x000fe4000c000000 */
[----:B------:R-:W-:Y:S01]  /*6750*/  UIMAD.WIDE.U32 UR10, UR9, UR46, URZ ;  /* 0x0000002e090a72a5 */ /* 0x000fe2000f8e00ff */
[----:B------:R-:W-:Y:S01]  /*6760*/  UMOV UR6, UR7 ;  /* 0x0000000700067c82 */ /* 0x000fe20008000000 */
[----:B------:R-:W-:Y:S01]  /*6770*/  UMOV UR5, UR13 ;  /* 0x0000000d00057c82 */ /* 0x000fe20008000000 */
[----:B------:R-:W-:Y:S02]  /*6780*/  @UP2 USHF.R.U32.HI UR4, URZ, UR47, UR6 ;  /* 0x0000002fff042299 */ /* 0x000fe40008011606 */
[----:B------:R-:W-:Y:S02]  /*6790*/  USHF.R.U32.HI UR5, URZ, UR57, UR5 ;  /* 0x00000039ff057299 */ /* 0x000fe40008011605 */
[----:B------:R-:W-:Y:S02]  /*67a0*/  UIMAD UR4, UR39, UR4, URZ ;  /* 0x00000004270472a4 */ /* 0x000fe4000f8e02ff */
[----:B------:R-:W-:Y:S02]  /*67b0*/  USEL UR5, UR37, UR5, !UP1 ;  /* 0x0000000525057287 */ /* 0x000fe4000c800000 */
[----:B------:R-:W-:Y:S01]  /*67c0*/  UISETP.GE.AND UP0, UPT, UR8, UR4, UPT ;  /* 0x000000040800728c */ /* 0x000fe2000bf06270 */
[----:B------:R-:W-:Y:S01]  /*67d0*/  UMOV UR6, UR11 ;  /* 0x0000000b00067c82 */ /* 0x000fe20008000000 */
[----:B------:R-:W-:Y:S02]  /*67e0*/  UIMAD.WIDE.U32 UR10, UR8, UR46, URZ ;  /* 0x0000002e080a72a5 */ /* 0x000fe4000f8e00ff */
[----:B------:R-:W-:Y:S04]  /*67f0*/  @UP2 USHF.R.U32.HI UR9, URZ, UR47, UR6 ;  /* 0x0000002fff092299 */ /* 0x000fe80008011606 */
[----:B------:R-:W-:Y:S01]  /*6800*/  UIMAD UR6, UR39, UR9, URZ ;  /* 0x00000009270672a4 */ /* 0x000fe2000f8e02ff */
[----:B------:R-:W-:Y:S03]  /*6810*/  UMOV UR4, UR11 ;  /* 0x0000000b00047c82 */ /* 0x000fe60008000000 */
[----:B------:R-:W-:Y:S02]  /*6820*/  UISETP.GE.OR UP0, UPT, UR5, UR6, UP0 ;  /* 0x000000060500728c */ /* 0x000fe40008706670 */
[----:B------:R-:W-:Y:S02]  /*6830*/  USHF.R.U32.HI UR4, URZ, UR47, UR4 ;  /* 0x0000002fff047299 */ /* 0x000fe40008011604 */
[----:B------:R-:W-:Y:S02]  /*6840*/  UIMAD.WIDE.U32 UR6, UR5, UR46, URZ ;  /* 0x0000002e050672a5 */ /* 0x000fe4000f8e00ff */
[----:B------:R-:W-:Y:S02]  /*6850*/  USEL UR11, UR8, UR4, !UP2 ;  /* 0x00000004080b7287 */ /* 0x000fe4000d000000 */
[----:B------:R-:W-:Y:S02]  /*6860*/  UIADD3 UR6, UPT, UPT, -UR5, URZ, URZ ;  /* 0x000000ff05067290 */ /* 0x000fe4000fffe1ff */
[----:B------:R-:W-:Y:S02]  /*6870*/  UIADD3 UR10, UPT, UPT, -UR11, URZ, URZ ;  /* 0x000000ff0b0a7290 */ /* 0x000fe4000fffe1ff */
[----:B------:R-:W-:Y:S02]  /*6880*/  UIMAD UR6, UR48, UR6, UR37 ;  /* 0x00000006300672a4 */ /* 0x000fe4000f8e0225 */
[----:B------:R-:W-:Y:S01]  /*6890*/  UIMAD UR10, UR39, UR10, UR8 ;  /* 0x0000000a270a72a4 */ /* 0x000fe2000f8e0208 */
[----:B------:R-:W-:Y:S01]  /*68a0*/  @!UP0 UMOV UR4, UR7 ;  /* 0x0000000700048c82 */ /* 0x000fe20008000000 */
[----:B------:R-:W-:Y:S02]  /*68b0*/  UIADD3 UR7, UPT, UPT, -UR8, URZ, URZ ;  /* 0x000000ff08077290 */ /* 0x000fe4000fffe1ff */
[----:B------:R-:W-:Y:S04]  /*68c0*/  @!UP0 USHF.R.U32.HI UR4, URZ, UR47, UR4 ;  /* 0x0000002fff048299 */ /* 0x000fe80008011604 */
[----:B------:R-:W-:Y:S04]  /*68d0*/  @!UP0 USEL UR4, UR5, UR4, !UP2 ;  /* 0x0000000405048287 */ /* 0x000fe8000d000000 */
[----:B------:R-:W-:Y:S02]  /*68e0*/  @!UP0 UIMAD UR9, UR9, UR10, UR4 ;  /* 0x0000000a090982a4 */ /* 0x000fe4000f8e0204 */
[----:B------:R-:W-:Y:S02]  /*68f0*/  @!UP0 UIADD3 UR10, UPT, UPT, UR11, -UR4, URZ ;  /* 0x800000040b0a8290 */ /* 0x000fe4000fffe0ff */
[----:B------:R-:W-:Y:S02]  /*6900*/  UIMAD UR4, UR58, UR7, UR36 ;  /* 0x000000073a0472a4 */ /* 0x000fe4000f8e0224 */
[----:B------:R-:W-:Y:S03]  /*6910*/  @!UP0 UIMAD UR8, UR10, UR39, UR5 ;  /* 0x000000270a0882a4 */ /* 0x000fe6000f8e0205 */
[----:B------:R-:W-:Y:S02]  /*6920*/  @!UP0 UMOV UR5, UR9 ;  /* 0x0000000900058c82 */ /* 0x000fe40008000000 */
[----:B------:R-:W-:Y:S02]  /*6930*/  UIMAD UR37, UR5, UR48, UR6 ;  /* 0x00000030052572a4 */ /* 0x000fe4000f8e0206 */
[----:B------:R-:W-:Y:S11]  /*6940*/  UIMAD UR36, UR8, UR58, UR4 ;  /* 0x0000003a082472a4 */ /* 0x000ff6000f8e0204 */
[----:B------:R-:W-:Y:S01]  /*6950*/  @!UPT UIADD3 URZ, UPT, UPT, URZ, URZ, URZ ;  /* 0x000000fffffff290 */ /* 0x000fe2000fffe0ff */
.L_x_108:
[----:B------:R-:W-:Y:S01]  /*6960*/  UISETP.NE.AND UP0, UPT, UR38, 0x1, UPT ;  /* 0x000000012600788c */ /* 0x000fe2000bf05270 */
[----:B------:R-:W-:Y:S01]  /*6970*/  @P0 SHF.R.U32.HI R4, RZ, 0x10, R5 ;  /* 0x00000010ff040819 */ /* 0x000fe20000011605 */
[----:B------:R-:W-:Y:S01]  /*6980*/  USHF.L.U32 UR41, UR24, 0x7, URZ ;  /* 0x0000000718297899 */ /* 0x000fe200080006ff */
[----:B------:R-:W-:Y:S01]  /*6990*/  R2UR UR11, R96 ;  /* 0x00000000600b72ca */ /* 0x000fe200000e0000 */
[----:B------:R-:W-:Y:S01]  /*69a0*/  BSSY.RECONVERGENT B6, `(.L_x_109) ;  /* 0x0000035000067945 */ /* 0x000fe20003800200 */
[----:B------:R-:W-:Y:S02]  /*69b0*/  @P0 R2UR UR11, R4 ;  /* 0x00000000040b02ca */ /* 0x000fe400000e0000 */
[----:B------:R-:W-:Y:S04]  /*69c0*/  LOP3.LUT P0, RZ, R76, 0x1b0, RZ, 0xc0, !PT ;  /* 0x000001b04cff7812 */ /* 0x000fe8000780c0ff */
[----:B------:R-:W1:Y:S07]  /*69d0*/  @!UP0 LDCU.128 UR12, c[0x0][0xc10] ;  /* 0x00018200ff0c87ac */ /* 0x000e6e0008000c00 */
[----:B------:R-:W-:Y:S01]  /*69e0*/  IMAD.U32 R96, RZ, RZ, UR11 ;  /* 0x0000000bff607e24 */ /* 0x000fe2000f8e00ff */
[----:B------:R-:W2:Y:S01]  /*69f0*/  @!UP0 LDCU UR5, c[0x0][0xc0c] ;  /* 0x00018180ff0587ac */ /* 0x000ea20008000800 */
[----:B------:R-:W3:Y:S01]  /*6a00*/  @!UP0 LDCU UR10, c[0x0][0xc20] ;  /* 0x00018400ff0a87ac */ /* 0x000ee20008000800 */
[----:B-1----:R-:W-:Y:S02]  /*6a10*/  UIMAD.WIDE.U32 UR8, UR37, UR12, URZ ;  /* 0x0000000c250872a5 */ /* 0x002fe4000f8e00ff */
[----:B------:R-:W-:Y:S02]  /*6a20*/  UIMAD.WIDE.U32 UR6, UR36, UR15, URZ ;  /* 0x0000000f240672a5 */ /* 0x000fe4000f8e00ff */
[----:B------:R-:W-:Y:S03]  /*6a30*/  @!UP0 UISETP.NE.AND UP1, UPT, UR14, 0x1, UPT ;  /* 0x000000010e00888c */ /* 0x000fe6000bf25270 */
[----:B------:R-:W-:Y:S01]  /*6a40*/  @!UP0 UMOV UR4, UR9 ;  /* 0x0000000900048c82 */ /* 0x000fe20008000000 */
[----:B--2---:R-:W-:Y:S02]  /*6a50*/  @!UP0 UISETP.NE.AND UP2, UPT, UR5, 0x1, UPT ;  /* 0x000000010500888c */ /* 0x004fe4000bf45270 */
[----:B------:R-:W-:Y:S01]  /*6a60*/  @!UP0 USHF.R.U32.HI UR4, URZ, UR13, UR4 ;  /* 0x0000000dff048299 */ /* 0x000fe20008011604 */
[----:B------:R-:W-:Y:S02]  /*6a70*/  @!UP0 UMOV UR6, UR7 ;  /* 0x0000000700068c82 */ /* 0x000fe40008000000 */
[----:B---3--:R-:W-:Y:S02]  /*6a80*/  @!UP0 USHF.R.U32.HI UR6, URZ, UR10, UR6 ;  /* 0x0000000aff068299 */ /* 0x008fe40008011606 */
[----:B------:R-:W-:Y:S02]  /*6a90*/  @!UP0 USEL UR7, UR37, UR4, !UP2 ;  /* 0x0000000425078287 */ /* 0x000fe4000d000000 */
[----:B------:R-:W-:Y:S04]  /*6aa0*/  @!UP0 USEL UR6, UR36, UR6, !UP1 ;  /* 0x0000000624068287 */ /* 0x000fe8000c800000 */
[----:B------:R-:W-:Y:S02]  /*6ab0*/  @!UP0 UIADD3 UR4, UPT, UPT, -UR7, UR6, URZ ;  /* 0x0000000607048290 */ /* 0x000fe4000fffe1ff */
[----:B------:R-:W-:Y:S02]  /*6ac0*/  @!UP0 UIADD3 UR6, UPT, UPT, UR7, -UR6, URZ ;  /* 0x8000000607068290 */ /* 0x000fe4000fffe0ff */
[----:B------:R-:W-:Y:S02]  /*6ad0*/  @!UP0 UIMAD UR37, UR4, UR5, UR37 ;  /* 0x00000005042582a4 */ /* 0x000fe4000f8e0225 */
[----:B------:R-:W-:Y:S01]  /*6ae0*/  @!UP0 UIMAD UR36, UR6, UR14, UR36 ;  /* 0x0000000e062482a4 */ /* 0x000fe2000f8e0224 */
[----:B------:R-:W-:Y:S11]  /*6af0*/  @!P0 BRA `(.L_x_110) ;  /* 0x00000000007c8947 */ /* 0x000ff60003800000 */
[----:B------:R-:W1:Y:S01]  /*6b00*/  LDCU.64 UR8, c[0x4][0x80] ;  /* 0x01001000ff0877ac */ /* 0x000e620008000a00 */
[----:B------:R-:W-:Y:S01]  /*6b10*/  MOV R16, 0x0 ;  /* 0x0000000000107802 */ /* 0x000fe20000000f00 */
[----:B------:R-:W-:Y:S02]  /*6b20*/  HFMA2 R12, -RZ, RZ, 0, 5.9604644775390625e-08 ;  /* 0x00000001ff0c7431 */ /* 0x000fe400000001ff */
[----:B------:R-:W-:Y:S01]  /*6b30*/  IMAD.MOV.U32 R8, RZ, RZ, 0x70 ;  /* 0x00000070ff087424 */ /* 0x000fe200078e00ff */
[----:B------:R2:W3:Y:S01]  /*6b40*/  LDC.64 R14, c[0x4][R16] ;  /* 0x01000000100e7b82 */ /* 0x0004e20000000a00 */
[----:B------:R-:W4:Y:S01]  /*6b50*/  LDCU.64 UR6, c[0x4][0x88] ;  /* 0x01001100ff0677ac */ /* 0x000f220008000a00 */
[----:B------:R-:W-:Y:S01]  /*6b60*/  IMAD.MOV.U32 R13, RZ, RZ, RZ ;  /* 0x000000ffff0d7224 */ /* 0x000fe200078e00ff */
[----:B------:R-:W2:Y:S01]  /*6b70*/  LDCU.64 UR4, c[0x4][0x8] ;  /* 0x01000100ff0477ac */ /* 0x000ea20008000a00 */
[----:B-1----:R-:W-:Y:S01]  /*6b80*/  MOV R5, UR9 ;  /* 0x0000000900057c02 */ /* 0x002fe20008000f00 */
[----:B------:R-:W-:Y:S01]  /*6b90*/  IMAD.U32 R4, RZ, RZ, UR8 ;  /* 0x00000008ff047e24 */ /* 0x000fe2000f8e00ff */
[----:B----4-:R-:W-:Y:S01]  /*6ba0*/  MOV R7, UR7 ;  /* 0x0000000700077c02 */ /* 0x010fe20008000f00 */
[----:B------:R-:W-:Y:S01]  /*6bb0*/  IMAD.U32 R6, RZ, RZ, UR6 ;  /* 0x00000006ff067e24 */ /* 0x000fe2000f8e00ff */
[----:B--2---:R-:W-:Y:S01]  /*6bc0*/  MOV R11, UR5 ;  /* 0x00000005000b7c02 */ /* 0x004fe20008000f00 */
[----:B------:R-:W-:Y:S02]  /*6bd0*/  IMAD.U32 R10, RZ, RZ, UR4 ;  /* 0x00000004ff0a7e24 */ /* 0x000fe4000f8e00ff */
[----:B------:R-:W-:Y:S07]  /*6be0*/  LEPC R20, `(.L_x_111) ;  /* 0x000000001014794e */ /* 0x000fee0000000000 */
[----:B---3-5:R-:W-:Y:S05]  /*6bf0*/  CALL.ABS.NOINC R14 ;  /* 0x000000000e007343 */ /* 0x028fea0003c00000 */
.L_x_111:
[----:B------:R-:W1:Y:S01]  /*6c00*/  LDCU.64 UR8, c[0x4][0x80] ;  /* 0x01001000ff0877ac */ /* 0x000e620008000a00 */
[----:B------:R-:W2:Y:S01]  /*6c10*/  LDC.64 R16, c[0x4][R16] ;  /* 0x0100000010107b82 */ /* 0x000ea20000000a00 */
[----:B------:R-:W-:Y:S02]  /*6c20*/  HFMA2 R12, -RZ, RZ, 0, 5.9604644775390625e-08 ;  /* 0x00000001ff0c7431 */ /* 0x000fe400000001ff */
[----:B------:R-:W-:Y:S02]  /*6c30*/  IMAD.MOV.U32 R8, RZ, RZ, 0x70 ;  /* 0x00000070ff087424 */ /* 0x000fe400078e00ff */
[----:B------:R-:W-:Y:S01]  /*6c40*/  IMAD.MOV.U32 R13, RZ, RZ, RZ ;  /* 0x000000ffff0d7224 */ /* 0x000fe200078e00ff */
[----:B------:R-:W3:Y:S01]  /*6c50*/  LDCU.64 UR6, c[0x4][0x88] ;  /* 0x01001100ff0677ac */ /* 0x000ee20008000a00 */
[----:B------:R-:W4:Y:S01]  /*6c60*/  LDCU.64 UR4, c[0x4][0x8] ;  /* 0x01000100ff0477ac */ /* 0x000f220008000a00 */
[----:B-1----:R-:W-:Y:S02]  /*6c70*/  MOV R4, UR8 ;  /* 0x0000000800047c02 */ /* 0x002fe40008000f00 */
[----:B------:R-:W-:Y:S02]  /*6c80*/  MOV R5, UR9 ;  /* 0x0000000900057c02 */ /* 0x000fe40008000f00 */
[----:B---3--:R-:W-:Y:S01]  /*6c90*/  MOV R7, UR7 ;  /* 0x0000000700077c02 */ /* 0x008fe20008000f00 */
[----:B------:R-:W-:Y:S01]  /*6ca0*/  IMAD.U32 R6, RZ, RZ, UR6 ;  /* 0x00000006ff067e24 */ /* 0x000fe2000f8e00ff */
[----:B----4-:R-:W-:Y:S01]  /*6cb0*/  MOV R11, UR5 ;  /* 0x00000005000b7c02 */ /* 0x010fe20008000f00 */
[----:B------:R-:W-:Y:S02]  /*6cc0*/  IMAD.U32 R10, RZ, RZ, UR4 ;  /* 0x00000004ff0a7e24 */ /* 0x000fe4000f8e00ff */
[----:B------:R-:W-:Y:S07]  /*6cd0*/  LEPC R20, `(.L_x_110) ;  /* 0x000000001014794e */ /* 0x000fee0000000000 */
[----:B--2---:R-:W-:Y:S05]  /*6ce0*/  CALL.ABS.NOINC R16 ;  /* 0x0000000010007343 */ /* 0x004fea0003c00000 */
.L_x_110:
[----:B------:R-:W-:Y:S05]  /*6cf0*/  BSYNC.RECONVERGENT B6 ;  /* 0x0000000000067941 */ /* 0x000fea0003800200 */
.L_x_109:
[----:B------:R-:W-:Y:S02]  /*6d00*/  R2UR UR6, R93 ;  /* 0x000000005d0672ca */ /* 0x000fe400000e0000 */
[----:B------:R-:W-:Y:S02]  /*6d10*/  R2UR UR5, R86 ;  /* 0x00000000560572ca */ /* 0x000fe400000e0000 */
[----:B------:R-:W-:Y:S02]  /*6d20*/  R2UR UR4, R85 ;  /* 0x00000000550472ca */ /* 0x000fe400000e0000 */
[----:B------:R-:W-:Y:S02]  /*6d30*/  ISETP.NE.U32.AND P4, PT, R74, RZ, PT ;  /* 0x000000ff4a00720c */ /* 0x000fe40003f85070 */
[----:B------:R-:W-:Y:S02]  /*6d40*/  ISETP.NE.U32.AND P2, PT, RZ, UR60, PT ;  /* 0x0000003cff007c0c */ /* 0x000fe4000bf45070 */
[----:B------:R-:W-:Y:S02]  /*6d50*/  ISETP.NE.AND.EX P4, PT, R75, RZ, PT, P4 ;  /* 0x000000ff4b00720c */ /* 0x000fe40003f85340 */
[----:B------:R-:W-:Y:S01]  /*6d60*/  ISETP.NE.AND.EX P2, PT, RZ, UR61, PT, P2 ;  /* 0x0000003dff007c0c */ /* 0x000fe2000bf45320 */
[----:B------:R-:W-:Y:S02]  /*6d70*/  UISETP.NE.AND UP2, UPT, UR6, URZ, UPT ;  /* 0x000000ff0600728c */ /* 0x000fe4000bf45270 */
[----:B------:R-:W-:Y:S04]  /*6d80*/  UISETP.NE.U32.AND UP0, UPT, UR5, URZ, UPT ;  /* 0x000000ff0500728c */ /* 0x000fe8000bf05070 */
[----:B------:R-:W-:Y:S01]  /*6d90*/  UISETP.NE.AND.EX UP1, UPT, UR4, URZ, UPT, UP0 ;  /* 0x000000ff0400728c */ /* 0x000fe2000bf25300 */
[----:B------:R-:W-:Y:S01]  /*6da0*/  PLOP3.LUT P1, PT, PT, PT, UP2, 0x80, 0x8 ;  /* 0x000000000008781c */ /* 0x000fe20003f2f028 */
[----:B------:R-:W-:Y:S03]  /*6db0*/  UPLOP3.LUT UP0, UPT, UPT, UPT, UPT, 0x40, 0x4 ;  /* 0x000000000004789c */ /* 0x000fe60003f0e870 */
[----:B------:R-:W-:Y:S06]  /*6dc0*/  @UP2 UPLOP3.LUT UP0, UPT, UPT, UPT, UP1, 0x80, 0x8 ;  /* 0x000000000008289c */ /* 0x000fec0003f0f010 */
[----:B------:R-:W-:Y:S01]  /*6dd0*/  PLOP3.LUT P0, PT, PT, PT, UP0, 0x80, 0x8 ;  /* 0x000000000008781c */ /* 0x000fe20003f0f008 */
[----:B------:R-:W-:Y:S01]  /*6de0*/  @!UPT UIADD3 URZ, UPT, UPT, URZ, URZ, URZ ;  /* 0x000000fffffff290 */ /* 0x000fe2000fffe0ff */
[----:B------:R-:W-:Y:S11]  /*6df0*/  BRA.U !UP1, `(.L_x_112) ;  /* 0x0000000109407547 */ /* 0x000ff6000b800000 */
[----:B------:R-:W-:Y:S01]  /*6e00*/  UISETP.NE.U32.AND UP0, UPT, UR60, URZ, UPT ;  /* 0x000000ff3c00728c */ /* 0x000fe2000bf05070 */
[----:B------:R-:W-:Y:S01]  /*6e10*/  R2UR UR6, R86 ;  /* 0x00000000560672ca */ /* 0x000fe200000e0000 */
[----:B------:R-:W1:Y:S01]  /*6e20*/  LDCU.64 UR8, c[0x0][0x358] ;  /* 0x00006b00ff0877ac */ /* 0x000e620008000a00 */
[----:B------:R-:W-:Y:S02]  /*6e30*/  HFMA2 R83, -RZ, RZ, 0, 5.9604644775390625e-08 ;  /* 0x00000001ff537431 */ /* 0x000fe400000001ff */
[----:B------:R-:W-:Y:S01]  /*6e40*/  IMAD.MOV.U32 R0, RZ, RZ, 0x1 ;  /* 0x00000001ff007424 */ /* 0x000fe200078e00ff */
[----:B------:R-:W-:Y:S06]  /*6e50*/  UISETP.NE.AND.EX UP0, UPT, UR61, URZ, UPT, UP0 ;  /* 0x000000ff3d00728c */ /* 0x000fec000bf05300 */
[----:B------:R-:W-:Y:S05]  /*6e60*/  PLOP3.LUT P3, PT, PT, PT, UP0, 0x80, 0x8 ;  /* 0x000000000008781c */ /* 0x000fea0003f6f008 */
[----:B------:R-:W2:Y:S01]  /*6e70*/  @UP0 LDCU.64 UR4, c[0x0][0x988] ;  /* 0x00013100ff0407ac */ /* 0x000ea20008000a00 */
[----:B------:R-:W-:Y:S07]  /*6e80*/  @UP0 UIMAD UR6, UR53, UR6, URZ ;  /* 0x00000006350602a4 */ /* 0x000fee000f8e02ff */
[----:B------:R-:W-:Y:S01]  /*6e90*/  @!P3 PRMT R83, R0, 0x7610, R83 ;  /* 0x000076100053b816 */ /* 0x000fe20000000053 */
[----:B--2---:R-:W-:Y:S06]  /*6ea0*/  @UP0 UIMAD.WIDE UR4, UR6, 0x4, UR4 ;  /* 0x00000004060408a5 */ /* 0x004fec000f8e0204 */
[----:B------:R-:W-:Y:S02]  /*6eb0*/  IMAD.U32 R4, RZ, RZ, UR4 ;  /* 0x00000004ff047e24 */ /* 0x000fe4000f8e00ff */
[----:B------:R-:W-:Y:S03]  /*6ec0*/  IMAD.U32 R5, RZ, RZ, UR5 ;  /* 0x00000005ff057e24 */ /* 0x000fe6000f8e00ff */
[----:B------:R-:W2:Y:S02]  /*6ed0*/  @!UP0 LDCU UR4, c[0x0][0x980] ;  /* 0x00013000ff0487ac */ /* 0x000ea40008000800 */
[----:B-1---5:R1:W5:Y:S02]  /*6ee0*/  @P3 LDG.E R41, desc[UR8][R4.64] ;  /* 0x0000000804293981 */ /* 0x022364000c1e1900 */
[----:B-12---:R-:W-:Y:S02]  /*6ef0*/  @!P3 MOV R41, UR4 ;  /* 0x000000040029bc02 */ /* 0x006fe40008000f00 */
.L_x_112:
[----:B------:R-:W-:Y:S05]  /*6f00*/  @!P4 BRA `(.L_x_113) ;  /* 0x000000000024c947 */ /* 0x000fea0003800000 */
[----:B------:R-:W-:Y:S01]  /*6f10*/  ISETP.NE.U32.AND P3, PT, R72, RZ, PT ;  /* 0x000000ff4800720c */ /* 0x000fe20003f65070 */
[----:B------:R-:W1:Y:S03]  /*6f20*/  LDCU.64 UR4, c[0x0][0x358] ;  /* 0x00006b00ff0477ac */ /* 0x000e660008000a00 */
[----:B------:R-:W-:Y:S11]  /*6f30*/  ISETP.NE.AND.EX P3, PT, R73, RZ, PT, P3 ;  /* 0x000000ff4900720c */ /* 0x000ff60003f65330 */
[----:B------:R-:W-:Y:S02]  /*6f40*/  @!UPT UIADD3 URZ, UPT, UPT, URZ, URZ, URZ ;  /* 0x000000fffffff290 */ /* 0x000fe4000fffe0ff */
[----:B------:R-:W2:Y:S01]  /*6f50*/  @P3 LDC.64 R4, c[0x0][0x9a8] ;  /* 0x00026a00ff043b82 */ /* 0x000ea20000000a00 */
[----:B------:R-:W-:Y:S04]  /*6f60*/  @P3 IMAD R0, R74, UR53, RZ ;  /* 0x000000354a003c24 */ /* 0x000fe8000f8e02ff */
[----:B--2---:R-:W-:Y:S05]  /*6f70*/  @P3 IMAD.WIDE R4, R0, 0x4, R4 ;  /* 0x0000000400043825 */ /* 0x004fea00078e0204 */
[----:B-1---5:R1:W5:Y:S02]  /*6f80*/  @P3 LDG.E R38, desc[UR4][R4.64] ;  /* 0x0000000404263981 */ /* 0x022364000c1e1900 */
[----:B-1----:R-:W2:Y:S02]  /*6f90*/  @!P3 LDC R38, c[0x0][0x9a0] ;  /* 0x00026800ff26bb82 */ /* 0x002ea40000000800 */
.L_x_113:
[----:B-----5:R-:W-:Y:S01]  /*6fa0*/  FSETP.NEU.AND P3, PT, R41, RZ, PT ;  /* 0x000000ff2900720b */ /* 0x020fe20003f6d000 */
[----:B------:R-:W1:Y:S01]  /*6fb0*/  LDCU.128 UR12, c[0x0][0xb90] ;  /* 0x00017200ff0c77ac */ /* 0x000e620008000c00 */
[----:B------:R-:W-:Y:S01]  /*6fc0*/  SEL R3, RZ, 0xffffffff, P2 ;  /* 0xffffffffff037807 */ /* 0x000fe20001000000 */
[----:B------:R-:W-:Y:S01]  /*6fd0*/  BSSY B1, `(.L_x_114) ;  /* 0x0000057000017945 */ /* 0x000fe20003800000 */
[----:B------:R-:W-:Y:S01]  /*6fe0*/  @P1 LOP3.LUT P2, RZ, R83, 0xff, RZ, 0xc0, !PT ;  /* 0x000000ff53ff1812 */ /* 0x000fe2000784c0ff */
[----:B------:R-:W-:Y:S01]  /*6ff0*/  IMAD.MOV.U32 R57, RZ, RZ, 0x1 ;  /* 0x00000001ff397424 */ /* 0x000fe200078e00ff */
[----:B------:R-:W-:Y:S01]  /*7000*/  @P1 SEL R0, RZ, 0xffffffff, P3 ;  /* 0xffffffffff001807 */ /* 0x000fe20001800000 */
[----:B------:R-:W-:Y:S01]  /*7010*/  IMAD.IADD R39, R37, 0x1, R2 ;  /* 0x0000000125277824 */ /* 0x000fe200078e0202 */
[----:B------:R-:W-:Y:S01]  /*7020*/  LOP3.LUT R79, R79, 0x1, RZ, 0x3c, !PT ;  /* 0x000000014f4f7812 */ /* 0x000fe200078e3cff */
[----:B------:R-:W3:Y:S01]  /*7030*/  LDCU UR11, c[0x0][0xba0] ;  /* 0x00017400ff0b77ac */ /* 0x000ee20008000800 */
[----:B------:R-:W-:Y:S01]  /*7040*/  @P0 SEL R0, R3, R0, !P2 ;  /* 0x0000000003000207 */ /* 0x000fe20005000000 */
[----:B------:R-:W-:Y:S01]  /*7050*/  IMAD R104, R81, -0x10, R95 ;  /* 0xfffffff051687824 */ /* 0x000fe200078e025f */
[----:B------:R-:W-:Y:S01]  /*7060*/  LEA R103, R36, UR50, 0x3 ;  /* 0x0000003224677c11 */ /* 0x000fe2000f8e18ff */
[----:B------:R-:W-:Y:S01]  /*7070*/  USHF.L.U32 UR8, UR52, 0x7, URZ ;  /* 0x0000000734087899 */ /* 0x000fe200080006ff */
[----:B------:R-:W-:Y:S01]  /*7080*/  @P1 LOP3.LUT R0, R0, 0x1, RZ, 0xc0, !PT ;  /* 0x0000000100001812 */ /* 0x000fe200078ec0ff */
[----:B------:R-:W-:Y:S01]  /*7090*/  IMAD.MOV.U32 R56, RZ, RZ, RZ ;  /* 0x000000ffff387224 */ /* 0x000fe200078e00ff */
[----:B------:R-:W-:Y:S02]  /*70a0*/  R2UR UR4, R89 ;  /* 0x00000000590472ca */ /* 0x000fe400000e0000 */
[----:B------:R-:W-:Y:S02]  /*70b0*/  CS2R R70, SRZ ;  /* 0x0000000000467805 */ /* 0x000fe4000001ff00 */
[----:B------:R-:W-:Y:S01]  /*70c0*/  ISETP.NE.U32.OR P5, PT, R0, 0x1, !P1 ;  /* 0x000000010000780c */ /* 0x000fe20004fa5470 */
[----:B------:R-:W-:Y:S01]  /*70d0*/  IMAD.U32 R100, RZ, RZ, UR8 ;  /* 0x00000008ff647e24 */ /* 0x000fe2000f8e00ff */
[----:B------:R-:W-:Y:S02]  /*70e0*/  R2UR UR6, R88 ;  /* 0x00000000580672ca */ /* 0x000fe400000e0000 */
[----:B------:R-:W-:Y:S02]  /*70f0*/  CS2R R68, SRZ ;  /* 0x0000000000447805 */ /* 0x000fe4000001ff00 */
[----:B------:R-:W-:Y:S02]  /*7100*/  R2UR UR10, R90 ;  /* 0x000000005a0a72ca */ /* 0x000fe400000e0000 */
[----:B------:R-:W-:Y:S02]  /*7110*/  CS2R R62, SRZ ;  /* 0x00000000003e7805 */ /* 0x000fe4000001ff00 */
[----:B------:R-:W-:Y:S02]  /*7120*/  R2UR UR9, R87 ;  /* 0x00000000570972ca */ /* 0x000fe400000e0000 */
[----:B------:R-:W-:Y:S02]  /*7130*/  CS2R R60, SRZ ;  /* 0x00000000003c7805 */ /* 0x000fe4000001ff00 */
[----:B------:R-:W-:Y:S02]  /*7140*/  PLOP3.LUT P2, PT, PT, PT, UP1, 0x80, 0x8 ;  /* 0x000000000008781c */ /* 0x000fe40003f4f018 */
[----:B------:R-:W-:Y:S02]  /*7150*/  CS2R R54, SRZ ;  /* 0x0000000000367805 */ /* 0x000fe4000001ff00 */
[----:B------:R-:W-:Y:S01]  /*7160*/  LOP3.LUT P4, R101, R83, 0xff, RZ, 0xc0, !PT ;  /* 0x000000ff53657812 */ /* 0x000fe2000788c0ff */
[----:B------:R-:W-:Y:S01]  /*7170*/  UIMAD.WIDE.U32 UR4, UR8, UR4, URZ ;  /* 0x00000004080472a5 */ /* 0x000fe2000f8e00ff */
[----:B------:R-:W-:Y:S02]  /*7180*/  SEL R4, RZ, 0xffffffff, P3 ;  /* 0xffffffffff047807 */ /* 0x000fe40001800000 */
[----:B------:R-:W-:Y:S02]  /*7190*/  CS2R R52, SRZ ;  /* 0x0000000000347805 */ /* 0x000fe4000001ff00 */
[----:B------:R-:W-:Y:S01]  /*71a0*/  @P5 SHF.L.U32 R0, R79, 0x1f, RZ ;  /* 0x0000001f4f005819 */ /* 0x000fe200000006ff */
[----:B------:R-:W-:Y:S01]  /*71b0*/  USHF.R.U32.HI UR5, URZ, UR6, UR5 ;  /* 0x00000006ff057299 */ /* 0x000fe20008011605 */
[----:B------:R-:W-:Y:S01]  /*71c0*/  P2R R102, PR, RZ, 0x20 ;  /* 0x00000020ff667803 */ /* 0x000fe20000000000 */
[----:B------:R-:W-:Y:S01]  /*71d0*/  UISETP.NE.AND UP0, UPT, UR10, 0x1, UPT ;  /* 0x000000010a00788c */ /* 0x000fe2000bf05270 */
[----:B------:R4:W2:Y:S01]  /*71e0*/  @P5 SYNCS.PHASECHK.TRANS64.TRYWAIT P1, [UR50+0x100], R0 ;  /* 0x00010000ff0055a7 */ /* 0x0008a20008021132 */
[----:B------:R-:W-:Y:S02]  /*71f0*/  CS2R R50, SRZ ;  /* 0x0000000000327805 */ /* 0x000fe4000001ff00 */
[----:B------:R-:W-:Y:S01]  /*7200*/  CS2R R48, SRZ ;  /* 0x0000000000307805 */ /* 0x000fe2000001ff00 */
[----:B------:R-:W-:Y:S01]  /*7210*/  USEL UR5, UR8, UR5, !UP0 ;  /* 0x0000000508057287 */ /* 0x000fe2000c000000 */
[----:B------:R-:W-:Y:S01]  /*7220*/  @P2 SEL R4, R3, R4, !P4 ;  /* 0x0000000403042207 */ /* 0x000fe20006000000 */
[----:B------:R-:W-:Y:S03]  /*7230*/  UISETP.NE.AND UP0, UPT, UR9, 0x1, UPT ;  /* 0x000000010900788c */ /* 0x000fe6000bf05270 */
[----:B------:R-:W-:Y:S01]  /*7240*/  LOP3.LUT R4, R4, 0x1, RZ, 0xc0, !PT ;  /* 0x0000000104047812 */ /* 0x000fe200078ec0ff */
[----:B------:R-:W-:Y:S02]  /*7250*/  IMAD R6, RZ, RZ, -UR5 ;  /* 0x80000005ff067e24 */ /* 0x000fe4000f8e02ff */
[----:B------:R-:W-:Y:S02]  /*7260*/  IMAD.U32 R99, RZ, RZ, UR5 ;  /* 0x00000005ff637e24 */ /* 0x000fe4000f8e00ff */
[----:B------:R-:W-:Y:S01]  /*7270*/  IMAD R100, R6, UR10, R100 ;  /* 0x0000000a06647c24 */ /* 0x000fe2000f8e0264 */
[----:B----4-:R-:W-:Y:S04]  /*7280*/  SHF.L.U32 R0, R78, 0x1f, RZ ;  /* 0x0000001f4e007819 */ /* 0x010fe800000006ff */
[----:B------:R4:W4:Y:S01]  /*7290*/  SYNCS.PHASECHK.TRANS64.TRYWAIT P0, [R103+URZ+0x160], R0 ;  /* 0x00016000670075a7 */ /* 0x00092200080011ff */
[----:B-1----:R-:W-:Y:S07]  /*72a0*/  UIMAD.WIDE.U32 UR6, UR5, UR12, URZ ;  /* 0x0000000c050672a5 */ /* 0x002fee000f8e00ff */
[----:B------:R-:W-:Y:S02]  /*72b0*/  UMOV UR4, UR7 ;  /* 0x0000000700047c82 */ /* 0x000fe40008000000 */
[----:B------:R-:W-:Y:S04]  /*72c0*/  USHF.R.U32.HI UR4, URZ, UR13, UR4 ;  /* 0x0000000dff047299 */ /* 0x000fe80008011604 */
[----:B------:R-:W-:Y:S02]  /*72d0*/  USEL UR4, UR5, UR4, !UP0 ;  /* 0x0000000405047287 */ /* 0x000fe4000c000000 */
[----:B------:R-:W-:Y:S02]  /*72e0*/  UISETP.NE.AND UP0, UPT, UR14, 0x1, UPT ;  /* 0x000000010e00788c */ /* 0x000fe4000bf05270 */
[----:B------:R-:W-:Y:S02]  /*72f0*/  UIMAD.WIDE.U32 UR6, UR4, UR15, URZ ;  /* 0x0000000f040672a5 */ /* 0x000fe4000f8e00ff */
[----:B------:R-:W-:Y:S02]  /*7300*/  IMAD.U32 R98, RZ, RZ, UR4 ;  /* 0x00000004ff627e24 */ /* 0x000fe4000f8e00ff */
[----:B------:R-:W-:Y:S01]  /*7310*/  PLOP3.LUT P2, PT, PT, PT, UP0, 0x80, 0x8 ;  /* 0x000000000008781c */ /* 0x000fe20003f4f008 */
[----:B------:R-:W-:Y:S02]  /*7320*/  IMAD R5, RZ, RZ, -UR4 ;  /* 0x80000004ff057e24 */ /* 0x000fe4000f8e02ff */
[----:B------:R-:W-:Y:S01]  /*7330*/  UMOV UR6, UR7 ;  /* 0x0000000700067c82 */ /* 0x000fe20008000000 */
[----:B------:R-:W-:Y:S01]  /*7340*/  IMAD.U32 R97, RZ, RZ, UR4 ;  /* 0x00000004ff617e24 */ /* 0x000fe2000f8e00ff */
[----:B---3--:R-:W-:Y:S01]  /*7350*/  USHF.R.U32.HI UR6, URZ, UR11, UR6 ;  /* 0x0000000bff067299 */ /* 0x008fe20008011606 */
[----:B------:R-:W-:Y:S05]  /*7360*/  IMAD R99, R5, UR9, R99 ;  /* 0x0000000905637c24 */ /* 0x000fea000f8e0263 */
[----:B------:R-:W-:Y:S02]  /*7370*/  SEL R98, R98, UR6, !P2 ;  /* 0x0000000662627c07 */ /* 0x000fe4000d000000 */
[----:B------:R-:W-:Y:S03]  /*7380*/  ISETP.NE.U32.AND P2, PT, R4, 0x1, PT ;  /* 0x000000010400780c */ /* 0x000fe60003f45070 */
[----:B------:R-:W-:Y:S01]  /*7390*/  IMAD.MOV R3, RZ, RZ, -R98 ;  /* 0x000000ffff037224 */ /* 0x000fe200078e0a62 */
[----:B------:R-:W-:Y:S03]  /*73a0*/  P2R R58, PR, RZ, 0x4 ;  /* 0x00000004ff3a7803 */ /* 0x000fe60000000000 */
[----:B------:R-:W-:Y:S01]  /*73b0*/  IMAD R97, R3, UR14, R97 ;  /* 0x0000000e03617c24 */ /* 0x000fe2000f8e0261 */
[----:B--2---:R-:W-:Y:S01]  /*73c0*/  @P5 SEL R57, RZ, 0x1, !P1 ;  /* 0x00000001ff395807 */ /* 0x004fe20004800000 */
[----:B------:R-:W-:Y:S06]  /*73d0*/  @!P5 BRA `(.L_x_115) ;  /* 0x000000000058d947 */ /* 0x000fec0003800000 */
[----:B------:R-:W-:Y:S01]  /*73e0*/  IMAD.MOV.U32 R71, RZ, RZ, RZ ;  /* 0x000000ffff477224 */ /* 0x000fe200078e00ff */
[----:B------:R-:W-:Y:S01]  /*73f0*/  ISETP.NE.AND P1, PT, R57, RZ, PT ;  /* 0x000000ff3900720c */ /* 0x000fe20003f25270 */
[----:B------:R-:W-:Y:S01]  /*7400*/  BSSY B0, `(.L_x_116) ;  /* 0x000000c000007945 */ /* 0x000fe20003800000 */
[----:B------:R-:W-:Y:S02]  /*7410*/  CS2R R50, SRZ ;  /* 0x0000000000327805 */ /* 0x000fe4000001ff00 */
[----:B------:R-:W-:Y:S02]  /*7420*/  CS2R R48, SRZ ;  /* 0x0000000000307805 */ /* 0x000fe4000001ff00 */
[----:B------:R-:W-:Y:S02]  /*7430*/  CS2R R54, SRZ ;  /* 0x0000000000367805 */ /* 0x000fe4000001ff00 */
[----:B------:R-:W-:Y:S02]  /*7440*/  CS2R R52, SRZ ;  /* 0x0000000000347805 */ /* 0x000fe4000001ff00 */
[----:B------:R-:W-:Y:S02]  /*7450*/  CS2R R62, SRZ ;  /* 0x00000000003e7805 */ /* 0x000fe4000001ff00 */
[----:B------:R-:W-:Y:S02]  /*7460*/  CS2R R60, SRZ ;  /* 0x00000000003c7805 */ /* 0x000fe4000001ff00 */
[----:B------:R-:W-:Y:S01]  /*7470*/  CS2R R68, SRZ ;  /* 0x0000000000447805 */ /* 0x000fe2000001ff00 */
[----:B------:R-:W-:Y:S06]  /*7480*/  @P1 BRA `(.L_x_117) ;  /* 0x00000000000c1947 */ /* 0x000fec0003800000 */
[----:B------:R-:W-:Y:S04]  /*7490*/  SHF.L.U32 R3, R79, 0x1f, RZ ;  /* 0x0000001f4f037819 */ /* 0x000fe800000006ff */
[----:B------:R-:W1:Y:S02]  /*74a0*/  SYNCS.PHASECHK.TRANS64.TRYWAIT P1, [UR50+0x100], R3 ;  /* 0x00010003ff0075a7 */ /* 0x000e640008021132 */
[----:B-1----:R-:W-:Y:S05]  /*74b0*/  @!P1 BRA `(.L_x_118) ;  /* 0x0000004000a49947 */ /* 0x002fea0003800000 */
.L_x_117:
[----:B------:R-:W-:Y:S05]  /*74c0*/  BSYNC B0 ;  /* 0x0000000000007941 */ /* 0x000fea0003800000 */
.L_x_116:
[----:B------:R-:W-:Y:S01]  /*74d0*/  ISETP.NE.AND P1, PT, R58, RZ, PT ;  /* 0x000000ff3a00720c */ /* 0x000fe20003f25270 */
[----:B------:R-:W-:Y:S11]  /*74e0*/  HFMA2 R56, -RZ, RZ, 0, 5.9604644775390625e-08 ;  /* 0x00000001ff387431 */ /* 0x000ff600000001ff */
[----:B------:R-:W-:Y:S01]  /*74f0*/  @!UPT UIADD3 URZ, UPT, UPT, URZ, URZ, URZ ;  /* 0x000000fffffff290 */ /* 0x000fe2000fffe0ff */
[----:B------:R2:W3:Y:S04]  /*7500*/  @P1 LDS.128 R48, [R80] ;  /* 0x0000000050301984 */ /* 0x0004e80000000c00 */
[----:B------:R2:W1:Y:S04]  /*7510*/  @P1 LDS.128 R52, [R95+0x10] ;  /* 0x000010005f341984 */ /* 0x0004680000000c00 */
[----:B------:R2:W1:Y:S04]  /*7520*/  @P1 LDS.128 R60, [R94+0x20] ;  /* 0x000020005e3c1984 */ /* 0x0004680000000c00 */
[----:B------:R2:W1:Y:S02]  /*7530*/  @P1 LDS.128 R68, [R104+0x30] ;  /* 0x0000300068441984 */ /* 0x0004640000000c00 */
.L_x_115:
[----:B------:R-:W-:Y:S05]  /*7540*/  BSYNC B1 ;  /* 0x0000000000017941 */ /* 0x000fea0003800000 */
.L_x_114:
[----:B-1----:R-:W-:Y:S04]  /*7550*/  SHF.R.U32.HI R2, RZ, 0x15, R39 ;  /* 0x00000015ff027819 */ /* 0x002fe80000011627 */
[----:B------:R-:W-:Y:S01]  /*7560*/  LOP3.LUT P1, RZ, R2, 0x3, R84, 0x48, !PT ;  /* 0x0000000302ff7812 */ /* 0x000fe20007824854 */
[----:B------:R-:W-:Y:S01]  /*7570*/  @!UPT UIADD3 URZ, UPT, UPT, URZ, URZ, URZ ;  /* 0x000000fffffff290 */ /* 0x000fe2000fffe0ff */
[----:B----4-:R-:W-:Y:S11]  /*7580*/  @P0 BRA `(.L_x_119) ;  /* 0x0000000000080947 */ /* 0x010ff60003800000 */
[----:B------:R-:W1:Y:S02]  /*7590*/  SYNCS.PHASECHK.TRANS64.TRYWAIT P0, [R103+URZ+0x160], R0 ;  /* 0x00016000670075a7 */ /* 0x000e6400080011ff */
[----:B-1----:R-:W-:Y:S05]  /*75a0*/  @!P0 BRA `(.L_x_120) ;  /* 0x0000004000808947 */ /* 0x002fea0003800000 */
.L_x_119:
[----:B------:R-:W-:Y:S05]  /*75b0*/  @!P1 BRA `(.L_x_121) ;  /* 0x0000000000409947 */ /* 0x000fea0003800000 */
[----:B------:R-:W4:Y:S01]  /*75c0*/  LDCU.64 UR8, c[0x4][0x70] ;  /* 0x01000e00ff0877ac */ /* 0x000f220008000a00 */
[----:B------:R-:W-:Y:S01]  /*75d0*/  MOV R3, 0x0 ;  /* 0x0000000000037802 */ /* 0x000fe20000000f00 */
[----:B------:R-:W-:Y:S02]  /*75e0*/  HFMA2 R12, -RZ, RZ, 0, 5.9604644775390625e-08 ;  /* 0x00000001ff0c7431 */ /* 0x000fe400000001ff */
[----:B------:R-:W-:Y:S02]  /*75f0*/  IMAD.MOV.U32 R8, RZ, RZ, 0x192 ;  /* 0x00000192ff087424 */ /* 0x000fe400078e00ff */
[----:B------:R-:W-:Y:S01]  /*7600*/  IMAD.MOV.U32 R13, RZ, RZ, RZ ;  /* 0x000000ffff0d7224 */ /* 0x000fe200078e00ff */
[----:B------:R-:W5:Y:S01]  /*7610*/  LDCU.64 UR6, c[0x4][0x78] ;  /* 0x01000f00ff0677ac */ /* 0x000f620008000a00 */
[----:B------:R-:W1:Y:S01]  /*7620*/  LDC.64 R2, c[0x4][R3] ;  /* 0x0100000003027b82 */ /* 0x000e620000000a00 */
[----:B------:R-:W2:Y:S01]  /*7630*/  LDCU.64 UR4, c[0x4][0x10] ;  /* 0x01000200ff0477ac */ /* 0x000ea20008000a00 */
[----:B----4-:R-:W-:Y:S01]  /*7640*/  MOV R5, UR9 ;  /* 0x0000000900057c02 */ /* 0x010fe20008000f00 */
[----:B------:R-:W-:Y:S01]  /*7650*/  IMAD.U32 R4, RZ, RZ, UR8 ;  /* 0x00000008ff047e24 */ /* 0x000fe2000f8e00ff */
[----:B-----5:R-:W-:Y:S01]  /*7660*/  MOV R7, UR7 ;  /* 0x0000000700077c02 */ /* 0x020fe20008000f00 */
[----:B------:R-:W-:Y:S01]  /*7670*/  IMAD.U32 R6, RZ, RZ, UR6 ;  /* 0x00000006ff067e24 */ /* 0x000fe2000f8e00ff */
[----:B--2---:R-:W-:Y:S01]  /*7680*/  MOV R11, UR5 ;  /* 0x00000005000b7c02 */ /* 0x004fe20008000f00 */
[----:B------:R-:W-:Y:S02]  /*7690*/  IMAD.U32 R10, RZ, RZ, UR4 ;  /* 0x00000004ff0a7e24 */ /* 0x000fe4000f8e00ff */
[----:B------:R-:W-:Y:S07]  /*76a0*/  LEPC R20, `(.L_x_121) ;  /* 0x000000001014794e */ /* 0x000fee0000000000 */
[----:B-1-3--:R-:W-:Y:S05]  /*76b0*/  CALL.ABS.NOINC R2 ;  /* 0x0000000002007343 */ /* 0x00afea0003c00000 */
.L_x_121:
[----:B------:R-:W-:Y:S05]  /*76c0*/  WARPSYNC.ALL ;  /* 0x0000000000007948 */ /* 0x000fea0003800000 */
[----:B------:R-:W-:Y:S01]  /*76d0*/  R2UR UR4, R39 ;  /* 0x00000000270472ca */ /* 0x000fe200000e0000 */
[--C-:B---3--:R-:W-:Y:S01]  /*76e0*/  HADD2.F32 R3, -RZ, R48.reuse.H0_H0 ;  /* 0x20000030ff037230 */ /* 0x108fe20000004100 */
[----:B------:R-:W-:Y:S01]  /*76f0*/  ISETP.NE.AND P0, PT, R82, RZ, PT ;  /* 0x000000ff5200720c */ /* 0x000fe20003f05270 */
[--C-:B------:R-:W-:Y:S01]  /*7700*/  HADD2.F32 R40, -RZ, R49.reuse.H0_H0 ;  /* 0x20000031ff287230 */ /* 0x100fe20000004100 */
[----:B------:R-:W-:Y:S01]  /*7710*/  BSSY.RECONVERGENT B0, `(.L_x_122) ;  /* 0x0000089000007945 */ /* 0x000fe20003800200 */
[----:B------:R-:W-:Y:S08]  /*7720*/  HADD2.F32 R42, -RZ, R49.H1_H1 ;  /* 0x30000031ff2a7230 */ /* 0x000ff00000004100 */
[----:B------:R-:W1:Y:S02]  /*7730*/  LDTM.x32 R4, tmem[UR4] ;  /* 0x00000004000479ee */ /* 0x000e6400082c0000 */
[C---:B-1----:R-:W-:Y:S01]  /*7740*/  FMUL R0, R38.reuse, R4 ;  /* 0x0000000426007220 */ /* 0x042fe20000400000 */
[----:B------:R-:W-:Y:S02]  /*7750*/  HADD2.F32 R4, -RZ, R48.H1_H1 ;  /* 0x30000030ff047230 */ /* 0x000fe40000004100 */
[C---:B------:R-:W-:Y:S01]  /*7760*/  FMUL R2, R38.reuse, R5 ;  /* 0x0000000526027220 */ /* 0x040fe20000400000 */
[C---:B------:R-:W-:Y:S01]  /*7770*/  FMUL R7, R38.reuse, R7 ;  /* 0x0000000726077220 */ /* 0x040fe20000400000 */
[C---:B------:R-:W-:Y:S01]  /*7780*/  FFMA R0, R41.reuse, R3, R0 ;  /* 0x0000000329007223 */ /* 0x040fe20000000000 */
[C---:B------:R-:W-:Y:S01]  /*7790*/  FMUL R3, R38.reuse, R6 ;  /* 0x0000000626037220 */ /* 0x040fe20000400000 */
[C---:B------:R-:W-:Y:S01]  /*77a0*/  FFMA R2, R41.reuse, R4, R2 ;  /* 0x0000000429027223 */ /* 0x040fe20000000002 */
[C---:B------:R-:W-:Y:S01]  /*77b0*/  FMUL R4, R38.reuse, R8 ;  /* 0x0000000826047220 */ /* 0x040fe20000400000 */
[C---:B------:R-:W-:Y:S01]  /*77c0*/  FMUL R8, R38.reuse, R12 ;  /* 0x0000000c26087220 */ /* 0x040fe20000400000 */
[C---:B------:R-:W-:Y:S01]  /*77d0*/  FFMA R3, R41.reuse, R40, R3 ;  /* 0x0000002829037223 */ /* 0x040fe20000000003 */
[C---:B------:R-:W-:Y:S01]  /*77e0*/  FMUL R12, R38.reuse, R16 ;  /* 0x00000010260c7220 */ /* 0x040fe20000400000 */
[C---:B------:R-:W-:Y:S01]  /*77f0*/  FMUL R16, R38.reuse, R20 ;  /* 0x0000001426107220 */ /* 0x040fe20000400000 */
[C---:B------:R-:W-:Y:S01]  /*7800*/  FMUL R20, R38.reuse, R24 ;  /* 0x0000001826147220 */ /* 0x040fe20000400000 */
[C---:B------:R-:W-:Y:S01]  /*7810*/  FMUL R24, R38.reuse, R28 ;  /* 0x0000001c26187220 */ /* 0x040fe20000400000 */
[----:B------:R-:W-:Y:S01]  /*7820*/  FMUL R28, R38, R32 ;  /* 0x00000020261c7220 */ /* 0x000fe20000400000 */
[--C-:B------:R-:W-:Y:S01]  /*7830*/  HADD2.F32 R32, -RZ, R50.reuse.H0_H0 ;  /* 0x20000032ff207230 */ /* 0x100fe20000004100 */
[----:B------:R-:W-:Y:S01]  /*7840*/  F2FP.F16.F32.PACK_AB R44, R2, R0 ;  /* 0x00000000022c723e */ /* 0x000fe200000000ff */
[----:B------:R-:W-:Y:S02]  /*7850*/  HADD2.F32 R0, -RZ, R50.H1_H1 ;  /* 0x30000032ff007230 */ /* 0x000fe40000004100 */
[C---:B------:R-:W-:Y:S01]  /*7860*/  FMUL R5, R38.reuse, R9 ;  /* 0x0000000926057220 */ /* 0x040fe20000400000 */
[--C-:B------:R-:W-:Y:S02]  /*7870*/  HADD2.F32 R2, -RZ, R51.reuse.H0_H0 ;  /* 0x20000033ff027230 */ /* 0x100fe40000004100 */
[C---:B------:R-:W-:Y:S01]  /*7880*/  FFMA R7, R41.reuse, R42, R7 ;  /* 0x0000002a29077223 */ /* 0x040fe20000000007 */
[C---:B------:R-:W-:Y:S01]  /*7890*/  FFMA R4, R41.reuse, R32, R4 ;  /* 0x0000002029047223 */ /* 0x040fe20000000004 */
[----:B------:R-:W-:Y:S02]  /*78a0*/  HADD2.F32 R32, -RZ, R51.H1_H1 ;  /* 0x30000033ff207230 */ /* 0x000fe40000004100 */
[----:B------:R-:W-:Y:S01]  /*78b0*/  FFMA R5, R41, R0, R5 ;  /* 0x0000000029057223 */ /* 0x000fe20000000005 */
[--C-:B------:R-:W-:Y:S01]  /*78c0*/  HADD2.F32 R0, -RZ, R52.reuse.H0_H0 ;  /* 0x20000034ff007230 */ /* 0x100fe20000004100 */
[----:B------:R-:W-:Y:S01]  /*78d0*/  F2FP.F16.F32.PACK_AB R45, R7, R3 ;  /* 0x00000003072d723e */ /* 0x000fe200000000ff */
[C---:B------:R-:W-:Y:S01]  /*78e0*/  FMUL R6, R38.reuse, R10 ;  /* 0x0000000a26067220 */ /* 0x040fe20000400000 */
[--C-:B------:R-:W-:Y:S01]  /*78f0*/  HADD2.F32 R3, -RZ, R53.reuse.H0_H0 ;  /* 0x20000035ff037230 */ /* 0x100fe20000004100 */
[----:B------:R-:W-:Y:S01]  /*7900*/  F2FP.F16.F32.PACK_AB R46, R5, R4 ;  /* 0x00000004052e723e */ /* 0x000fe200000000ff */
[C---:B------:R-:W-:Y:S01]  /*7910*/  FMUL R11, R38.reuse, R11 ;  /* 0x0000000b260b7220 */ /* 0x040fe20000400000 */
[C---:B------:R-:W-:Y:S01]  /*7920*/  FFMA R6, R41.reuse, R2, R6 ;  /* 0x0000000229067223 */ /* 0x040fe20000000006 */
[----:B------:R-:W-:Y:S02]  /*7930*/  HADD2.F32 R2, -RZ, R52.H1_H1 ;  /* 0x30000034ff027230 */ /* 0x000fe40000004100 */
[C---:B------:R-:W-:Y:S01]  /*7940*/  FMUL R9, R38.reuse, R13 ;  /* 0x0000000d26097220 */ /* 0x040fe20000400000 */
[C---:B------:R-:W-:Y:S01]  /*7950*/  FFMA R11, R41.reuse, R32, R11 ;  /* 0x00000020290b7223 */ /* 0x040fe2000000000b */
[C---:B------:R-:W-:Y:S01]  /*7960*/  FFMA R8, R41.reuse, R0, R8 ;  /* 0x0000000029087223 */ /* 0x040fe20000000008 */
[C---:B------:R-:W-:Y:S01]  /*7970*/  FMUL R10, R38.reuse, R14 ;  /* 0x0000000e260a7220 */ /* 0x040fe20000400000 */
[----:B------:R-:W-:Y:S02]  /*7980*/  HADD2.F32 R0, -RZ, R53.H1_H1 ;  /* 0x30000035ff007230 */ /* 0x000fe40000004100 */
[C---:B------:R-:W-:Y:S01]  /*7990*/  FMUL R15, R38.reuse, R15 ;  /* 0x0000000f260f7220 */ /* 0x040fe20000400000 */
[C---:B------:R-:W-:Y:S01]  /*79a0*/  FFMA R9, R41.reuse, R2, R9 ;  /* 0x0000000229097223 */ /* 0x040fe20000000009 */
[C---:B------:R-:W-:Y:S01]  /*79b0*/  FFMA R10, R41.reuse, R3, R10 ;  /* 0x00000003290a7223 */ /* 0x040fe2000000000a */
[--C-:B------:R-:W-:Y:S02]  /*79c0*/  HADD2.F32 R2, -RZ, R54.reuse.H0_H0 ;  /* 0x20000036ff027230 */ /* 0x100fe40000004100 */
[C---:B------:R-:W-:Y:S01]  /*79d0*/  FFMA R15, R41.reuse, R0, R15 ;  /* 0x00000000290f7223 */ /* 0x040fe2000000000f */
[----:B------:R-:W-:Y:S02]  /*79e0*/  HADD2.F32 R3, -RZ, R54.H1_H1 ;  /* 0x30000036ff037230 */ /* 0x000fe40000004100 */
[C---:B------:R-:W-:Y:S01]  /*79f0*/  FMUL R13, R38.reuse, R17 ;  /* 0x00000011260d7220 */ /* 0x040fe20000400000 */
[--C-:B------:R-:W-:Y:S02]  /*7a00*/  HADD2.F32 R0, -RZ, R55.reuse.H0_H0 ;  /* 0x20000037ff007230 */ /* 0x100fe40000004100 */
[C---:B------:R-:W-:Y:S01]  /*7a10*/  FMUL R14, R38.reuse, R18 ;  /* 0x00000012260e7220 */ /* 0x040fe20000400000 */
[C---:B------:R-:W-:Y:S01]  /*7a20*/  FFMA R12, R41.reuse, R2, R12 ;  /* 0x00000002290c7223 */ /* 0x040fe2000000000c */
[C---:B------:R-:W-:Y:S01]  /*7a30*/  FFMA R13, R41.reuse, R3, R13 ;  /* 0x00000003290d7223 */ /* 0x040fe2000000000d */
[----:B------:R-:W-:Y:S02]  /*7a40*/  HADD2.F32 R2, -RZ, R55.H1_H1 ;  /* 0x30000037ff027230 */ /* 0x000fe40000004100 */
[C---:B------:R-:W-:Y:S01]  /*7a50*/  FFMA R14, R41.reuse, R0, R14 ;  /* 0x00000000290e7223 */ /* 0x040fe2000000000e */
[C---:B------:R-:W-:Y:S01]  /*7a60*/  FMUL R19, R38.reuse, R19 ;  /* 0x0000001326137220 */ /* 0x040fe20000400000 */
[--C-:B------:R-:W-:Y:S02]  /*7a70*/  HADD2.F32 R0, -RZ, R60.reuse.H0_H0 ;  /* 0x2000003cff007230 */ /* 0x100fe40000004100 */
[C---:B------:R-:W-:Y:S01]  /*7a80*/  FMUL R17, R38.reuse, R21 ;  /* 0x0000001526117220 */ /* 0x040fe20000400000 */
[--C-:B------:R-:W-:Y:S02]  /*7a90*/  HADD2.F32 R3, -RZ, R61.reuse.H0_H0 ;  /* 0x2000003dff037230 */ /* 0x100fe40000004100 */
[C---:B------:R-:W-:Y:S01]  /*7aa0*/  FFMA R19, R41.reuse, R2, R19 ;  /* 0x0000000229137223 */ /* 0x040fe20000000013 */
[----:B------:R-:W-:Y:S02]  /*7ab0*/  HADD2.F32 R2, -RZ, R60.H1_H1 ;  /* 0x3000003cff027230 */ /* 0x000fe40000004100 */
[C---:B------:R-:W-:Y:S01]  /*7ac0*/  FFMA R16, R41.reuse, R0, R16 ;  /* 0x0000000029107223 */ /* 0x040fe20000000010 */
[C---:B------:R-:W-:Y:S01]  /*7ad0*/  FMUL R18, R38.reuse, R22 ;  /* 0x0000001626127220 */ /* 0x040fe20000400000 */
[----:B------:R-:W-:Y:S02]  /*7ae0*/  HADD2.F32 R0, -RZ, R61.H1_H1 ;  /* 0x3000003dff007230 */ /* 0x000fe40000004100 */
[C---:B------:R-:W-:Y:S01]  /*7af0*/  FMUL R23, R38.reuse, R23 ;  /* 0x0000001726177220 */ /* 0x040fe20000400000 */
[C---:B------:R-:W-:Y:S01]  /*7b00*/  FFMA R17, R41.reuse, R2, R17 ;  /* 0x0000000229117223 */ /* 0x040fe20000000011 */
[C---:B------:R-:W-:Y:S01]  /*7b10*/  FFMA R18, R41.reuse, R3, R18 ;  /* 0x0000000329127223 */ /* 0x040fe20000000012 */
[--C-:B------:R-:W-:Y:S02]  /*7b20*/  HADD2.F32 R2, -RZ, R62.reuse.H0_H0 ;  /* 0x2000003eff027230 */ /* 0x100fe40000004100 */
[----:B------:R-:W-:Y:S01]  /*7b30*/  FFMA R23, R41, R0, R23 ;  /* 0x0000000029177223 */ /* 0x000fe20000000017 */
[----:B------:R-:W-:Y:S02]  /*7b40*/  HADD2.F32 R0, -RZ, R62.H1_H1 ;  /* 0x3000003eff007230 */ /* 0x000fe40000004100 */
[C---:B------:R-:W-:Y:S01]  /*7b50*/  FMUL R21, R38.reuse, R25 ;  /* 0x0000001926157220 */ /* 0x040fe20000400000 */
[----:B------:R-:W-:Y:S01]  /*7b60*/  F2FP.F16.F32.PACK_AB R47, R11, R6 ;  /* 0x000000060b2f723e */ /* 0x000fe200000000ff */
[--C-:B------:R-:W-:Y:S02]  /*7b70*/  HADD2.F32 R3, -RZ, R63.reuse.H0_H0 ;  /* 0x2000003fff037230 */ /* 0x100fe40000004100 */
[C---:B------:R-:W-:Y:S01]  /*7b80*/  FMUL R22, R38.reuse, R26 ;  /* 0x0000001a26167220 */ /* 0x040fe20000400000 */
[C---:B------:R-:W-:Y:S01]  /*7b90*/  FFMA R20, R41.reuse, R2, R20 ;  /* 0x0000000229147223 */ /* 0x040fe20000000014 */
[C---:B------:R-:W-:Y:S01]  /*7ba0*/  FFMA R21, R41.reuse, R0, R21 ;  /* 0x0000000029157223 */ /* 0x040fe20000000015 */
[----:B------:R1:W-:Y:S01]  /*7bb0*/  STS.128 [R80], R44 ;  /* 0x0000002c50007388 */ /* 0x0003e20000000c00 */
[----:B------:R-:W-:Y:S02]  /*7bc0*/  HADD2.F32 R0, -RZ, R63.H1_H1 ;  /* 0x3000003fff007230 */ /* 0x000fe40000004100 */
[----:B------:R-:W-:Y:S01]  /*7bd0*/  FFMA R22, R41, R3, R22 ;  /* 0x0000000329167223 */ /* 0x000fe20000000016 */
[C---:B------:R-:W-:Y:S01]  /*7be0*/  FMUL R27, R38.reuse, R27 ;  /* 0x0000001b261b7220 */ /* 0x040fe20000400000 */
[--C-:B------:R-:W-:Y:S01]  /*7bf0*/  HADD2.F32 R2, -RZ, R68.reuse.H0_H0 ;  /* 0x20000044ff027230 */ /* 0x100fe20000004100 */
[----:B------:R-:W-:Y:S01]  /*7c00*/  F2FP.F16.F32.PACK_AB R8, R9, R8 ;  /* 0x000000080908723e */ /* 0x000fe200000000ff */
[----:B------:R-:W-:Y:S01]  /*7c10*/  HADD2.F32 R3, -RZ, R68.H1_H1 ;  /* 0x30000044ff037230 */ /* 0x000fe20000004100 */
[----:B------:R-:W-:Y:S01]  /*7c20*/  F2FP.F16.F32.PACK_AB R9, R15, R10 ;  /* 0x0000000a0f09723e */ /* 0x000fe200000000ff */
[C---:B------:R-:W-:Y:S01]  /*7c30*/  FMUL R25, R38.reuse, R29 ;  /* 0x0000001d26197220 */ /* 0x040fe20000400000 */
[--C-:B------:R-:W-:Y:S01]  /*7c40*/  HADD2.F32 R4, -RZ, R69.reuse.H0_H0 ;  /* 0x20000045ff047230 */ /* 0x100fe20000004100 */
[----:B------:R-:W-:Y:S01]  /*7c50*/  F2FP.F16.F32.PACK_AB R10, R13, R12 ;  /* 0x0000000c0d0a723e */ /* 0x000fe200000000ff */
[C---:B------:R-:W-:Y:S01]  /*7c60*/  FMUL R26, R38.reuse, R30 ;  /* 0x0000001e261a7220 */ /* 0x040fe20000400000 */
[----:B------:R-:W-:Y:S01]  /*7c70*/  F2FP.F16.F32.PACK_AB R11, R19, R14 ;  /* 0x0000000e130b723e */ /* 0x000fe200000000ff */
[C---:B------:R-:W-:Y:S01]  /*7c80*/  FFMA R27, R41.reuse, R0, R27 ;  /* 0x00000000291b7223 */ /* 0x040fe2000000001b */
[C---:B------:R-:W-:Y:S01]  /*7c90*/  FFMA R24, R41.reuse, R2, R24 ;  /* 0x0000000229187223 */ /* 0x040fe20000000018 */
[----:B------:R-:W-:Y:S02]  /*7ca0*/  HADD2.F32 R0, -RZ, R69.H1_H1 ;  /* 0x30000045ff007230 */ /* 0x000fe40000004100 */
[C---:B------:R-:W-:Y:S01]  /*7cb0*/  FFMA R25, R41.reuse, R3, R25 ;  /* 0x0000000329197223 */ /* 0x040fe20000000019 */
[----:B------:R1:W-:Y:S01]  /*7cc0*/  STS.128 [R95+0x10], R8 ;  /* 0x000010085f007388 */ /* 0x0003e20000000c00 */
[C---:B------:R-:W-:Y:S01]  /*7cd0*/  FMUL R31, R38.reuse, R31 ;  /* 0x0000001f261f7220 */ /* 0x040fe20000400000 */
[--C-:B------:R-:W-:Y:S02]  /*7ce0*/  HADD2.F32 R2, -RZ, R70.reuse.H0_H0 ;  /* 0x20000046ff027230 */ /* 0x100fe40000004100 */
[----:B------:R-:W-:Y:S01]  /*7cf0*/  FFMA R26, R41, R4, R26 ;  /* 0x00000004291a7223 */ /* 0x000fe2000000001a */
[----:B------:R-:W-:Y:S02]  /*7d00*/  HADD2.F32 R3, -RZ, R70.H1_H1 ;  /* 0x30000046ff037230 */ /* 0x000fe40000004100 */
[C---:B------:R-:W-:Y:S01]  /*7d10*/  FMUL R29, R38.reuse, R33 ;  /* 0x00000021261d7220 */ /* 0x040fe20000400000 */
[--C-:B------:R-:W-:Y:S01]  /*7d20*/  HADD2.F32 R4, -RZ, R71.reuse.H0_H0 ;  /* 0x20000047ff047230 */ /* 0x100fe20000004100 */
[----:B------:R-:W-:Y:S01]  /*7d30*/  F2FP.F16.F32.PACK_AB R16, R17, R16 ;  /* 0x000000101110723e */ /* 0x000fe200000000ff */
[C---:B------:R-:W-:Y:S01]  /*7d40*/  FMUL R30, R38.reuse, R34 ;  /* 0x00000022261e7220 */ /* 0x040fe20000400000 */
[----:B------:R-:W-:Y:S01]  /*7d50*/  HADD2.F32 R5, -RZ, R71.H1_H1 ;  /* 0x30000047ff057230 */ /* 0x000fe20000004100 */
[----:B------:R-:W-:Y:S01]  /*7d60*/  F2FP.F16.F32.PACK_AB R17, R23, R18 ;  /* 0x000000121711723e */ /* 0x000fe200000000ff */
[----:B------:R-:W-:Y:S01]  /*7d70*/  FFMA R31, R41, R0, R31 ;  /* 0x00000000291f7223 */ /* 0x000fe2000000001f */
[----:B------:R-:W-:Y:S01]  /*7d80*/  FMUL R35, R38, R35 ;  /* 0x0000002326237220 */ /* 0x000fe20000400000 */
[----:B------:R-:W-:Y:S01]  /*7d90*/  F2FP.F16.F32.PACK_AB R18, R21, R20 ;  /* 0x000000141512723e */ /* 0x000fe200000000ff */
[----:B------:R-:W-:Y:S01]  /*7da0*/  FFMA R28, R41, R2, R28 ;  /* 0x00000002291c7223 */ /* 0x000fe2000000001c */
[----:B------:R-:W-:Y:S01]  /*7db0*/  F2FP.F16.F32.PACK_AB R19, R27, R22 ;  /* 0x000000161b13723e */ /* 0x000fe200000000ff */
[C---:B------:R-:W-:Y:S01]  /*7dc0*/  FFMA R29, R41.reuse, R3, R29 ;  /* 0x00000003291d7223 */ /* 0x040fe2000000001d */
[C---:B------:R-:W-:Y:S01]  /*7dd0*/  FFMA R30, R41.reuse, R4, R30 ;  /* 0x00000004291e7223 */ /* 0x040fe2000000001e */
[----:B------:R-:W-:Y:S01]  /*7de0*/  FFMA R35, R41, R5, R35 ;  /* 0x0000000529237223 */ /* 0x000fe20000000023 */
[----:B------:R-:W-:Y:S01]  /*7df0*/  F2FP.F16.F32.PACK_AB R24, R25, R24 ;  /* 0x000000181918723e */ /* 0x000fe200000000ff */
[----:B------:R1:W-:Y:S01]  /*7e00*/  STS.128 [R94+0x20], R16 ;  /* 0x000020105e007388 */ /* 0x0003e20000000c00 */
[----:B------:R-:W-:Y:S02]  /*7e10*/  F2FP.F16.F32.PACK_AB R25, R31, R26 ;  /* 0x0000001a1f19723e */ /* 0x000fe400000000ff */
[----:B------:R-:W-:Y:S02]  /*7e20*/  F2FP.F16.F32.PACK_AB R26, R29, R28 ;  /* 0x0000001c1d1a723e */ /* 0x000fe400000000ff */
[----:B------:R-:W-:Y:S05]  /*7e30*/  F2FP.F16.F32.PACK_AB R27, R35, R30 ;  /* 0x0000001e231b723e */ /* 0x000fea00000000ff */
[----:B------:R1:W-:Y:S01]  /*7e40*/  STS.128 [R104+0x30], R24 ;  /* 0x0000301868007388 */ /* 0x0003e20000000c00 */
[----:B------:R-:W-:Y:S01]  /*7e50*/  @!PT LDS RZ, [RZ] ;  /* 0x00000000fffff984 */ /* 0x000fe20000000800 */
[----:B------:R-:W-:Y:S01]  /*7e60*/  @!PT LDS RZ, [RZ] ;  /* 0x00000000fffff984 */ /* 0x000fe20000000800 */
[----:B------:R-:W-:Y:S01]  /*7e70*/  @!PT LDS RZ, [RZ] ;  /* 0x00000000fffff984 */ /* 0x000fe20000000800 */
[----:B------:R-:W-:Y:S01]  /*7e80*/  @!PT LDS RZ, [RZ] ;  /* 0x00000000fffff984 */ /* 0x000fe20000000800 */
[----:B------:R3:W-:Y:S07]  /*7e90*/  MEMBAR.ALL.CTA ;  /* 0x0000000000007992 */ /* 0x0007ee0000008000 */
[----:B---3--:R-:W3:Y:S02]  /*7ea0*/  FENCE.VIEW.ASYNC.S ;  /* 0x00000000000073c6 */ /* 0x008ee40000000000 */
[----:B---3--:R-:W-:Y:S06]  /*7eb0*/  BAR.SYNC.DEFER_BLOCKING 0x1, 0x80 ;  /* 0x0042000000007b1d */ /* 0x008fec0000010000 */
[----:B------:R-:W-:Y:S05]  /*7ec0*/  @P0 BRA `(.L_x_123) ;  /* 0x0000000000340947 */ /* 0x000fea0003800000 */
[----:B------:R-:W3:Y:S01]  /*7ed0*/  LDCU.64 UR6, c[0x0][0x348] ;  /* 0x00006900ff0677ac */ /* 0x000ee20008000a00 */
[----:B------:R-:W-:Y:S02]  /*7ee0*/  R2UR UR42, R100 ;  /* 0x00000000642a72ca */ /* 0x000fe400000e0000 */
[----:B------:R-:W-:Y:S01]  /*7ef0*/  R2UR UR43, R99 ;  /* 0x00000000632b72ca */ /* 0x000fe200000e0000 */
[----:B------:R-:W-:Y:S01]  /*7f00*/  UIADD3 UR4, UPT, UPT, UR50, 0x200, URZ ;  /* 0x0000020032047890 */ /* 0x000fe2000fffe0ff */
[----:B------:R-:W-:Y:S02]  /*7f10*/  R2UR UR44, R97 ;  /* 0x00000000612c72ca */ /* 0x000fe400000e0000 */
[----:B------:R-:W-:Y:S03]  /*7f20*/  R2UR UR45, R98 ;  /* 0x00000000622d72ca */ /* 0x000fe600000e0000 */
[----:B------:R-:W-:Y:S05]  /*7f30*/  IMAD.U32 R76, RZ, RZ, UR4 ;  /* 0x00000004ff4c7e24 */ /* 0x000fea000f8e00ff */
[----:B------:R-:W-:Y:S01]  /*7f40*/  R2UR UR40, R76 ;  /* 0x000000004c2872ca */ /* 0x000fe200000e0000 */
[----:B---3--:R-:W-:Y:S04]  /*7f50*/  UIADD3 UR4, UP0, UPT, UR6, 0x780, URZ ;  /* 0x0000078006047890 */ /* 0x008fe8000ff1e0ff */
[----:B------:R-:W-:Y:S09]  /*7f60*/  UIADD3.X UR5, UPT, UPT, URZ, UR7, URZ, UP0, !UPT ;  /* 0x00000007ff057290 */ /* 0x000ff200087fe4ff */
[----:B------:R3:W-:Y:S01]  /*7f70*/  UTMASTG.5D.IM2COL [UR40], [UR4] ;  /* 0x00000028040073b5 */ /* 0x0007e20008060000 */
[----:B------:R0:W-:Y:S01]  /*7f80*/  UTMACMDFLUSH ;  /* 0x00000000000079b7 */ /* 0x0001e20000000000 */
[----:B---3--:R-:W-:Y:S04]  /*7f90*/  DEPBAR.LE SB0, 0x1 ;  /* 0x000080400000791a */ /* 0x008fe80000000000 */
.L_x_123:
[----:B------:R-:W-:Y:S05]  /*7fa0*/  BSYNC.RECONVERGENT B0 ;  /* 0x0000000000007941 */ /* 0x000fea0003800200 */
.L_x_122:
[----:B------:R-:W-:Y:S01]  /*7fb0*/  BAR.SYNC.DEFER_BLOCKING 0x1, 0x80 ;  /* 0x0042000000007b1d */ /* 0x000fe20000010000 */
[----:B------:R-:W-:Y:S01]  /*7fc0*/  ISETP.NE.AND P1, PT, R102, RZ, PT ;  /* 0x000000ff6600720c */ /* 0x000fe20003f25270 */
[----:B------:R-:W-:Y:S01]  /*7fd0*/  UISETP.NE.AND UP0, UPT, UR54, URZ, UPT ;  /* 0x000000ff3600728c */ /* 0x000fe2000bf05270 */
[----:B------:R-:W-:Y:S11]  /*7fe0*/  LEA R2, R56, UR50, 0x3 ;  /* 0x0000003238027c11 */ /* 0x000ff6000f8e18ff */
[----:B------:R-:W-:Y:S01]  /*7ff0*/  @P1 SHF.L.U32 R4, R79, 0x1f, RZ ;  /* 0x0000001f4f041819 */ /* 0x000fe200000006ff */
[----:B------:R-:W-:Y:S06]  /*8000*/  BRA.U !UP0, `(.L_x_124) ;  /* 0x0000000108247547 */ /* 0x000fec000b800000 */
[----:B------:R-:W3:Y:S01]  /*8010*/  S2R R0, SR_CgaCtaId ;  /* 0x0000000000007919 */ /* 0x000ee20000008800 */
[----:B------:R-:W-:Y:S01]  /*8020*/  IMAD.U32 R3, RZ, RZ, UR51 ;  /* 0x00000033ff037e24 */ /* 0x000fe2000f8e00ff */
[----:B------:R-:W-:Y:S04]  /*8030*/  UIADD3 UR4, UPT, UPT, UR51, 0x1, URZ ;  /* 0x0000000133047890 */ /* 0x000fe8000fffe0ff */
[----:B------:R-:W-:Y:S01]  /*8040*/  @P1 LEA R3, R3, UR50, 0x3 ;  /* 0x0000003203031c11 */ /* 0x000fe2000f8e18ff */
[----:B------:R-:W-:Y:S04]  /*8050*/  UISETP.NE.AND UP0, UPT, UR4, 0x4, UPT ;  /* 0x000000040400788c */ /* 0x000fe8000bf05270 */
[----:B------:R-:W-:Y:S01]  /*8060*/  @P1 VIADD R3, R3, 0x120 ;  /* 0x0000012003031836 */ /* 0x000fe20000000000 */
[----:B------:R-:W-:Y:S04]  /*8070*/  USEL UR51, UR4, URZ, UP0 ;  /* 0x000000ff04337287 */ /* 0x000fe80008000000 */
[----:B---3--:R-:W-:Y:S04]  /*8080*/  @P1 PRMT R0, R0, 0x654, R3 ;  /* 0x0000065400001816 */ /* 0x008fe80000000003 */
[----:B------:R3:W-:Y:S04]  /*8090*/  @P1 SYNCS.ARRIVE.TRANS64.RED.A1T0 RZ, [R0+URZ], RZ ;  /* 0x000000ff00ff19a7 */ /* 0x0007e800081004ff */
.L_x_124:
[----:B------:R-:W4:Y:S01]  /*80a0*/  @P1 SYNCS.PHASECHK.TRANS64.TRYWAIT P0, [R2+URZ+0x100], R4 ;  /* 0x00010004020015a7 */ /* 0x000f2200080011ff */
[----:B------:R-:W-:Y:S01]  /*80b0*/  BSSY B1, `(.L_x_125) ;  /* 0x0000016000017945 */ /* 0x000fe20003800000 */
[----:B----4-:R-:W-:Y:S03]  /*80c0*/  @P1 SEL R57, RZ, 0x1, !P0 ;  /* 0x00000001ff391807 */ /* 0x010fe60004000000 */
[----:B------:R-:W-:Y:S05]  /*80d0*/  @!P1 BRA `(.L_x_126) ;  /* 0x00000000004c9947 */ /* 0x000fea0003800000 */
[----:B------:R-:W-:Y:S01]  /*80e0*/  ISETP.NE.AND P0, PT, R57, RZ, PT ;  /* 0x000000ff3900720c */ /* 0x000fe20003f05270 */
[----:B------:R-:W-:Y:S01]  /*80f0*/  BSSY B0, `(.L_x_127) ;  /* 0x000000b000007945 */ /* 0x000fe20003800000 */
[----:B------:R-:W-:Y:S11]  /*8100*/  ISETP.NE.AND P1, PT, R58, RZ, PT ;  /* 0x000000ff3a00720c */ /* 0x000ff60003f25270 */
[----:B------:R-:W-:Y:S02]  /*8110*/  @!UPT UIADD3 URZ, UPT, UPT, URZ, URZ, URZ ;  /* 0x000000fffffff290 */ /* 0x000fe4000fffe0ff */
[C---:B------:R-:W-:Y:S01]  /*8120*/  @P1 IMAD R6, R56.reuse, 0x2000, R80 ;  /* 0x0000200038061824 */ /* 0x040fe200078e0250 */
[C---:B------:R-:W-:Y:S01]  /*8130*/  @P1 LEA R4, R56.reuse, R94, 0xd ;  /* 0x0000005e38041211 */ /* 0x040fe200078e68ff */
[C---:B------:R-:W-:Y:S02]  /*8140*/  @P1 IMAD R5, R56.reuse, 0x2000, R95 ;  /* 0x0000200038051824 */ /* 0x040fe400078e025f */
[----:B------:R-:W-:Y:S01]  /*8150*/  @P1 IMAD R3, R56, 0x2000, R104 ;  /* 0x0000200038031824 */ /* 0x000fe200078e0268 */
[----:B------:R-:W-:Y:S06]  /*8160*/  @P0 BRA `(.L_x_128) ;  /* 0x00000000000c0947 */ /* 0x000fec0003800000 */
[----:B---3--:R-:W-:Y:S04]  /*8170*/  SHF.L.U32 R0, R79, 0x1f, RZ ;  /* 0x0000001f4f007819 */ /* 0x008fe800000006ff */
[----:B------:R-:W3:Y:S02]  /*8180*/  SYNCS.PHASECHK.TRANS64.TRYWAIT P0, [R2+URZ+0x100], R0 ;  /* 0x00010000020075a7 */ /* 0x000ee400080011ff */
[----:B---3--:R-:W-:Y:S05]  /*8190*/  @!P0 BRA `(.L_x_129) ;  /* 0x0000003400988947 */ /* 0x008fea0003800000 */
.L_x_128:
[----:B------:R-:W-:Y:S05]  /*81a0*/  BSYNC B0 ;  /* 0x0000000000007941 */ /* 0x000fea0003800000 */
.L_x_127:
[----:B------:R-:W-:Y:S02]  /*81b0*/  ISETP.NE.AND P0, PT, R58, RZ, PT ;  /* 0x000000ff3a00720c */ /* 0x000fe40003f05270 */
[----:B------:R-:W-:Y:S11]  /*81c0*/  IADD3 R56, PT, PT, R56, 0x1, RZ ;  /* 0x0000000138387810 */ /* 0x000ff60007ffe0ff */
[----:B------:R4:W1:Y:S04]  /*81d0*/  @P0 LDS.128 R48, [R6] ;  /* 0x0000000006300984 */ /* 0x0008680000000c00 */
[----:B------:R4:W1:Y:S04]  /*81e0*/  @P0 LDS.128 R52, [R5+0x10] ;  /* 0x0000100005340984 */ /* 0x0008680000000c00 */
[----:B------:R4:W1:Y:S04]  /*81f0*/  @P0 LDS.128 R60, [R4+0x20] ;  /* 0x00002000043c0984 */ /* 0x0008680000000c00 */
[----:B------:R4:W1:Y:S02]  /*8200*/  @P0 LDS.128 R68, [R3+0x30] ;  /* 0x0000300003440984 */ /* 0x0008640000000c00 */
.L_x_126:
[----:B------:R-:W-:Y:S05]  /*8210*/  BSYNC B1 ;  /* 0x0000000000017941 */ /* 0x000fea0003800000 */
.L_x_125:
[----:B---3--:R-:W-:Y:S05]  /*8220*/  VIADD R0, R39, 0x20 ;  /* 0x0000002027007836 */ /* 0x008fea0000000000 */
[----:B------:R-:W-:Y:S04]  /*8230*/  SHF.R.U32.HI R0, RZ, 0x15, R0 ;  /* 0x00000015ff007819 */ /* 0x000fe80000011600 */
[----:B------:R-:W-:Y:S11]  /*8240*/  LOP3.LUT P0, RZ, R0, 0x3, R84, 0x48, !PT ;  /* 0x0000000300ff7812 */ /* 0x000ff60007804854 */
[----:B------:R-:W-:Y:S02]  /*8250*/  @!UPT UIADD3 URZ, UPT, UPT, URZ, URZ, URZ ;  /* 0x000000fffffff290 */ /* 0x000fe4000fffe0ff */
[----:B------:R-:W-:Y:S05]  /*8260*/  @!P0 BRA `(.L_x_130) ;  /* 0x0000000000408947 */ /* 0x000fea0003800000 */
[----:B------:R-:W3:Y:S01]  /*8270*/  LDCU.64 UR8, c[0x4][0x70] ;  /* 0x01000e00ff0877ac */ /* 0x000ee20008000a00 */
[----:B----4-:R-:W-:Y:S01]  /*8280*/  MOV R3, 0x0 ;  /* 0x0000000000037802 */ /* 0x010fe20000000f00 */
[----:B------:R-:W-:Y:S02]  /*8290*/  HFMA2 R12, -RZ, RZ, 0, 5.9604644775390625e-08 ;  /* 0x00000001ff0c7431 */ /* 0x000fe400000001ff */
[----:B-1----:R-:W-:Y:S02]  /*82a0*/  IMAD.MOV.U32 R8, RZ, RZ, 0x192 ;  /* 0x00000192ff087424 */ /* 0x002fe400078e00ff */
[----:B------:R-:W-:Y:S01]  /*82b0*/  IMAD.MOV.U32 R13, RZ, RZ, RZ ;  /* 0x000000ffff0d7224 */ /* 0x000fe200078e00ff */
[----:B------:R-:W1:Y:S01]  /*82c0*/  LDCU.64 UR6, c[0x4][0x78] ;  /* 0x01000f00ff0677ac */ /* 0x000e620008000a00 */
[----:B------:R-:W4:Y:S01]  /*82d0*/  LDC.64 R2, c[0x4][R3] ;  /* 0x0100000003027b82 */ /* 0x000f220000000a00 */
[----:B------:R-:W5:Y:S01]  /*82e0*/  LDCU.64 UR4, c[0x4][0x10] ;  /* 0x01000200ff0477ac */ /* 0x000f620008000a00 */
[----:B---3--:R-:W-:Y:S01]  /*82f0*/  MOV R5, UR9 ;  /* 0x0000000900057c02 */ /* 0x008fe20008000f00 */
[----:B------:R-:W-:Y:S01]  /*8300*/  IMAD.U32 R4, RZ, RZ, UR8 ;  /* 0x00000008ff047e24 */ /* 0x000fe2000f8e00ff */
[----:B-1----:R-:W-:Y:S01]  /*8310*/  MOV R7, UR7 ;  /* 0x0000000700077c02 */ /* 0x002fe20008000f00 */
[----:B------:R-:W-:Y:S01]  /*8320*/  IMAD.U32 R6, RZ, RZ, UR6 ;  /* 0x00000006ff067e24 */ /* 0x000fe2000f8e00ff */
[----:B-----5:R-:W-:Y:S01]  /*8330*/  MOV R11, UR5 ;  /* 0x00000005000b7c02 */ /* 0x020fe20008000f00 */
[----:B------:R-:W-:Y:S02]  /*8340*/  IMAD.U32 R10, RZ, RZ, UR4 ;  /* 0x00000004ff0a7e24 */ /* 0x000fe4000f8e00ff */
[----:B------:R-:W-:Y:S07]  /*8350*/  LEPC R20, `(.L_x_130) ;  /* 0x000000001014794e */ /* 0x000fee0000000000 */
[----:B--2-4-:R-:W-:Y:S05]  /*8360*/  CALL.ABS.NOINC R2 ;  /* 0x0000000002007343 */ /* 0x014fea0003c00000 */
.L_x_130:
[----:B------:R-:W-:Y:S05]  /*8370*/  WARPSYNC.ALL ;  /* 0x0000000000007948 */ /* 0x000fea0003800000 */
[----:B------:R-:W-:Y:S01]  /*8380*/  R2UR UR4, R39 ;  /* 0x00000000270472ca */ /* 0x000fe200000e0000 */
[----:B-1--4-:R-:W-:Y:S01]  /*8390*/  HADD2.F32 R3, -RZ, R48.H0_H0 ;  /* 0x20000030ff037230 */ /* 0x012fe20000004100 */
[----:B------:R-:W1:Y:S01]  /*83a0*/  S2R R105, SR_CgaCtaId ;  /* 0x0000000000697919 */ /* 0x000e620000008800 */
[--C-:B------:R-:W-:Y:S01]  /*83b0*/  HADD2.F32 R40, -RZ, R50.reuse.H0_H0 ;  /* 0x20000032ff287230 */ /* 0x100fe20000004100 */
[----:B------:R-:W-:Y:S01]  /*83c0*/  ISETP.NE.AND P6, PT, R102, RZ, PT ;  /* 0x000000ff6600720c */ /* 0x000fe20003fc5270 */
[----:B------:R-:W-:Y:S01]  /*83d0*/  HADD2.F32 R42, -RZ, R50.H1_H1 ;  /* 0x30000032ff2a7230 */ /* 0x000fe20000004100 */
[----:B------:R-:W-:Y:S01]  /*83e0*/  ISETP.NE.AND P0, PT, R82, RZ, PT ;  /* 0x000000ff5200720c */ /* 0x000fe20003f05270 */
[--C-:B------:R-:W-:Y:S01]  /*83f0*/  HADD2.F32 R43, -RZ, R51.reuse.H0_H0 ;  /* 0x20000033ff2b7230 */ /* 0x100fe20000004100 */
[----:B------:R-:W-:Y:S01]  /*8400*/  BSSY.RECONVERGENT B0, `(.L_x_131) ;  /* 0x000008c000007945 */ /* 0x000fe20003800200 */
[----:B------:R-:W-:Y:S04]  /*8410*/  HADD2.F32 R44, -RZ, R51.H1_H1 ;  /* 0x30000033ff2c7230 */ /* 0x000fe80000004100 */
[----:B------:R-:W3:Y:S02]  /*8420*/  LDTM.x32 R4, tmem[UR4+0x20] ;  /* 0x00002004000479ee */ /* 0x000ee400082c0000 */
[C---:B---3--:R-:W-:Y:S01]  /*8430*/  FMUL R0, R38.reuse, R4 ;  /* 0x0000000426007220 */ /* 0x048fe20000400000 */
[----:B------:R-:W-:Y:S02]  /*8440*/  HADD2.F32 R4, -RZ, R48.H1_H1 ;  /* 0x30000030ff047230 */ /* 0x000fe40000004100 */
[C---:B------:R-:W-:Y:S01]  /*8450*/  FMUL R2, R38.reuse, R5 ;  /* 0x0000000526027220 */ /* 0x040fe20000400000 */
[--C-:B------:R-:W-:Y:S02]  /*8460*/  HADD2.F32 R5, -RZ, R49.reuse.H0_H0 ;  /* 0x20000031ff057230 */ /* 0x100fe40000004100 */
[C---:B------:R-:W-:Y:S01]  /*8470*/  FFMA R0, R41.reuse, R3, R0 ;  /* 0x0000000329007223 */ /* 0x040fe20000000000 */
[C---:B------:R-:W-:Y:S01]  /*8480*/  FMUL R3, R38.reuse, R6 ;  /* 0x0000000626037220 */ /* 0x040fe20000400000 */
[C---:B------:R-:W-:Y:S01]  /*8490*/  FFMA R2, R41.reuse, R4, R2 ;  /* 0x0000000429027223 */ /* 0x040fe20000000002 */
[----:B------:R-:W-:Y:S02]  /*84a0*/  HADD2.F32 R4, -RZ, R49.H1_H1 ;  /* 0x30000031ff047230 */ /* 0x000fe40000004100 */
[C---:B------:R-:W-:Y:S01]  /*84b0*/  FMUL R7, R38.reuse, R7 ;  /* 0x0000000726077220 */ /* 0x040fe20000400000 */
[C---:B------:R-:W-:Y:S01]  /*84c0*/  FFMA R3, R41.reuse, R5, R3 ;  /* 0x0000000529037223 */ /* 0x040fe20000000003 */
[C---:B------:R-:W-:Y:S01]  /*84d0*/  FMUL R5, R38.reuse, R9 ;  /* 0x0000000926057220 */ /* 0x040fe20000400000 */
[C---:B------:R-:W-:Y:S01]  /*84e0*/  FMUL R6, R38.reuse, R10 ;  /* 0x0000000a26067220 */ /* 0x040fe20000400000 */
[----:B------:R-:W-:Y:S01]  /*84f0*/  FFMA R7, R41, R4, R7 ;  /* 0x0000000429077223 */ /* 0x000fe20000000007 */
[C---:B------:R-:W-:Y:S01]  /*8500*/  FMUL R4, R38.reuse, R8 ;  /* 0x0000000826047220 */ /* 0x040fe20000400000 */
[C---:B------:R-:W-:Y:S01]  /*8510*/  FMUL R11, R38.reuse, R11 ;  /* 0x0000000b260b7220 */ /* 0x040fe20000400000 */
[C---:B------:R-:W-:Y:S01]  /*8520*/  FMUL R8, R38.reuse, R19 ;  /* 0x0000001326087220 */ /* 0x040fe20000400000 */
[----:B------:R-:W-:Y:S01]  /*8530*/  FMUL R19, R38, R30 ;  /* 0x0000001e26137220 */ /* 0x000fe20000400000 */
[----:B------:R-:W-:Y:S01]  /*8540*/  F2FP.F16.F32.PACK_AB R45, R7, R3 ;  /* 0x00000003072d723e */ /* 0x000fe200000000ff */
[C---:B------:R-:W-:Y:S01]  /*8550*/  FFMA R4, R41.reuse, R40, R4 ;  /* 0x0000002829047223 */ /* 0x040fe20000000004 */
[C---:B------:R-:W-:Y:S01]  /*8560*/  FFMA R5, R41.reuse, R42, R5 ;  /* 0x0000002a29057223 */ /* 0x040fe20000000005 */
[C---:B------:R-:W-:Y:S01]  /*8570*/  FFMA R6, R41.reuse, R43, R6 ;  /* 0x0000002b29067223 */ /* 0x040fe20000000006 */
[--C-:B------:R-:W-:Y:S02]  /*8580*/  HADD2.F32 R40, -RZ, R52.reuse.H0_H0 ;  /* 0x20000034ff287230 */ /* 0x100fe40000004100 */
[----:B------:R-:W-:Y:S01]  /*8590*/  FFMA R11, R41, R44, R11 ;  /* 0x0000002c290b7223 */ /* 0x000fe2000000000b */
[----:B------:R-:W-:Y:S01]  /*85a0*/  F2FP.F16.F32.PACK_AB R44, R2, R0 ;  /* 0x00000000022c723e */ /* 0x000fe200000000ff */
[C---:B------:R-:W-:Y:S01]  /*85b0*/  FMUL R3, R38.reuse, R14 ;  /* 0x0000000e26037220 */ /* 0x040fe20000400000 */
[C---:B------:R-:W-:Y:S01]  /*85c0*/  FMUL R14, R38.reuse, R25 ;  /* 0x00000019260e7220 */ /* 0x040fe20000400000 */
[----:B------:R-:W-:Y:S01]  /*85d0*/  HADD2.F32 R25, -RZ, R52.H1_H1 ;  /* 0x30000034ff197230 */ /* 0x000fe20000004100 */
[----:B------:R-:W-:Y:S01]  /*85e0*/  F2FP.F16.F32.PACK_AB R46, R5, R4 ;  /* 0x00000004052e723e */ /* 0x000fe200000000ff */
[C---:B------:R-:W-:Y:S01]  /*85f0*/  FMUL R0, R38.reuse, R12 ;  /* 0x0000000c26007220 */ /* 0x040fe20000400000 */
[C---:B------:R-:W-:Y:S01]  /*8600*/  FMUL R2, R38.reuse, R13 ;  /* 0x0000000d26027220 */ /* 0x040fe20000400000 */
[C---:B------:R-:W-:Y:S01]  /*8610*/  FMUL R4, R38.reuse, R15 ;  /* 0x0000000f26047220 */ /* 0x040fe20000400000 */
[C---:B------:R-:W-:Y:S01]  /*8620*/  FMUL R15, R38.reuse, R26 ;  /* 0x0000001a260f7220 */ /* 0x040fe20000400000 */
[C---:B------:R-:W-:Y:S01]  /*8630*/  FFMA R0, R41.reuse, R40, R0 ;  /* 0x0000002829007223 */ /* 0x040fe20000000000 */
[--C-:B------:R-:W-:Y:S02]  /*8640*/  HADD2.F32 R26, -RZ, R53.reuse.H0_H0 ;  /* 0x20000035ff1a7230 */ /* 0x100fe40000004100 */
[----:B------:R-:W-:Y:S01]  /*8650*/  FFMA R2, R41, R25, R2 ;  /* 0x0000001929027223 */ /* 0x000fe20000000002 */
[C---:B------:R-:W-:Y:S01]  /*8660*/  FMUL R5, R38.reuse, R16 ;  /* 0x0000001026057220 */ /* 0x040fe20000400000 */
[C---:B------:R-:W-:Y:S01]  /*8670*/  FMUL R16, R38.reuse, R27 ;  /* 0x0000001b26107220 */ /* 0x040fe20000400000 */
[----:B------:R-:W-:Y:S01]  /*8680*/  F2FP.F16.F32.PACK_AB R47, R11, R6 ;  /* 0x000000060b2f723e */ /* 0x000fe200000000ff */
[----:B------:R-:W-:Y:S02]  /*8690*/  HADD2.F32 R27, -RZ, R53.H1_H1 ;  /* 0x30000035ff1b7230 */ /* 0x000fe40000004100 */
[C---:B------:R-:W-:Y:S01]  /*86a0*/  FMUL R6, R38.reuse, R17 ;  /* 0x0000001126067220 */ /* 0x040fe20000400000 */
[----:B------:R-:W-:Y:S01]  /*86b0*/  FMUL R17, R38, R28 ;  /* 0x0000001c26117220 */ /* 0x000fe20000400000 */
[C---:B------:R-:W-:Y:S01]  /*86c0*/  FFMA R3, R41.reuse, R26, R3 ;  /* 0x0000001a29037223 */ /* 0x040fe20000000003 */
[----:B------:R-:W-:Y:S01]  /*86d0*/  STS.128 [R80+0x2000], R44 ;  /* 0x0020002c50007388 */ /* 0x000fe20000000c00 */
[--C-:B------:R-:W-:Y:S01]  /*86e0*/  HADD2.F32 R25, -RZ, R54.reuse.H0_H0 ;  /* 0x20000036ff197230 */ /* 0x100fe20000004100 */
[----:B------:R-:W-:Y:S01]  /*86f0*/  F2FP.F16.F32.PACK_AB R28, R2, R0 ;  /* 0x00000000021c723e */ /* 0x000fe200000000ff */
[----:B------:R-:W-:Y:S02]  /*8700*/  HADD2.F32 R26, -RZ, R54.H1_H1 ;  /* 0x30000036ff1a7230 */ /* 0x000fe40000004100 */
[C---:B------:R-:W-:Y:S01]  /*8710*/  FFMA R4, R41.reuse, R27, R4 ;  /* 0x0000001b29047223 */ /* 0x040fe20000000004 */
[--C-:B------:R-:W-:Y:S02]  /*8720*/  HADD2.F32 R0, -RZ, R55.reuse.H0_H0 ;  /* 0x20000037ff007230 */ /* 0x100fe40000004100 */
[C---:B------:R-:W-:Y:S01]  /*8730*/  FMUL R7, R38.reuse, R18 ;  /* 0x0000001226077220 */ /* 0x040fe20000400000 */
[----:B------:R-:W-:Y:S02]  /*8740*/  HADD2.F32 R2, -RZ, R55.H1_H1 ;  /* 0x30000037ff027230 */ /* 0x000fe40000004100 */
[C---:B------:R-:W-:Y:S01]  /*8750*/  FFMA R5, R41.reuse, R25, R5 ;  /* 0x0000001929057223 */ /* 0x040fe20000000005 */
[C---:B------:R-:W-:Y:S01]  /*8760*/  FFMA R6, R41.reuse, R26, R6 ;  /* 0x0000001a29067223 */ /* 0x040fe20000000006 */
[----:B------:R-:W-:Y:S01]  /*8770*/  FMUL R18, R38, R29 ;  /* 0x0000001d26127220 */ /* 0x000fe20000400000 */
[C---:B------:R-:W-:Y:S01]  /*8780*/  FFMA R7, R41.reuse, R0, R7 ;  /* 0x0000000029077223 */ /* 0x040fe20000000007 */
[----:B------:R-:W-:Y:S01]  /*8790*/  F2FP.F16.F32.PACK_AB R29, R4, R3 ;  /* 0x00000003041d723e */ /* 0x000fe200000000ff */
[--C-:B------:R-:W-:Y:S02]  /*87a0*/  HADD2.F32 R0, -RZ, R60.reuse.H0_H0 ;  /* 0x2000003cff007230 */ /* 0x100fe40000004100 */
[C---:B------:R-:W-:Y:S01]  /*87b0*/  FFMA R8, R41.reuse, R2, R8 ;  /* 0x0000000229087223 */ /* 0x040fe20000000008 */
[C---:B------:R-:W-:Y:S01]  /*87c0*/  FMUL R9, R38.reuse, R20 ;  /* 0x0000001426097220 */ /* 0x040fe20000400000 */
        /* <DEDUP_REMOVED lines=15> */
[----:B------:R-:W-:Y:S02]  /*88c0*/  HADD2.F32 R2, -RZ, R63.H1_H1 ;  /* 0x3000003fff027230 */ /* 0x000fe40000004100 */
[----:B------:R-:W-:Y:S01]  /*88d0*/  FMUL R20, R38, R31 ;  /* 0x0000001f26147220 */ /* 0x000fe20000400000 */
[----:B------:R-:W-:Y:S01]  /*88e0*/  F2FP.F16.F32.PACK_AB R30, R6, R5 ;  /* 0x00000005061e723e */ /* 0x000fe200000000ff */
[C---:B------:R-:W-:Y:S01]  /*88f0*/  FFMA R14, R41.reuse, R0, R14 ;  /* 0x00000000290e7223 */ /* 0x040fe2000000000e */
[C---:B------:R-:W-:Y:S01]  /*8900*/  FFMA R15, R41.reuse, R3, R15 ;  /* 0x00000003290f7223 */ /* 0x040fe2000000000f */
[C---:B------:R-:W-:Y:S01]  /*8910*/  FFMA R16, R41.reuse, R2, R16 ;  /* 0x0000000229107223 */ /* 0x040fe20000000010 */
[--C-:B------:R-:W-:Y:S01]  /*8920*/  HADD2.F32 R0, -RZ, R68.reuse.H0_H0 ;  /* 0x20000044ff007230 */ /* 0x100fe20000004100 */
[----:B------:R-:W-:Y:S01]  /*8930*/  F2FP.F16.F32.PACK_AB R31, R8, R7 ;  /* 0x00000007081f723e */ /* 0x000fe200000000ff */
[----:B------:R-:W-:Y:S02]  /*8940*/  HADD2.F32 R2, -RZ, R68.H1_H1 ;  /* 0x30000044ff027230 */ /* 0x000fe40000004100 */
[C---:B------:R-:W-:Y:S01]  /*8950*/  FMUL R21, R38.reuse, R32 ;  /* 0x0000002026157220 */ /* 0x040fe20000400000 */
[--C-:B------:R-:W-:Y:S02]  /*8960*/  HADD2.F32 R3, -RZ, R69.reuse.H0_H0 ;  /* 0x20000045ff037230 */ /* 0x100fe40000004100 */
[C---:B------:R-:W-:Y:S01]  /*8970*/  FFMA R17, R41.reuse, R0, R17 ;  /* 0x0000000029117223 */ /* 0x040fe20000000011 */
[----:B------:R-:W-:Y:S01]  /*8980*/  STS.128 [R95+0x2010], R28 ;  /* 0x0020101c5f007388 */ /* 0x000fe20000000c00 */
[C---:B------:R-:W-:Y:S01]  /*8990*/  FFMA R18, R41.reuse, R2, R18 ;  /* 0x0000000229127223 */ /* 0x040fe20000000012 */
[----:B------:R-:W-:Y:S02]  /*89a0*/  HADD2.F32 R0, -RZ, R69.H1_H1 ;  /* 0x30000045ff007230 */ /* 0x000fe40000004100 */
[C---:B------:R-:W-:Y:S01]  /*89b0*/  FFMA R19, R41.reuse, R3, R19 ;  /* 0x0000000329137223 */ /* 0x040fe20000000013 */
[--C-:B------:R-:W-:Y:S02]  /*89c0*/  HADD2.F32 R2, -RZ, R70.reuse.H0_H0 ;  /* 0x20000046ff027230 */ /* 0x100fe40000004100 */
[----:B------:R-:W-:Y:S01]  /*89d0*/  FMUL R22, R38, R33 ;  /* 0x0000002126167220 */ /* 0x000fe20000400000 */
[----:B------:R-:W-:Y:S01]  /*89e0*/  HADD2.F32 R3, -RZ, R70.H1_H1 ;  /* 0x30000046ff037230 */ /* 0x000fe20000004100 */
[----:B------:R-:W-:Y:S01]  /*89f0*/  F2FP.F16.F32.PACK_AB R8, R10, R9 ;  /* 0x000000090a08723e */ /* 0x000fe200000000ff */
[--C-:B------:R-:W-:Y:S02]  /*8a00*/  HADD2.F32 R4, -RZ, R71.reuse.H0_H0 ;  /* 0x20000047ff047230 */ /* 0x100fe40000004100 */
[----:B------:R-:W-:Y:S01]  /*8a10*/  FMUL R23, R38, R34 ;  /* 0x0000002226177220 */ /* 0x000fe20000400000 */
[----:B------:R-:W-:Y:S01]  /*8a20*/  HADD2.F32 R5, -RZ, R71.H1_H1 ;  /* 0x30000047ff057230 */ /* 0x000fe20000004100 */
[----:B------:R-:W-:Y:S01]  /*8a30*/  F2FP.F16.F32.PACK_AB R9, R12, R11 ;  /* 0x0000000b0c09723e */ /* 0x000fe200000000ff */
[C---:B------:R-:W-:Y:S01]  /*8a40*/  FFMA R20, R41.reuse, R0, R20 ;  /* 0x0000000029147223 */ /* 0x040fe20000000014 */
[----:B------:R-:W-:Y:S01]  /*8a50*/  FMUL R24, R38, R35 ;  /* 0x0000002326187220 */ /* 0x000fe20000400000 */
[----:B------:R-:W-:Y:S01]  /*8a60*/  F2FP.F16.F32.PACK_AB R10, R14, R13 ;  /* 0x0000000d0e0a723e */ /* 0x000fe200000000ff */
[C---:B------:R-:W-:Y:S01]  /*8a70*/  FFMA R21, R41.reuse, R2, R21 ;  /* 0x0000000229157223 */ /* 0x040fe20000000015 */
[----:B------:R-:W-:Y:S01]  /*8a80*/  F2FP.F16.F32.PACK_AB R11, R16, R15 ;  /* 0x0000000f100b723e */ /* 0x000fe200000000ff */
[C---:B------:R-:W-:Y:S01]  /*8a90*/  FFMA R22, R41.reuse, R3, R22 ;  /* 0x0000000329167223 */ /* 0x040fe20000000016 */
[C---:B------:R-:W-:Y:S01]  /*8aa0*/  FFMA R23, R41.reuse, R4, R23 ;  /* 0x0000000429177223 */ /* 0x040fe20000000017 */
[----:B------:R-:W-:Y:S01]  /*8ab0*/  FFMA R24, R41, R5, R24 ;  /* 0x0000000529187223 */ /* 0x000fe20000000018 */
[----:B------:R-:W-:Y:S01]  /*8ac0*/  F2FP.F16.F32.PACK_AB R4, R18, R17 ;  /* 0x000000111204723e */ /* 0x000fe200000000ff */
[----:B------:R-:W-:Y:S01]  /*8ad0*/  STS.128 [R94+0x2020], R8 ;  /* 0x002020085e007388 */ /* 0x000fe20000000c00 */
[----:B------:R-:W-:Y:S02]  /*8ae0*/  F2FP.F16.F32.PACK_AB R5, R20, R19 ;  /* 0x000000131405723e */ /* 0x000fe400000000ff */
[----:B------:R-:W-:Y:S02]  /*8af0*/  F2FP.F16.F32.PACK_AB R6, R22, R21 ;  /* 0x000000151606723e */ /* 0x000fe400000000ff */
[----:B------:R-:W-:Y:S02]  /*8b00*/  F2FP.F16.F32.PACK_AB R7, R24, R23 ;  /* 0x000000171807723e */ /* 0x000fe400000000ff */
[----:B------:R-:W-:Y:S02]  /*8b10*/  MOV R0, UR51 ;  /* 0x0000003300007c02 */ /* 0x000fe40008000f00 */
[----:B------:R-:W-:Y:S01]  /*8b20*/  @P6 SHF.L.U32 R2, R79, 0x1f, RZ ;  /* 0x0000001f4f026819 */ /* 0x000fe200000006ff */
[----:B------:R3:W-:Y:S01]  /*8b30*/  STS.128 [R104+0x2030], R4 ;  /* 0x0020300468007388 */ /* 0x0007e20000000c00 */
[----:B------:R-:W-:Y:S04]  /*8b40*/  @P6 LEA R0, R0, UR50, 0x3 ;  /* 0x0000003200006c11 */ /* 0x000fe8000f8e18ff */
[----:B------:R-:W-:Y:S01]  /*8b50*/  @P6 IADD3 R0, PT, PT, R0, 0x120, RZ ;  /* 0x0000012000006810 */ /* 0x000fe20007ffe0ff */
[----:B------:R-:W-:Y:S01]  /*8b60*/  @!PT LDS RZ, [RZ] ;  /* 0x00000000fffff984 */ /* 0x000fe20000000800 */
[----:B------:R-:W-:Y:S01]  /*8b70*/  @!PT LDS RZ, [RZ] ;  /* 0x00000000fffff984 */ /* 0x000fe20000000800 */
[----:B------:R-:W-:Y:S01]  /*8b80*/  @!PT LDS RZ, [RZ] ;  /* 0x00000000fffff984 */ /* 0x000fe20000000800 */
[----:B------:R-:W-:Y:S01]  /*8b90*/  @!PT LDS RZ, [RZ] ;  /* 0x00000000fffff984 */ /* 0x000fe20000000800 */
[----:B------:R4:W-:Y:S06]  /*8ba0*/  MEMBAR.ALL.CTA ;  /* 0x0000000000007992 */ /* 0x0009ec0000008000 */
[----:B----4-:R-:W4:Y:S01]  /*8bb0*/  FENCE.VIEW.ASYNC.S ;  /* 0x00000000000073c6 */ /* 0x010f220000000000 */
[----:B-1----:R-:W-:Y:S02]  /*8bc0*/  @P6 PRMT R0, R105, 0x654, R0 ;  /* 0x0000065469006816 */ /* 0x002fe40000000000 */
[----:B---3--:R-:W-:Y:S01]  /*8bd0*/  LEA R6, R56, UR50, 0x3 ;  /* 0x0000003238067c11 */ /* 0x008fe2000f8e18ff */
[----:B----4-:R-:W-:Y:S06]  /*8be0*/  BAR.SYNC.DEFER_BLOCKING 0x1, 0x80 ;  /* 0x0042000000007b1d */ /* 0x010fec0000010000 */
[----:B------:R-:W-:Y:S05]  /*8bf0*/  @P0 BRA `(.L_x_132) ;  /* 0x0000000000300947 */ /* 0x000fea0003800000 */
[----:B------:R-:W1:Y:S01]  /*8c00*/  LDCU.64 UR6, c[0x0][0x348] ;  /* 0x00006900ff0677ac */ /* 0x000e620008000a00 */
[----:B------:R-:W-:Y:S02]  /*8c10*/  R2UR UR10, R100 ;  /* 0x00000000640a72ca */ /* 0x000fe400000e0000 */
[----:B------:R-:W-:Y:S01]  /*8c20*/  R2UR UR11, R99 ;  /* 0x00000000630b72ca */ /* 0x000fe200000e0000 */
[----:B------:R-:W-:Y:S01]  /*8c30*/  UIADD3 UR9, UPT, UPT, UR41, 0x20, URZ ;  /* 0x0000002029097890 */ /* 0x000fe2000fffe0ff */
[----:B------:R-:W-:Y:S01]  /*8c40*/  R2UR UR12, R97 ;  /* 0x00000000610c72ca */ /* 0x000fe200000e0000 */
[----:B------:R-:W-:Y:S01]  /*8c50*/  UIADD3 UR8, UPT, UPT, UR50, 0x2200, URZ ;  /* 0x0000220032087890 */ /* 0x000fe2000fffe0ff */
[----:B------:R-:W-:Y:S01]  /*8c60*/  R2UR UR13, R98 ;  /* 0x00000000620d72ca */ /* 0x000fe200000e0000 */
[----:B-1----:R-:W-:Y:S04]  /*8c70*/  UIADD3 UR4, UP0, UPT, UR6, 0x780, URZ ;  /* 0x0000078006047890 */ /* 0x002fe8000ff1e0ff */
[----:B------:R-:W-:Y:S09]  /*8c80*/  UIADD3.X UR5, UPT, UPT, URZ, UR7, URZ, UP0, !UPT ;  /* 0x00000007ff057290 */ /* 0x000ff200087fe4ff */
[----:B------:R1:W-:Y:S01]  /*8c90*/  UTMASTG.5D.IM2COL [UR8], [UR4] ;  /* 0x00000008040073b5 */ /* 0x0003e20008060000 */
[----:B------:R0:W-:Y:S01]  /*8ca0*/  UTMACMDFLUSH ;  /* 0x00000000000079b7 */ /* 0x0001e20000000000 */
[----:B-1----:R-:W-:Y:S04]  /*8cb0*/  DEPBAR.LE SB0, 0x1 ;  /* 0x000080400000791a */ /* 0x002fe80000000000 */
.L_x_132:
[----:B------:R-:W-:Y:S05]  /*8cc0*/  BSYNC.RECONVERGENT B0 ;  /* 0x0000000000007941 */ /* 0x000fea0003800200 */
.L_x_131:
[----:B------:R-:W-:Y:S01]  /*8cd0*/  BAR.SYNC.DEFER_BLOCKING 0x1, 0x80 ;  /* 0x0042000000007b1d */ /* 0x000fe20000010000 */
[----:B------:R-:W-:Y:S04]  /*8ce0*/  UIADD3 UR4, UPT, UPT, UR51, 0x1, URZ ;  /* 0x0000000133047890 */ /* 0x000fe8000fffe0ff */
[----:B------:R-:W-:Y:S04]  /*8cf0*/  UISETP.NE.AND UP0, UPT, UR4, 0x4, UPT ;  /* 0x000000040400788c */ /* 0x000fe8000bf05270 */
[----:B------:R-:W-:Y:S01]  /*8d00*/  USEL UR40, UR4, URZ, UP0 ;  /* 0x000000ff04287287 */ /* 0x000fe20008000000 */
[----:B------:R1:W-:Y:S01]  /*8d10*/  @P6 SYNCS.ARRIVE.TRANS64.RED.A1T0 RZ, [R0+URZ], RZ ;  /* 0x000000ff00ff69a7 */ /* 0x0003e200081004ff */
[----:B------:R-:W-:Y:S01]  /*8d20*/  BSSY B1, `(.L_x_133) ;  /* 0x0000017000017945 */ /* 0x000fe20003800000 */
[----:B------:R-:W3:Y:S02]  /*8d30*/  @P6 SYNCS.PHASECHK.TRANS64.TRYWAIT P0, [R6+URZ+0x100], R2 ;  /* 0x00010002060065a7 */ /* 0x000ee400080011ff */
[----:B---3--:R-:W-:Y:S01]  /*8d40*/  @P6 SEL R57, RZ, 0x1, !P0 ;  /* 0x00000001ff396807 */ /* 0x008fe20004000000 */
[----:B-1----:R-:W-:Y:S06]  /*8d50*/  @!P6 BRA `(.L_x_134) ;  /* 0x00000000004ce947 */ /* 0x002fec0003800000 */
        /* <DEDUP_REMOVED lines=9> */
[----:B------:R-:W-:Y:S04]  /*8df0*/  SHF.L.U32 R5, R79, 0x1f, RZ ;  /* 0x0000001f4f057819 */ /* 0x000fe800000006ff */
[----:B------:R-:W1:Y:S02]  /*8e00*/  SYNCS.PHASECHK.TRANS64.TRYWAIT P0, [R6+URZ+0x100], R5 ;  /* 0x00010005060075a7 */ /* 0x000e6400080011ff */
[----:B-1----:R-:W-:Y:S05]  /*8e10*/  @!P0 BRA `(.L_x_137) ;  /* 0x00000028008c8947 */ /* 0x002fea0003800000 */
.L_x_136:
[----:B------:R-:W-:Y:S05]  /*8e20*/  BSYNC B0 ;  /* 0x0000000000007941 */ /* 0x000fea0003800000 */
.L_x_135:
[----:B------:R-:W-:Y:S02]  /*8e30*/  ISETP.NE.AND P0, PT, R58, RZ, PT ;  /* 0x000000ff3a00720c */ /* 0x000fe40003f05270 */
[----:B------:R-:W-:Y:S11]  /*8e40*/  IADD3 R56, PT, PT, R56, 0x1, RZ ;  /* 0x0000000138387810 */ /* 0x000ff60007ffe0ff */
[----:B------:R3:W4:Y:S04]  /*8e50*/  @P0 LDS.128 R48, [R4] ;  /* 0x0000000004300984 */ /* 0x0007280000000c00 */
[----:B------:R3:W1:Y:S04]  /*8e60*/  @P0 LDS.128 R52, [R3+0x10] ;  /* 0x0000100003340984 */ /* 0x0006680000000c00 */
[----:B------:R3:W1:Y:S04]  /*8e70*/  @P0 LDS.128 R60, [R2+0x20] ;  /* 0x00002000023c0984 */ /* 0x0006680000000c00 */
[----:B------:R3:W1:Y:S02]  /*8e80*/  @P0 LDS.128 R68, [R0+0x30] ;  /* 0x0000300000440984 */ /* 0x0006640000000c00 */
.L_x_134:
[----:B------:R-:W-:Y:S05]  /*8e90*/  BSYNC B1 ;  /* 0x0000000000017941 */ /* 0x000fea0003800000 */
.L_x_133:
[----:B---3--:R-:W-:Y:S05]  /*8ea0*/  VIADD R0, R39, 0x40 ;  /* 0x0000004027007836 */ /* 0x008fea0000000000 */
[----:B------:R-:W-:Y:S04]  /*8eb0*/  SHF.R.U32.HI R0, RZ, 0x15, R0 ;  /* 0x00000015ff007819 */ /* 0x000fe80000011600 */
[----:B------:R-:W-:Y:S11]  /*8ec0*/  LOP3.LUT P0, RZ, R0, 0x3, R84, 0x48, !PT ;  /* 0x0000000300ff7812 */ /* 0x000ff60007804854 */
[----:B------:R-:W-:Y:S02]  /*8ed0*/  @!UPT UIADD3 URZ, UPT, UPT, URZ, URZ, URZ ;  /* 0x000000fffffff290 */ /* 0x000fe4000fffe0ff */
[----:B------:R-:W-:Y:S05]  /*8ee0*/  @!P0 BRA `(.L_x_138) ;  /* 0x0000000000408947 */ /* 0x000fea0003800000 */
[----:B------:R-:W1:Y:S01]  /*8ef0*/  LDCU.64 UR8, c[0x4][0x70] ;  /* 0x01000e00ff0877ac */ /* 0x000e620008000a00 */
[----:B------:R-:W-:Y:S01]  /*8f00*/  MOV R3, 0x0 ;  /* 0x0000000000037802 */ /* 0x000fe20000000f00 */
[----:B------:R-:W-:Y:S02]  /*8f10*/  HFMA2 R12, -RZ, RZ, 0, 5.9604644775390625e-08 ;  /* 0x00000001ff0c7431 */ /* 0x000fe400000001ff */
[----:B------:R-:W-:Y:S02]  /*8f20*/  IMAD.MOV.U32 R8, RZ, RZ, 0x192 ;  /* 0x00000192ff087424 */ /* 0x000fe400078e00ff */
[----:B------:R-:W-:Y:S01]  /*8f30*/  IMAD.MOV.U32 R13, RZ, RZ, RZ ;  /* 0x000000ffff0d7224 */ /* 0x000fe200078e00ff */
[----:B------:R-:W3:Y:S01]  /*8f40*/  LDCU.64 UR6, c[0x4][0x78] ;  /* 0x01000f00ff0677ac */ /* 0x000ee20008000a00 */
[----:B------:R-:W2:Y:S01]  /*8f50*/  LDC.64 R2, c[0x4][R3] ;  /* 0x0100000003027b82 */ /* 0x000ea20000000a00 */
[----:B------:R-:W5:Y:S01]  /*8f60*/  LDCU.64 UR4, c[0x4][0x10] ;  /* 0x01000200ff0477ac */ /* 0x000f620008000a00 */
[----:B-1----:R-:W-:Y:S01]  /*8f70*/  MOV R5, UR9 ;  /* 0x0000000900057c02 */ /* 0x002fe20008000f00 */
[----:B------:R-:W-:Y:S01]  /*8f80*/  IMAD.U32 R4, RZ, RZ, UR8 ;  /* 0x00000008ff047e24 */ /* 0x000fe2000f8e00ff */
[----:B---3--:R-:W-:Y:S01]  /*8f90*/  MOV R7, UR7 ;  /* 0x0000000700077c02 */ /* 0x008fe20008000f00 */
[----:B------:R-:W-:Y:S01]  /*8fa0*/  IMAD.U32 R6, RZ, RZ, UR6 ;  /* 0x00000006ff067e24 */ /* 0x000fe2000f8e00ff */
[----:B-----5:R-:W-:Y:S01]  /*8fb0*/  MOV R11, UR5 ;  /* 0x00000005000b7c02 */ /* 0x020fe20008000f00 */
[----:B------:R-:W-:Y:S02]  /*8fc0*/  IMAD.U32 R10, RZ, RZ, UR4 ;  /* 0x00000004ff0a7e24 */ /* 0x000fe4000f8e00ff */
[----:B------:R-:W-:Y:S07]  /*8fd0*/  LEPC R20, `(.L_x_138) ;  /* 0x000000001014794e */ /* 0x000fee0000000000 */
[----:B--2-4-:R-:W-:Y:S05]  /*8fe0*/  CALL.ABS.NOINC R2 ;  /* 0x0000000002007343 */ /* 0x014fea0003c00000 */
.L_x_138:
[----:B------:R-:W-:Y:S05]  /*8ff0*/  WARPSYNC.ALL ;  /* 0x0000000000007948 */ /* 0x000fea0003800000 */
[----:B------:R-:W-:Y:S01]  /*9000*/  R2UR UR4, R39 ;  /* 0x00000000270472ca */ /* 0x000fe200000e0000 */
[--C-:B----4-:R-:W-:Y:S01]  /*9010*/  HADD2.F32 R40, -RZ, R48.reuse.H0_H0 ;  /* 0x20000030ff287230 */ /* 0x110fe20000004100 */
[----:B------:R-:W-:Y:S01]  /*9020*/  ISETP.NE.AND P6, PT, R102, RZ, PT ;  /* 0x000000ff6600720c */ /* 0x000fe20003fc5270 */
[----:B------:R-:W-:Y:S01]  /*9030*/  HADD2.F32 R42, -RZ, R48.H1_H1 ;  /* 0x30000030ff2a7230 */ /* 0x000fe20000004100 */
[----:B------:R-:W-:Y:S01]  /*9040*/  ISETP.NE.AND P0, PT, R82, RZ, PT ;  /* 0x000000ff5200720c */ /* 0x000fe20003f05270 */
[----:B------:R-:W-:Y:S01]  /*9050*/  HADD2.F32 R43, -RZ, R49.H0_H0 ;  /* 0x20000031ff2b7230 */ /* 0x000fe20000004100 */
[----:B------:R-:W-:Y:S07]  /*9060*/  BSSY.RECONVERGENT B0, `(.L_x_139) ;  /* 0x000008d000007945 */ /* 0x000fee0003800200 */
[----:B-1----:R-:W1:Y:S02]  /*9070*/  LDTM.x32 R4, tmem[UR4+0x40] ;  /* 0x00004004000479ee */ /* 0x002e6400082c0000 */
[C---:B-1----:R-:W-:Y:S01]  /*9080*/  FMUL R0, R38.reuse, R4 ;  /* 0x0000000426007220 */ /* 0x042fe20000400000 */
[C---:B------:R-:W-:Y:S01]  /*9090*/  FMUL R4, R38.reuse, R8 ;  /* 0x0000000826047220 */ /* 0x040fe20000400000 */
[C---:B------:R-:W-:Y:S01]  /*90a0*/  FMUL R2, R38.reuse, R5 ;  /* 0x0000000526027220 */ /* 0x040fe20000400000 */
[C---:B------:R-:W-:Y:S01]  /*90b0*/  FMUL R8, R38.reuse, R12 ;  /* 0x0000000c26087220 */ /* 0x040fe20000400000 */
[C---:B------:R-:W-:Y:S01]  /*90c0*/  FFMA R0, R41.reuse, R40, R0 ;  /* 0x0000002829007223 */ /* 0x040fe20000000000 */
[C---:B------:R-:W-:Y:S01]  /*90d0*/  FMUL R3, R38.reuse, R6 ;  /* 0x0000000626037220 */ /* 0x040fe20000400000 */
[C---:B------:R-:W-:Y:S01]  /*90e0*/  FFMA R2, R41.reuse, R42, R2 ;  /* 0x0000002a29027223 */ /* 0x040fe20000000002 */
[--C-:B------:R-:W-:Y:S02]  /*90f0*/  HADD2.F32 R40, -RZ, R51.reuse.H0_H0 ;  /* 0x20000033ff287230 */ /* 0x100fe40000004100 */
[----:B------:R-:W-:Y:S01]  /*9100*/  FMUL R5, R38, R9 ;  /* 0x0000000926057220 */ /* 0x000fe20000400000 */
[C---:B------:R-:W-:Y:S01]  /*9110*/  FFMA R3, R41.reuse, R43, R3 ;  /* 0x0000002b29037223 */ /* 0x040fe20000000003 */
[----:B------:R-:W-:Y:S01]  /*9120*/  HADD2.F32 R42, -RZ, R51.H1_H1 ;  /* 0x30000033ff2a7230 */ /* 0x000fe20000004100 */
[----:B------:R-:W-:Y:S01]  /*9130*/  F2FP.F16.F32.PACK_AB R44, R2, R0 ;  /* 0x00000000022c723e */ /* 0x000fe200000000ff */
[C---:B------:R-:W-:Y:S01]  /*9140*/  FMUL R12, R38.reuse, R16 ;  /* 0x00000010260c7220 */ /* 0x040fe20000400000 */
[C---:B------:R-:W-:Y:S01]  /*9150*/  FMUL R6, R38.reuse, R10 ;  /* 0x0000000a26067220 */ /* 0x040fe20000400000 */
[--C-:B------:R-:W-:Y:S02]  /*9160*/  HADD2.F32 R0, -RZ, R52.reuse.H0_H0 ;  /* 0x20000034ff007230 */ /* 0x100fe40000004100 */
[C---:B------:R-:W-:Y:S01]  /*9170*/  FMUL R9, R38.reuse, R13 ;  /* 0x0000000d26097220 */ /* 0x040fe20000400000 */
[C---:B------:R-:W-:Y:S01]  /*9180*/  FMUL R16, R38.reuse, R20 ;  /* 0x0000001426107220 */ /* 0x040fe20000400000 */
[----:B------:R-:W-:Y:S02]  /*9190*/  HADD2.F32 R2, -RZ, R52.H1_H1 ;  /* 0x30000034ff027230 */ /* 0x000fe40000004100 */
[C---:B------:R-:W-:Y:S01]  /*91a0*/  FMUL R10, R38.reuse, R14 ;  /* 0x0000000e260a7220 */ /* 0x040fe20000400000 */
        /* <DEDUP_REMOVED lines=14> */
[--C-:B------:R-:W-:Y:S02]  /*9290*/  HADD2.F32 R33, -RZ, R50.reuse.H0_H0 ;  /* 0x20000032ff217230 */ /* 0x100fe40000004100 */
[C---:B------:R-:W-:Y:S01]  /*92a0*/  FMUL R30, R38.reuse, R34 ;  /* 0x00000022261e7220 */ /* 0x040fe20000400000 */
[----:B------:R-:W-:Y:S02]  /*92b0*/  HADD2.F32 R34, -RZ, R50.H1_H1 ;  /* 0x30000032ff227230 */ /* 0x000fe40000004100 */
[C---:B------:R-:W-:Y:S01]  /*92c0*/  FFMA R7, R41.reuse, R32, R7 ;  /* 0x0000002029077223 */ /* 0x040fe20000000007 */
[C---:B------:R-:W-:Y:S01]  /*92d0*/  FMUL R11, R38.reuse, R11 ;  /* 0x0000000b260b7220 */ /* 0x040fe20000400000 */
[C---:B------:R-:W-:Y:S01]  /*92e0*/  FFMA R4, R41.reuse, R33, R4 ;  /* 0x0000002129047223 */ /* 0x040fe20000000004 */
[C---:B------:R-:W-:Y:S01]  /*92f0*/  FMUL R15, R38.reuse, R15 ;  /* 0x0000000f260f7220 */ /* 0x040fe20000400000 */
[C---:B------:R-:W-:Y:S01]  /*9300*/  FFMA R5, R41.reuse, R34, R5 ;  /* 0x0000002229057223 */ /* 0x040fe20000000005 */
[----:B------:R-:W-:Y:S01]  /*9310*/  FFMA R6, R41, R40, R6 ;  /* 0x0000002829067223 */ /* 0x000fe20000000006 */
[----:B------:R-:W-:Y:S01]  /*9320*/  F2FP.F16.F32.PACK_AB R45, R7, R3 ;  /* 0x00000003072d723e */ /* 0x000fe200000000ff */
[C---:B------:R-:W-:Y:S01]  /*9330*/  FFMA R11, R41.reuse, R42, R11 ;  /* 0x0000002a290b7223 */ /* 0x040fe2000000000b */
[C---:B------:R-:W-:Y:S01]  /*9340*/  FFMA R8, R41.reuse, R0, R8 ;  /* 0x0000000029087223 */ /* 0x040fe20000000008 */
[--C-:B------:R-:W-:Y:S02]  /*9350*/  HADD2.F32 R3, -RZ, R53.reuse.H0_H0 ;  /* 0x20000035ff037230 */ /* 0x100fe40000004100 */
[C---:B------:R-:W-:Y:S01]  /*9360*/  FFMA R9, R41.reuse, R2, R9 ;  /* 0x0000000229097223 */ /* 0x040fe20000000009 */
[----:B------:R-:W-:Y:S02]  /*9370*/  HADD2.F32 R0, -RZ, R53.H1_H1 ;  /* 0x30000035ff007230 */ /* 0x000fe40000004100 */
[C---:B------:R-:W-:Y:S01]  /*9380*/  FMUL R19, R38.reuse, R19 ;  /* 0x0000001326137220 */ /* 0x040fe20000400000 */
[--C-:B------:R-:W-:Y:S02]  /*9390*/  HADD2.F32 R2, -RZ, R54.reuse.H0_H0 ;  /* 0x20000036ff027230 */ /* 0x100fe40000004100 */
[C---:B------:R-:W-:Y:S01]  /*93a0*/  FFMA R10, R41.reuse, R3, R10 ;  /* 0x00000003290a7223 */ /* 0x040fe2000000000a */
[--C-:B------:R-:W-:Y:S02]  /*93b0*/  HADD2.F32 R3, -RZ, R55.reuse.H0_H0 ;  /* 0x20000037ff037230 */ /* 0x100fe40000004100 */
[C---:B------:R-:W-:Y:S01]  /*93c0*/  FFMA R15, R41.reuse, R0, R15 ;  /* 0x00000000290f7223 */ /* 0x040fe2000000000f */
[----:B------:R-:W-:Y:S02]  /*93d0*/  HADD2.F32 R0, -RZ, R54.H1_H1 ;  /* 0x30000036ff007230 */ /* 0x000fe40000004100 */
[C---:B------:R-:W-:Y:S01]  /*93e0*/  FFMA R12, R41.reuse, R2, R12 ;  /* 0x00000002290c7223 */ /* 0x040fe2000000000c */
[--C-:B------:R-:W-:Y:S02]  /*93f0*/  HADD2.F32 R2, -RZ, R60.reuse.H0_H0 ;  /* 0x2000003cff027230 */ /* 0x100fe40000004100 */
[C---:B------:R-:W-:Y:S01]  /*9400*/  FMUL R23, R38.reuse, R23 ;  /* 0x0000001726177220 */ /* 0x040fe20000400000 */
[C---:B------:R-:W-:Y:S01]  /*9410*/  FMUL R27, R38.reuse, R27 ;  /* 0x0000001b261b7220 */ /* 0x040fe20000400000 */
[C---:B------:R-:W-:Y:S01]  /*9420*/  FFMA R13, R41.reuse, R0, R13 ;  /* 0x00000000290d7223 */ /* 0x040fe2000000000d */
[----:B------:R-:W-:Y:S02]  /*9430*/  HADD2.F32 R0, -RZ, R55.H1_H1 ;  /* 0x30000037ff007230 */ /* 0x000fe40000004100 */
[----:B------:R-:W-:Y:S01]  /*9440*/  FFMA R14, R41, R3, R14 ;  /* 0x00000003290e7223 */ /* 0x000fe2000000000e */
[----:B------:R-:W-:Y:S01]  /*9450*/  HADD2.F32 R3, -RZ, R60.H1_H1 ;  /* 0x3000003cff037230 */ /* 0x000fe20000004100 */
[----:B------:R-:W-:Y:S01]  /*9460*/  F2FP.F16.F32.PACK_AB R46, R5, R4 ;  /* 0x00000004052e723e */ /* 0x000fe200000000ff */
[C---:B------:R-:W-:Y:S01]  /*9470*/  FMUL R31, R38.reuse, R31 ;  /* 0x0000001f261f7220 */ /* 0x040fe20000400000 */
[C---:B------:R-:W-:Y:S01]  /*9480*/  FFMA R19, R41.reuse, R0, R19 ;  /* 0x0000000029137223 */ /* 0x040fe20000000013 */
[--C-:B------:R-:W-:Y:S02]  /*9490*/  HADD2.F32 R0, -RZ, R61.reuse.H0_H0 ;  /* 0x2000003dff007230 */ /* 0x100fe40000004100 */
[C---:B------:R-:W-:Y:S01]  /*94a0*/  FFMA R16, R41.reuse, R2, R16 ;  /* 0x0000000229107223 */ /* 0x040fe20000000010 */
[----:B------:R-:W-:Y:S01]  /*94b0*/  FFMA R17, R41, R3, R17 ;  /* 0x0000000329117223 */ /* 0x000fe20000000011 */
[----:B------:R-:W-:Y:S01]  /*94c0*/  HADD2.F32 R2, -RZ, R61.H1_H1 ;  /* 0x3000003dff027230 */ /* 0x000fe20000004100 */
[----:B------:R-:W-:Y:S01]  /*94d0*/  F2FP.F16.F32.PACK_AB R47, R11, R6 ;  /* 0x000000060b2f723e */ /* 0x000fe200000000ff */
[----:B------:R-:W-:Y:S01]  /*94e0*/  FFMA R18, R41, R0, R18 ;  /* 0x0000000029127223 */ /* 0x000fe20000000012 */
[--C-:B------:R-:W-:Y:S01]  /*94f0*/  HADD2.F32 R0, -RZ, R62.reuse.H0_H0 ;  /* 0x2000003eff007230 */ /* 0x100fe20000004100 */
[----:B------:R-:W-:Y:S01]  /*9500*/  F2FP.F16.F32.PACK_AB R8, R9, R8 ;  /* 0x000000080908723e */ /* 0x000fe200000000ff */
[C---:B------:R-:W-:Y:S01]  /*9510*/  FFMA R23, R41.reuse, R2, R23 ;  /* 0x0000000229177223 */ /* 0x040fe20000000017 */
[----:B------:R1:W-:Y:S01]  /*9520*/  STS.128 [R80+0x4000], R44 ;  /* 0x0040002c50007388 */ /* 0x0003e20000000c00 */
[----:B------:R-:W-:Y:S02]  /*9530*/  HADD2.F32 R2, -RZ, R62.H1_H1 ;  /* 0x3000003eff027230 */ /* 0x000fe40000004100 */
[----:B------:R-:W-:Y:S01]  /*9540*/  FFMA R20, R41, R0, R20 ;  /* 0x0000000029147223 */ /* 0x000fe20000000014 */
[--C-:B------:R-:W-:Y:S01]  /*9550*/  HADD2.F32 R3, -RZ, R63.reuse.H0_H0 ;  /* 0x2000003fff037230 */ /* 0x100fe20000004100 */
[----:B------:R-:W-:Y:S01]  /*9560*/  F2FP.F16.F32.PACK_AB R9, R15, R10 ;  /* 0x0000000a0f09723e */ /* 0x000fe200000000ff */
[----:B------:R-:W-:Y:S02]  /*9570*/  HADD2.F32 R0, -RZ, R63.H1_H1 ;  /* 0x3000003fff007230 */ /* 0x000fe40000004100 */
[C---:B------:R-:W-:Y:S01]  /*9580*/  FFMA R21, R41.reuse, R2, R21 ;  /* 0x0000000229157223 */ /* 0x040fe20000000015 */
[--C-:B------:R-:W-:Y:S02]  /*9590*/  HADD2.F32 R2, -RZ, R68.reuse.H0_H0 ;  /* 0x20000044ff027230 */ /* 0x100fe40000004100 */
[C---:B------:R-:W-:Y:S01]  /*95a0*/  FFMA R22, R41.reuse, R3, R22 ;  /* 0x0000000329167223 */ /* 0x040fe20000000016 */
[--C-:B------:R-:W-:Y:S02]  /*95b0*/  HADD2.F32 R3, -RZ, R69.reuse.H0_H0 ;  /* 0x20000045ff037230 */ /* 0x100fe40000004100 */
[----:B------:R-:W-:Y:S01]  /*95c0*/  FFMA R27, R41, R0, R27 ;  /* 0x00000000291b7223 */ /* 0x000fe2000000001b */
[----:B------:R-:W-:Y:S01]  /*95d0*/  HADD2.F32 R0, -RZ, R68.H1_H1 ;  /* 0x30000044ff007230 */ /* 0x000fe20000004100 */
[----:B------:R-:W-:Y:S01]  /*95e0*/  F2FP.F16.F32.PACK_AB R10, R13, R12 ;  /* 0x0000000c0d0a723e */ /* 0x000fe200000000ff */
[----:B------:R-:W-:Y:S01]  /*95f0*/  FFMA R24, R41, R2, R24 ;  /* 0x0000000229187223 */ /* 0x000fe20000000018 */
[----:B------:R-:W-:Y:S01]  /*9600*/  F2FP.F16.F32.PACK_AB R11, R19, R14 ;  /* 0x0000000e130b723e */ /* 0x000fe200000000ff */
[--C-:B------:R-:W-:Y:S02]  /*9610*/  HADD2.F32 R2, -RZ, R70.reuse.H0_H0 ;  /* 0x20000046ff027230 */ /* 0x100fe40000004100 */
[C---:B------:R-:W-:Y:S01]  /*9620*/  FFMA R25, R41.reuse, R0, R25 ;  /* 0x0000000029197223 */ /* 0x040fe20000000019 */
[----:B------:R-:W-:Y:S02]  /*9630*/  HADD2.F32 R0, -RZ, R69.H1_H1 ;  /* 0x30000045ff007230 */ /* 0x000fe40000004100 */
[----:B------:R-:W-:Y:S01]  /*9640*/  FFMA R26, R41, R3, R26 ;  /* 0x00000003291a7223 */ /* 0x000fe2000000001a */
[----:B------:R1:W-:Y:S01]  /*9650*/  STS.128 [R95+0x4010], R8 ;  /* 0x004010085f007388 */ /* 0x0003e20000000c00 */
[----:B------:R-:W-:Y:S01]  /*9660*/  HADD2.F32 R3, -RZ, R70.H1_H1 ;  /* 0x30000046ff037230 */ /* 0x000fe20000004100 */
[----:B------:R-:W-:Y:S01]  /*9670*/  F2FP.F16.F32.PACK_AB R16, R17, R16 ;  /* 0x000000101110723e */ /* 0x000fe200000000ff */
[--C-:B------:R-:W-:Y:S01]  /*9680*/  HADD2.F32 R4, -RZ, R71.reuse.H0_H0 ;  /* 0x20000047ff047230 */ /* 0x100fe20000004100 */
[----:B------:R-:W-:Y:S01]  /*9690*/  F2FP.F16.F32.PACK_AB R17, R23, R18 ;  /* 0x000000121711723e */ /* 0x000fe200000000ff */
[----:B------:R-:W-:Y:S02]  /*96a0*/  HADD2.F32 R5, -RZ, R71.H1_H1 ;  /* 0x30000047ff057230 */ /* 0x000fe40000004100 */
        /* <DEDUP_REMOVED lines=12> */
[----:B------:R-:W-:Y:S02]  /*9770*/  F2FP.F16.F32.PACK_AB R27, R35, R30 ;  /* 0x0000001e231b723e */ /* 0x000fe400000000ff */
[----:B------:R-:W-:Y:S02]  /*9780*/  MOV R0, UR40 ;  /* 0x0000002800007c02 */ /* 0x000fe40008000f00 */
[----:B------:R-:W-:Y:S01]  /*9790*/  LEA R2, R56, UR50, 0x3 ;  /* 0x0000003238027c11 */ /* 0x000fe2000f8e18ff */
[----:B------:R1:W-:Y:S01]  /*97a0*/  STS.128 [R104+0x4030], R24 ;  /* 0x0040301868007388 */ /* 0x0003e20000000c00 */
[----:B------:R-:W-:Y:S02]  /*97b0*/  @P6 LEA R0, R0, UR50, 0x3 ;  /* 0x0000003200006c11 */ /* 0x000fe4000f8e18ff */
[----:B------:R-:W-:Y:S02]  /*97c0*/  @P6 SHF.L.U32 R3, R79, 0x1f, RZ ;  /* 0x0000001f4f036819 */ /* 0x000fe400000006ff */
[----:B------:R-:W-:Y:S01]  /*97d0*/  @P6 IADD3 R0, PT, PT, R0, 0x120, RZ ;  /* 0x0000012000006810 */ /* 0x000fe20007ffe0ff */
[----:B------:R-:W-:Y:S01]  /*97e0*/  @!PT LDS RZ, [RZ] ;  /* 0x00000000fffff984 */ /* 0x000fe20000000800 */
[----:B------:R-:W-:Y:S01]  /*97f0*/  @!PT LDS RZ, [RZ] ;  /* 0x00000000fffff984 */ /* 0x000fe20000000800 */
[----:B------:R-:W-:Y:S01]  /*9800*/  @!PT LDS RZ, [RZ] ;  /* 0x00000000fffff984 */ /* 0x000fe20000000800 */
[----:B------:R-:W-:Y:S01]  /*9810*/  @!PT LDS RZ, [RZ] ;  /* 0x00000000fffff984 */ /* 0x000fe20000000800 */
[----:B------:R3:W-:Y:S06]  /*9820*/  MEMBAR.ALL.CTA ;  /* 0x0000000000007992 */ /* 0x0007ec0000008000 */
[----:B---3--:R-:W3:Y:S01]  /*9830*/  FENCE.VIEW.ASYNC.S ;  /* 0x00000000000073c6 */ /* 0x008ee20000000000 */
[----:B------:R-:W-:Y:S01]  /*9840*/  @P6 PRMT R0, R105, 0x654, R0 ;  /* 0x0000065469006816 */ /* 0x000fe20000000000 */
[----:B---3--:R-:W-:Y:S06]  /*9850*/  BAR.SYNC.DEFER_BLOCKING 0x1, 0x80 ;  /* 0x0042000000007b1d */ /* 0x008fec0000010000 */
[----:B------:R-:W-:Y:S05]  /*9860*/  @P0 BRA `(.L_x_140) ;  /* 0x0000000000300947 */ /* 0x000fea0003800000 */
[----:B------:R-:W3:Y:S01]  /*9870*/  LDCU.64 UR6, c[0x0][0x348] ;  /* 0x00006900ff0677ac */ /* 0x000ee20008000a00 */
[----:B------:R-:W-:Y:S02]  /*9880*/  R2UR UR10, R100 ;  /* 0x00000000640a72ca */ /* 0x000fe400000e0000 */
[----:B------:R-:W-:Y:S01]  /*9890*/  R2UR UR11, R99 ;  /* 0x00000000630b72ca */ /* 0x000fe200000e0000 */
[----:B------:R-:W-:Y:S01]  /*98a0*/  UIADD3 UR9, UPT, UPT, UR41, 0x40, URZ ;  /* 0x0000004029097890 */ /* 0x000fe2000fffe0ff */
[----:B------:R-:W-:Y:S01]  /*98b0*/  R2UR UR12, R97 ;  /* 0x00000000610c72ca */ /* 0x000fe200000e0000 */
[----:B------:R-:W-:Y:S01]  /*98c0*/  UIADD3 UR8, UPT, UPT, UR50, 0x4200, URZ ;  /* 0x0000420032087890 */ /* 0x000fe2000fffe0ff */
[----:B------:R-:W-:Y:S01]  /*98d0*/  R2UR UR13, R98 ;  /* 0x00000000620d72ca */ /* 0x000fe200000e0000 */
[----:B---3--:R-:W-:Y:S04]  /*98e0*/  UIADD3 UR4, UP0, UPT, UR6, 0x780, URZ ;  /* 0x0000078006047890 */ /* 0x008fe8000ff1e0ff */
[----:B------:R-:W-:Y:S09]  /*98f0*/  UIADD3.X UR5, UPT, UPT, URZ, UR7, URZ, UP0, !UPT ;  /* 0x00000007ff057290 */ /* 0x000ff200087fe4ff */
[----:B------:R3:W-:Y:S01]  /*9900*/  UTMASTG.5D.IM2COL [UR8], [UR4] ;  /* 0x00000008040073b5 */ /* 0x0007e20008060000 */
[----:B------:R0:W-:Y:S01]  /*9910*/  UTMACMDFLUSH ;  /* 0x00000000000079b7 */ /* 0x0001e20000000000 */
[----:B---3--:R-:W-:Y:S04]  /*9920*/  DEPBAR.LE SB0, 0x1 ;  /* 0x000080400000791a */ /* 0x008fe80000000000 */
.L_x_140:
[----:B------:R-:W-:Y:S05]  /*9930*/  BSYNC.RECONVERGENT B0 ;  /* 0x0000000000007941 */ /* 0x000fea0003800200 */
.L_x_139:
[----:B------:R-:W-:Y:S01]  /*9940*/  BAR.SYNC.DEFER_BLOCKING 0x1, 0x80 ;  /* 0x0042000000007b1d */ /* 0x000fe20000010000 */
[----:B------:R-:W-:Y:S04]  /*9950*/  UIADD3 UR4, UPT, UPT, UR40, 0x1, URZ ;  /* 0x0000000128047890 */ /* 0x000fe8000fffe0ff */
[----:B------:R-:W-:Y:S04]  /*9960*/  UISETP.NE.AND UP0, UPT, UR4, 0x4, UPT ;  /* 0x000000040400788c */ /* 0x000fe8000bf05270 */
[----:B------:R-:W-:Y:S01]  /*9970*/  USEL UR51, UR4, URZ, UP0 ;  /* 0x000000ff04337287 */ /* 0x000fe20008000000 */
[----:B------:R3:W-:Y:S01]  /*9980*/  @P6 SYNCS.ARRIVE.TRANS64.RED.A1T0 RZ, [R0+URZ], RZ ;  /* 0x000000ff00ff69a7 */ /* 0x0007e200081004ff */
[----:B------:R-:W-:Y:S01]  /*9990*/  BSSY B1, `(.L_x_141) ;  /* 0x0000017000017945 */ /* 0x000fe20003800000 */
[----:B------:R-:W4:Y:S02]  /*99a0*/  @P6 SYNCS.PHASECHK.TRANS64.TRYWAIT P0, [R2+URZ+0x100], R3 ;  /* 0x00010003020065a7 */ /* 0x000f2400080011ff */
[----:B----4-:R-:W-:Y:S01]  /*99b0*/  @P6 SEL R57, RZ, 0x1, !P0 ;  /* 0x00000001ff396807 */ /* 0x010fe20004000000 */
[----:B---3--:R-:W-:Y:S06]  /*99c0*/  @!P6 BRA `(.L_x_142) ;  /* 0x00000000004ce947 */ /* 0x008fec0003800000 */
        /* <DEDUP_REMOVED lines=10> */
[----:B------:R-:W3:Y:S02]  /*9a70*/  SYNCS.PHASECHK.TRANS64.TRYWAIT P0, [R2+URZ+0x100], R5 ;  /* 0x00010005020075a7 */ /* 0x000ee400080011ff */
[----:B---3--:R-:W-:Y:S05]  /*9a80*/  @!P0 BRA `(.L_x_145) ;  /* 0x0000001c00848947 */ /* 0x008fea0003800000 */
.L_x_144:
[----:B------:R-:W-:Y:S05]  /*9a90*/  BSYNC B0 ;  /* 0x0000000000007941 */ /* 0x000fea0003800000 */
.L_x_143:
[----:B------:R-:W-:Y:S11]  /*9aa0*/  ISETP.NE.AND P0, PT, R58, RZ, PT ;  /* 0x000000ff3a00720c */ /* 0x000ff60003f05270 */
[----:B------:R-:W-:Y:S02]  /*9ab0*/  @!UPT UIADD3 URZ, UPT, UPT, URZ, URZ, URZ ;  /* 0x000000fffffff290 */ /* 0x000fe4000fffe0ff */
[----:B------:R4:W1:Y:S04]  /*9ac0*/  @P0 LDS.128 R48, [R4] ;  /* 0x0000000004300984 */ /* 0x0008680000000c00 */
[----:B------:R4:W1:Y:S04]  /*9ad0*/  @P0 LDS.128 R52, [R3+0x10] ;  /* 0x0000100003340984 */ /* 0x0008680000000c00 */
[----:B------:R4:W1:Y:S04]  /*9ae0*/  @P0 LDS.128 R60, [R0+0x20] ;  /* 0x00002000003c0984 */ /* 0x0008680000000c00 */
[----:B------:R4:W1:Y:S02]  /*9af0*/  @P0 LDS.128 R68, [R56+0x30] ;  /* 0x0000300038440984 */ /* 0x0008640000000c00 */
.L_x_142:
[----:B------:R-:W-:Y:S05]  /*9b00*/  BSYNC B1 ;  /* 0x0000000000017941 */ /* 0x000fea0003800000 */
.L_x_141:
[----:B----4-:R-:W-:Y:S05]  /*9b10*/  VIADD R0, R39, 0x60 ;  /* 0x0000006027007836 */ /* 0x010fea0000000000 */
[----:B------:R-:W-:Y:S04]  /*9b20*/  SHF.R.U32.HI R0, RZ, 0x15, R0 ;  /* 0x00000015ff007819 */ /* 0x000fe80000011600 */
[----:B------:R-:W-:Y:S11]  /*9b30*/  LOP3.LUT P0, RZ, R0, 0x3, R84, 0x48, !PT ;  /* 0x0000000300ff7812 */ /* 0x000ff60007804854 */
[----:B------:R-:W-:Y:S02]  /*9b40*/  @!UPT UIADD3 URZ, UPT, UPT, URZ, URZ, URZ ;  /* 0x000000fffffff290 */ /* 0x000fe4000fffe0ff */
[----:B------:R-:W-:Y:S05]  /*9b50*/  @!P0 BRA `(.L_x_146) ;  /* 0x0000000000408947 */ /* 0x000fea0003800000 */
[----:B------:R-:W4:Y:S01]  /*9b60*/  LDCU.64 UR8, c[0x4][0x70] ;  /* 0x01000e00ff0877ac */ /* 0x000f220008000a00 */
[----:B------:R-:W-:Y:S01]  /*9b70*/  MOV R3, 0x0 ;  /* 0x0000000000037802 */ /* 0x000fe20000000f00 */
[----:B------:R-:W-:Y:S02]  /*9b80*/  HFMA2 R12, -RZ, RZ, 0, 5.9604644775390625e-08 ;  /* 0x00000001ff0c7431 */ /* 0x000fe400000001ff */
[----:B-1----:R-:W-:Y:S02]  /*9b90*/  IMAD.MOV.U32 R8, RZ, RZ, 0x192 ;  /* 0x00000192ff087424 */ /* 0x002fe400078e00ff */
[----:B------:R-:W-:Y:S01]  /*9ba0*/  IMAD.MOV.U32 R13, RZ, RZ, RZ ;  /* 0x000000ffff0d7224 */ /* 0x000fe200078e00ff */
[----:B------:R-:W1:Y:S01]  /*9bb0*/  LDCU.64 UR6, c[0x4][0x78] ;  /* 0x01000f00ff0677ac */ /* 0x000e620008000a00 */
[----:B---3--:R-:W3:Y:S01]  /*9bc0*/  LDC.64 R2, c[0x4][R3] ;  /* 0x0100000003027b82 */ /* 0x008ee20000000a00 */
[----:B------:R-:W5:Y:S01]  /*9bd0*/  LDCU.64 UR4, c[0x4][0x10] ;  /* 0x01000200ff0477ac */ /* 0x000f620008000a00 */
[----:B----4-:R-:W-:Y:S01]  /*9be0*/  MOV R5, UR9 ;  /* 0x0000000900057c02 */ /* 0x010fe20008000f00 */
[----:B------:R-:W-:Y:S01]  /*9bf0*/  IMAD.U32 R4, RZ, RZ, UR8 ;  /* 0x00000008ff047e24 */ /* 0x000fe2000f8e00ff */
[----:B-1----:R-:W-:Y:S01]  /*9c00*/  MOV R7, UR7 ;  /* 0x0000000700077c02 */ /* 0x002fe20008000f00 */
[----:B------:R-:W-:Y:S01]  /*9c10*/  IMAD.U32 R6, RZ, RZ, UR6 ;  /* 0x00000006ff067e24 */ /* 0x000fe2000f8e00ff */
[----:B-----5:R-:W-:Y:S01]  /*9c20*/  MOV R11, UR5 ;  /* 0x00000005000b7c02 */ /* 0x020fe20008000f00 */
[----:B------:R-:W-:Y:S02]  /*9c30*/  IMAD.U32 R10, RZ, RZ, UR4 ;  /* 0x00000004ff0a7e24 */ /* 0x000fe4000f8e00ff */
[----:B------:R-:W-:Y:S07]  /*9c40*/  LEPC R20, `(.L_x_146) ;  /* 0x000000001014794e */ /* 0x000fee0000000000 */
[----:B--23--:R-:W-:Y:S05]  /*9c50*/  CALL.ABS.NOINC R2 ;  /* 0x0000000002007343 */ /* 0x00cfea0003c00000 */
.L_x_146:
[----:B------:R-:W-:Y:S01]  /*9c60*/  ISETP.NE.AND P0, PT, R82, RZ, PT ;  /* 0x000000ff5200720c */ /* 0x000fe20003f05270 */
[----:B------:R-:W-:Y:S05]  /*9c70*/  WARPSYNC.ALL ;  /* 0x0000000000007948 */ /* 0x000fea0003800000 */
[----:B------:R-:W-:Y:S01]  /*9c80*/  R2UR UR4, R39 ;  /* 0x00000000270472ca */ /* 0x000fe200000e0000 */
[--C-:B-1----:R-:W-:Y:S01]  /*9c90*/  HADD2.F32 R39, -RZ, R48.reuse.H0_H0 ;  /* 0x20000030ff277230 */ /* 0x102fe20000004100 */
[----:B------:R-:W-:Y:S01]  /*9ca0*/  IADD3 R103, PT, PT, R103, 0x170, RZ ;  /* 0x0000017067677810 */ /* 0x000fe20007ffe0ff */
[----:B------:R-:W-:Y:S01]  /*9cb0*/  HADD2.F32 R40, -RZ, R48.H1_H1 ;  /* 0x30000030ff287230 */ /* 0x000fe20000004100 */
[----:B------:R-:W-:Y:S01]  /*9cc0*/  BSSY.RECONVERGENT B0, `(.L_x_147) ;  /* 0x000008b000007945 */ /* 0x000fe20003800200 */
[--C-:B------:R-:W-:Y:S01]  /*9cd0*/  HADD2.F32 R42, -RZ, R49.reuse.H0_H0 ;  /* 0x20000031ff2a7230 */ /* 0x100fe20000004100 */
[----:B------:R-:W-:Y:S01]  /*9ce0*/  LOP3.LUT R103, R103, 0xfefffff8, RZ, 0xc0, !PT ;  /* 0xfefffff867677812 */ /* 0x000fe200078ec0ff */
[----:B------:R-:W-:Y:S02]  /*9cf0*/  HADD2.F32 R43, -RZ, R49.H1_H1 ;  /* 0x30000031ff2b7230 */ /* 0x000fe40000004100 */
[--C-:B------:R-:W-:Y:S02]  /*9d00*/  HADD2.F32 R44, -RZ, R50.reuse.H0_H0 ;  /* 0x20000032ff2c7230 */ /* 0x100fe40000004100 */
[----:B------:R-:W-:Y:S02]  /*9d10*/  HADD2.F32 R45, -RZ, R50.H1_H1 ;  /* 0x30000032ff2d7230 */ /* 0x000fe40000004100 */
[----:B---3--:R-:W1:Y:S01]  /*9d20*/  LDTM.x32 R4, tmem[UR4+0x60] ;  /* 0x00006004000479ee */ /* 0x008e6200082c0000 */
[----:B------:R-:W-:Y:S01]  /*9d30*/  NOP ;  /* 0x0000000000007918 */ /* 0x000fe20000000000 */
[----:B-1----:R1:W-:Y:S01]  /*9d40*/  SYNCS.ARRIVE.TRANS64.RED.A1T0 RZ, [R103+URZ], RZ ;  /* 0x000000ff67ff79a7 */ /* 0x0023e200081004ff */
[--C-:B------:R-:W-:Y:S02]  /*9d50*/  HADD2.F32 R46, -RZ, R51.reuse.H0_H0 ;  /* 0x20000033ff2e7230 */ /* 0x100fe40000004100 */
[----:B------:R-:W-:Y:S02]  /*9d60*/  HADD2.F32 R47, -RZ, R51.H1_H1 ;  /* 0x30000033ff2f7230 */ /* 0x000fe40000004100 */
        /* <DEDUP_REMOVED lines=9> */
[C---:B------:R-:W-:Y:S01]  /*9e00*/  FMUL R4, R38.reuse, R4 ;  /* 0x0000000426047220 */ /* 0x040fe20000400000 */
[C---:B------:R-:W-:Y:S01]  /*9e10*/  FMUL R5, R38.reuse, R5 ;  /* 0x0000000526057220 */ /* 0x040fe20000400000 */
[C---:B------:R-:W-:Y:S01]  /*9e20*/  FMUL R6, R38.reuse, R6 ;  /* 0x0000000626067220 */ /* 0x040fe20000400000 */
[C---:B------:R-:W-:Y:S01]  /*9e30*/  FMUL R7, R38.reuse, R7 ;  /* 0x0000000726077220 */ /* 0x040fe20000400000 */
[C---:B------:R-:W-:Y:S01]  /*9e40*/  FFMA R4, R41.reuse, R39, R4 ;  /* 0x0000002729047223 */ /* 0x040fe20000000004 */
[C---:B------:R-:W-:Y:S01]  /*9e50*/  FFMA R5, R41.reuse, R40, R5 ;  /* 0x0000002829057223 */ /* 0x040fe20000000005 */
[C---:B------:R-:W-:Y:S01]  /*9e60*/  FFMA R6, R41.reuse, R42, R6 ;  /* 0x0000002a29067223 */ /* 0x040fe20000000006 */
[----:B------:R-:W-:Y:S01]  /*9e70*/  FFMA R7, R41, R43, R7 ;  /* 0x0000002b29077223 */ /* 0x000fe20000000007 */
[C---:B------:R-:W-:Y:S01]  /*9e80*/  FMUL R8, R38.reuse, R8 ;  /* 0x0000000826087220 */ /* 0x040fe20000400000 */
[C---:B------:R-:W-:Y:S01]  /*9e90*/  FMUL R9, R38.reuse, R9 ;  /* 0x0000000926097220 */ /* 0x040fe20000400000 */
[----:B------:R-:W-:Y:S01]  /*9ea0*/  F2FP.F16.F32.PACK_AB R4, R5, R4 ;  /* 0x000000040504723e */ /* 0x000fe200000000ff */
[C---:B------:R-:W-:Y:S01]  /*9eb0*/  FMUL R10, R38.reuse, R10 ;  /* 0x0000000a260a7220 */ /* 0x040fe20000400000 */
[----:B------:R-:W-:Y:S01]  /*9ec0*/  F2FP.F16.F32.PACK_AB R5, R7, R6 ;  /* 0x000000060705723e */ /* 0x000fe200000000ff */
[C---:B------:R-:W-:Y:S01]  /*9ed0*/  FFMA R8, R41.reuse, R44, R8 ;  /* 0x0000002c29087223 */ /* 0x040fe20000000008 */
[C---:B------:R-:W-:Y:S01]  /*9ee0*/  FFMA R9, R41.reuse, R45, R9 ;  /* 0x0000002d29097223 */ /* 0x040fe20000000009 */
[----:B------:R-:W-:Y:S01]  /*9ef0*/  FFMA R10, R41, R46, R10 ;  /* 0x0000002e290a7223 */ /* 0x000fe2000000000a */
[C---:B------:R-:W-:Y:S01]  /*9f00*/  FMUL R11, R38.reuse, R11 ;  /* 0x0000000b260b7220 */ /* 0x040fe20000400000 */
[C---:B------:R-:W-:Y:S01]  /*9f10*/  FMUL R0, R38.reuse, R12 ;  /* 0x0000000c26007220 */ /* 0x040fe20000400000 */
[C---:B------:R-:W-:Y:S01]  /*9f20*/  FMUL R2, R38.reuse, R13 ;  /* 0x0000000d26027220 */ /* 0x040fe20000400000 */
[----:B------:R-:W-:Y:S01]  /*9f30*/  F2FP.F16.F32.PACK_AB R6, R9, R8 ;  /* 0x000000080906723e */ /* 0x000fe200000000ff */
[C---:B------:R-:W-:Y:S01]  /*9f40*/  FFMA R11, R41.reuse, R47, R11 ;  /* 0x0000002f290b7223 */ /* 0x040fe2000000000b */
[C---:B------:R-:W-:Y:S01]  /*9f50*/  FFMA R0, R41.reuse, R48, R0 ;  /* 0x0000003029007223 */ /* 0x040fe20000000000 */
[C---:B------:R-:W-:Y:S01]  /*9f60*/  FFMA R2, R41.reuse, R49, R2 ;  /* 0x0000003129027223 */ /* 0x040fe20000000002 */
[C---:B------:R-:W-:Y:S01]  /*9f70*/  FMUL R3, R38.reuse, R14 ;  /* 0x0000000e26037220 */ /* 0x040fe20000400000 */
[C---:B------:R-:W-:Y:S01]  /*9f80*/  FMUL R15, R38.reuse, R15 ;  /* 0x0000000f260f7220 */ /* 0x040fe20000400000 */
[C---:B------:R-:W-:Y:S01]  /*9f90*/  FMUL R12, R38.reuse, R16 ;  /* 0x00000010260c7220 */ /* 0x040fe20000400000 */
[C---:B------:R-:W-:Y:S01]  /*9fa0*/  FMUL R13, R38.reuse, R17 ;  /* 0x00000011260d7220 */ /* 0x040fe20000400000 */
[C---:B------:R-:W-:Y:S01]  /*9fb0*/  FFMA R3, R41.reuse, R50, R3 ;  /* 0x0000003229037223 */ /* 0x040fe20000000003 */
[C---:B------:R-:W-:Y:S01]  /*9fc0*/  FMUL R14, R38.reuse, R18 ;  /* 0x00000012260e7220 */ /* 0x040fe20000400000 */
[----:B------:R-:W-:Y:S01]  /*9fd0*/  FFMA R15, R41, R51, R15 ;  /* 0x00000033290f7223 */ /* 0x000fe2000000000f */
[C---:B------:R-:W-:Y:S01]  /*9fe0*/  FMUL R19, R38.reuse, R19 ;  /* 0x0000001326137220 */ /* 0x040fe20000400000 */
[----:B------:R-:W-:Y:S01]  /*9ff0*/  F2FP.F16.F32.PACK_AB R7, R11, R10 ;  /* 0x0000000a0b07723e */ /* 0x000fe200000000ff */
[C---:B------:R-:W-:Y:S01]  /*a000*/  FFMA R12, R41.reuse, R52, R12 ;  /* 0x00000034290c7223 */ /* 0x040fe2000000000c */
[----:B------:R-:W-:Y:S02]  /*a010*/  HADD2.F32 R57, -RZ, R60.H1_H1 ;  /* 0x3000003cff397230 */ /* 0x000fe40000004100 */
[C---:B------:R-:W-:Y:S01]  /*a020*/  FMUL R16, R38.reuse, R20 ;  /* 0x0000001426107220 */ /* 0x040fe20000400000 */
[C---:B------:R-:W-:Y:S01]  /*a030*/  FFMA R13, R41.reuse, R53, R13 ;  /* 0x00000035290d7223 */ /* 0x040fe2000000000d */
[----:B------:R1:W-:Y:S01]  /*a040*/  STS.128 [R80+0x6000], R4 ;  /* 0x0060000450007388 */ /* 0x0003e20000000c00 */
[--C-:B------:R-:W-:Y:S02]  /*a050*/  HADD2.F32 R58, -RZ, R61.reuse.H0_H0 ;  /* 0x2000003dff3a7230 */ /* 0x100fe40000004100 */
[C---:B------:R-:W-:Y:S01]  /*a060*/  FMUL R17, R38.reuse, R21 ;  /* 0x0000001526117220 */ /* 0x040fe20000400000 */
[C---:B------:R-:W-:Y:S01]  /*a070*/  FFMA R14, R41.reuse, R54, R14 ;  /* 0x00000036290e7223 */ /* 0x040fe2000000000e */
[----:B------:R-:W-:Y:S02]  /*a080*/  HADD2.F32 R59, -RZ, R61.H1_H1 ;  /* 0x3000003dff3b7230 */ /* 0x000fe40000004100 */
[C---:B------:R-:W-:Y:S01]  /*a090*/  FMUL R18, R38.reuse, R22 ;  /* 0x0000001626127220 */ /* 0x040fe20000400000 */
[C---:B------:R-:W-:Y:S01]  /*a0a0*/  FFMA R19, R41.reuse, R55, R19 ;  /* 0x0000003729137223 */ /* 0x040fe20000000013 */
        /* <DEDUP_REMOVED lines=13> */
[----:B------:R-:W-:Y:S01]  /*a180*/  FMUL R27, R38, R27 ;  /* 0x0000001b261b7220 */ /* 0x000fe20000400000 */
[----:B------:R-:W-:Y:S01]  /*a190*/  F2FP.F16.F32.PACK_AB R8, R2, R0 ;  /* 0x000000000208723e */ /* 0x000fe200000000ff */
[----:B------:R-:W-:Y:S01]  /*a1a0*/  FFMA R20, R41, R60, R20 ;  /* 0x0000003c29147223 */ /* 0x000fe20000000014 */
[----:B------:R-:W-:Y:S01]  /*a1b0*/  F2FP.F16.F32.PACK_AB R9, R15, R3 ;  /* 0x000000030f09723e */ /* 0x000fe200000000ff */
[----:B------:R-:W-:Y:S01]  /*a1c0*/  HADD2.F32 R65, -RZ, R68.H1_H1 ;  /* 0x30000044ff417230 */ /* 0x000fe20000004100 */
[----:B------:R-:W-:Y:S01]  /*a1d0*/  F2FP.F16.F32.PACK_AB R10, R13, R12 ;  /* 0x0000000c0d0a723e */ /* 0x000fe200000000ff */
[C---:B------:R-:W-:Y:S01]  /*a1e0*/  FMUL R24, R38.reuse, R28 ;  /* 0x0000001c26187220 */ /* 0x040fe20000400000 */
[----:B------:R-:W-:Y:S01]  /*a1f0*/  F2FP.F16.F32.PACK_AB R11, R19, R14 ;  /* 0x0000000e130b723e */ /* 0x000fe200000000ff */
[C---:B------:R-:W-:Y:S01]  /*a200*/  FFMA R21, R41.reuse, R61, R21 ;  /* 0x0000003d29157223 */ /* 0x040fe20000000015 */
[--C-:B------:R-:W-:Y:S02]  /*a210*/  HADD2.F32 R66, -RZ, R69.reuse.H0_H0 ;  /* 0x20000045ff427230 */ /* 0x100fe40000004100 */
[C---:B------:R-:W-:Y:S01]  /*a220*/  FMUL R25, R38.reuse, R29 ;  /* 0x0000001d26197220 */ /* 0x040fe20000400000 */
[C---:B------:R-:W-:Y:S01]  /*a230*/  FFMA R22, R41.reuse, R62, R22 ;  /* 0x0000003e29167223 */ /* 0x040fe20000000016 */
[----:B------:R1:W-:Y:S01]  /*a240*/  STS.128 [R95+0x6010], R8 ;  /* 0x006010085f007388 */ /* 0x0003e20000000c00 */
        /* <DEDUP_REMOVED lines=8> */
[----:B------:R-:W-:Y:S01]  /*a2d0*/  FFMA R25, R41, R65, R25 ;  /* 0x0000004129197223 */ /* 0x000fe20000000019 */
[--C-:B------:R-:W-:Y:S02]  /*a2e0*/  HADD2.F32 R70, -RZ, R71.reuse.H0_H0 ;  /* 0x20000047ff467230 */ /* 0x100fe40000004100 */
[C---:B------:R-:W-:Y:S01]  /*a2f0*/  FMUL R29, R38.reuse, R33 ;  /* 0x00000021261d7220 */ /* 0x040fe20000400000 */
[----:B------:R-:W-:Y:S01]  /*a300*/  F2FP.F16.F32.PACK_AB R16, R17, R16 ;  /* 0x000000101110723e */ /* 0x000fe200000000ff */
[----:B------:R-:W-:Y:S01]  /*a310*/  FFMA R26, R41, R66, R26 ;  /* 0x00000042291a7223 */ /* 0x000fe2000000001a */
[----:B------:R-:W-:Y:S02]  /*a320*/  HADD2.F32 R71, -RZ, R71.H1_H1 ;  /* 0x30000047ff477230 */ /* 0x000fe40000004100 */
[C---:B------:R-:W-:Y:S01]  /*a330*/  FMUL R30, R38.reuse, R34 ;  /* 0x00000022261e7220 */ /* 0x040fe20000400000 */
        /* <DEDUP_REMOVED lines=35> */
.L_x_148:
[----:B------:R-:W-:Y:S05]  /*a570*/  BSYNC.RECONVERGENT B0 ;  /* 0x0000000000007941 */ /* 0x000fea0003800200 */
.L_x_147:
[----:B------:R-:W-:Y:S01]  /*a580*/  BAR.SYNC.DEFER_BLOCKING 0x1, 0x80 ;  /* 0x0042000000007b1d */ /* 0x000fe20000010000 */
[----:B------:R-:W-:Y:S01]  /*a590*/  UISETP.NE.AND UP0, UPT, UR54, -0x4, UPT ;  /* 0xfffffffc3600788c */ /* 0x000fe2000bf05270 */
[----:B------:R-:W-:Y:S08]  /*a5a0*/  IADD3 R36, PT, PT, R36, 0x1, RZ ;  /* 0x0000000124247810 */ /* 0x000ff00007ffe0ff */
[----:B------:R-:W-:Y:S05]  /*a5b0*/  BRA.U !UP0, `(.L_x_149) ;  /* 0x0000000108247547 */ /* 0x000fea000b800000 */
[----:B------:R-:W-:Y:S01]  /*a5c0*/  ISETP.NE.AND P0, PT, R102, RZ, PT ;  /* 0x000000ff6600720c */ /* 0x000fe20003f05270 */
[----:B------:R-:W-:Y:S01]  /*a5d0*/  IMAD.U32 R0, RZ, RZ, UR51 ;  /* 0x00000033ff007e24 */ /* 0x000fe2000f8e00ff */
[----:B------:R-:W-:Y:S04]  /*a5e0*/  UIADD3 UR4, UPT, UPT, UR51, 0x1, URZ ;  /* 0x0000000133047890 */ /* 0x000fe8000fffe0ff */
[----:B------:R-:W-:Y:S04]  /*a5f0*/  UISETP.NE.AND UP0, UPT, UR4, 0x4, UPT ;  /* 0x000000040400788c */ /* 0x000fe8000bf05270 */
[----:B------:R-:W-:Y:S03]  /*a600*/  USEL UR51, UR4, URZ, UP0 ;  /* 0x000000ff04337287 */ /* 0x000fe60008000000 */
[----:B------:R-:W-:Y:S05]  /*a610*/  @P0 LEA R0, R0, UR50, 0x3 ;  /* 0x0000003200000c11 */ /* 0x000fea000f8e18ff */
[----:B------:R-:W-:Y:S05]  /*a620*/  @P0 VIADD R0, R0, 0x120 ;  /* 0x0000012000000836 */ /* 0x000fea0000000000 */
[----:B------:R-:W-:Y:S04]  /*a630*/  @P0 PRMT R0, R105, 0x654, R0 ;  /* 0x0000065469000816 */ /* 0x000fe80000000000 */
[----:B------:R3:W-:Y:S03]  /*a640*/  @P0 SYNCS.ARRIVE.TRANS64.RED.A1T0 RZ, [R0+URZ], RZ ;  /* 0x000000ff00ff09a7 */ /* 0x0007e600081004ff */
.L_x_149:
[----:B------:R-:W-:Y:S01]  /*a650*/  R2UR UR5, R91 ;  /* 0x000000005b0572ca */ /* 0x000fe200000e0000 */
[----:B------:R-:W-:Y:S01]  /*a660*/  UISETP.NE.AND UP0, UPT, UR63, URZ, UPT ;  /* 0x000000ff3f00728c */ /* 0x000fe2000bf05270 */
[----:B------:R-:W-:Y:S01]  /*a670*/  R2UR UR4, R92 ;  /* 0x000000005c0472ca */ /* 0x000fe200000e0000 */
[----:B------:R-:W-:Y:S01]  /*a680*/  UIADD3 UR54, UPT, UPT, UR54, 0x4, URZ ;  /* 0x0000000436367890 */ /* 0x000fe2000fffe0ff */
[----:B------:R-:W-:Y:S02]  /*a690*/  R2UR UR53, R96 ;  /* 0x00000000603572ca */ /* 0x000fe400000e0000 */
[C---:B------:R-:W-:Y:S02]  /*a6a0*/  ISETP.NE.AND P0, PT, R36.reuse, 0x2, PT ;  /* 0x000000022400780c */ /* 0x040fe40003f05270 */
[----:B------:R-:W-:Y:S02]  /*a6b0*/  LOP3.LUT R77, R77, 0x1, RZ, 0x3c, !PT ;  /* 0x000000014d4d7812 */ /* 0x000fe400078e3cff */
[----:B---3--:R-:W-:Y:S02]  /*a6c0*/  SEL R0, RZ, 0x1, P0 ;  /* 0x00000001ff007807 */ /* 0x008fe40000000000 */
[----:B------:R-:W-:Y:S01]  /*a6d0*/  SEL R36, R36, RZ, P0 ;  /* 0x000000ff24247207 */ /* 0x000fe20000000000 */
[----:B------:R-:W-:Y:S01]  /*a6e0*/  UIADD3 UR24, UPT, UPT, UR36, UR5, URZ ;  /* 0x0000000524187290 */ /* 0x000fe2000fffe0ff */
[----:B------:R-:W-:Y:S01]  /*a6f0*/  LOP3.LUT R78, R78, R0, RZ, 0x3c, !PT ;  /* 0x000000004e4e7212 */ /* 0x000fe200078e3cff */
[----:B------:R-:W-:Y:S01]  /*a700*/  UIADD3 UR52, UPT, UPT, UR37, UR4, URZ ;  /* 0x0000000425347290 */ /* 0x000fe2000fffe0ff */
[----:B------:R-:W-:Y:S11]  /*a710*/  BRA.U UP0, `(.L_x_150) ;  /* 0xffffffbd00507547 */ /* 0x000ff6000b83ffff */
[----:B------:R-:W-:-:S13]  /*a720*/  R2UR UR4, R93 ;  /* 0x000000005d0472ca */ /* 0x000fda00000e0000 */
[----:B------:R-:W-:-:S09]  /*a730*/  UISETP.NE.AND UP0, UPT, UR4, URZ, UPT ;  /* 0x000000ff0400728c */ /* 0x000fd2000bf05270 */
[----:B------:R-:W-:Y:S05]  /*a740*/  BRA.U !UP0, `(.L_x_151) ;  /* 0x0000000108487547 */ /* 0x000fea000b800000 */
[----:B------:R-:W3:Y:S02]  /*a750*/  LDCU.64 UR4, c[0x0][0x990] ;  /* 0x00013200ff0477ac */ /* 0x000ee40008000a00 */
[----:B---3--:R-:W-:-:S04]  /*a760*/  UISETP.NE.U32.AND UP0, UPT, UR4, URZ, UPT ;  /* 0x000000ff0400728c */ /* 0x008fc8000bf05070 */
[----:B------:R-:W-:-:S09]  /*a770*/  UISETP.NE.AND.EX UP0, UPT, UR5, URZ, UPT, UP0 ;  /* 0x000000ff0500728c */ /* 0x000fd2000bf05300 */
[----:B------:R-:W-:Y:S05]  /*a780*/  BRA.U UP0, `(.L_x_152) ;  /* 0x00000001000c7547 */ /* 0x000fea000b800000 */
[----:B------:R-:W-:-:S13]  /*a790*/  FSETP.NEU.AND P0, PT, R41, RZ, PT ;  /* 0x000000ff2900720b */ /* 0x000fda0003f0d000 */
[----:B------:R-:W-:Y:S05]  /*a7a0*/  @!P0 EXIT ;  /* 0x000000000000894d */ /* 0x000fea0003800000 */
[----:B------:R-:W-:Y:S05]  /*a7b0*/  BRA `(.L_x_151) ;  /* 0x00000000002c7947 */ /* 0x000fea0003800000 */
.L_x_152:
[----:B------:R-:W-:Y:S01]  /*a7c0*/  ISETP.NE.AND P0, PT, R101, RZ, PT ;  /* 0x000000ff6500720c */ /* 0x000fe20003f05270 */
[----:B------:R-:W-:-:S12]  /*a7d0*/  BSSY.RECONVERGENT B0, `(.L_x_151) ;  /* 0x0000009000007945 */ /* 0x000fd80003800200 */
[----:B------:R-:W-:Y:S05]  /*a7e0*/  @P0 BRA `(.L_x_153) ;  /* 0x0000000000140947 */ /* 0x000fea0003800000 */
[----:B------:R-:W3:Y:S02]  /*a7f0*/  LDCU.64 UR4, c[0x0][0x988] ;  /* 0x00013100ff0477ac */ /* 0x000ee40008000a00 */
[----:B---3--:R-:W-:-:S04]  /*a800*/  ISETP.NE.U32.AND P0, PT, RZ, UR4, PT ;  /* 0x00000004ff007c0c */ /* 0x008fc8000bf05070 */
[----:B------:R-:W-:-:S13]  /*a810*/  ISETP.NE.AND.EX P0, PT, RZ, UR5, PT, P0 ;  /* 0x00000005ff007c0c */ /* 0x000fda000bf05300 */
[----:B------:R-:W-:Y:S05]  /*a820*/  @!P0 EXIT ;  /* 0x000000000000894d */ /* 0x000fea0003800000 */
[----:B------:R-:W-:Y:S05]  /*a830*/  BRA `(.L_x_154) ;  /* 0x0000000000087947 */ /* 0x000fea0003800000 */
.L_x_153:
[----:B------:R-:W-:-:S13]  /*a840*/  FSETP.NEU.AND P0, PT, R41, RZ, PT ;  /* 0x000000ff2900720b */ /* 0x000fda0003f0d000 */
[----:B------:R-:W-:Y:S05]  /*a850*/  @!P0 EXIT ;  /* 0x000000000000894d */ /* 0x000fea0003800000 */
.L_x_154:
[----:B------:R-:W-:Y:S05]  /*a860*/  BSYNC.RECONVERGENT B0 ;  /* 0x0000000000007941 */ /* 0x000fea0003800200 */
.L_x_151:
[----:B------:R-:W3:Y:S01]  /*a870*/  S2UR UR5, SR_CgaCtaId ;  /* 0x00000000000579c3 */ /* 0x000ee20000008800 */
[----:B------:R-:W-:Y:S01]  /*a880*/  ULEA UR4, UR51, UR50, 0x3 ;  /* 0x0000003233047291 */ /* 0x000fe2000f8e18ff */
[----:B------:R-:W-:-:S04]  /*a890*/  DEPBAR.LE SB0, 0x0 ;  /* 0x000080000000791a */ /* 0x000fc80000000000 */
[----:B------:R-:W-:-:S04]  /*a8a0*/  UIADD3 UR4, UPT, UPT, UR4, 0x120, URZ ;  /* 0x0000012004047890 */ /* 0x000fc8000fffe0ff */
[----:B---3--:R-:W-:-:S09]  /*a8b0*/  UPRMT UR4, UR5, 0x654, UR4 ;  /* 0x0000065405047896 */ /* 0x008fd20008000004 */
[----:B------:R-:W-:Y:S01]  /*a8c0*/  SYNCS.ARRIVE.TRANS64.RED.A1T0 RZ, [UR4], RZ ;  /* 0x000000ffffff79a7 */ /* 0x000fe20008100404 */
[----:B------:R-:W-:Y:S05]  /*a8d0*/  EXIT ;  /* 0x000000000000794d */ /* 0x000fea0003800000 */
.L_x_25:
[----:B------:R-:W-:Y:S07]  /*a8e0*/  MOV R0, UR9 ;  /* 0x0000000900007c02 */ /* 0x000fee0008000f00 */
.L_x_155:
[----:B--2---:R2:W3:Y:S02]  /*a8f0*/  SYNCS.PHASECHK.TRANS64.TRYWAIT P0, [R0+URZ+0x80], R4 ;  /* 0x00008004000075a7 */ /* 0x0044e400080011ff */
[----:B---3--:R-:W-:Y:S05]  /*a900*/  @!P0 NANOSLEEP.SYNCS 0x989680 ;  /* 0x009896800000895d */ /* 0x008fea0003900000 */
[----:B------:R-:W3:Y:S02]  /*a910*/  @!P0 SYNCS.PHASECHK.TRANS64 P0, [R0+URZ+0x80], R4 ;  /* 0x00008004000085a7 */ /* 0x000ee400080010ff */
[----:B---3--:R-:W-:Y:S05]  /*a920*/  @!P0 BRA `(.L_x_155) ;  /* 0xfffffffc00f08947 */ /* 0x008fea000383ffff */
[----:B------:R-:W-:Y:S05]  /*a930*/  BRA `(.L_x_24) ;  /* 0xffffff7400187947 */ /* 0x000fea000383ffff */
.L_x_32:
[----:B------:R-:W-:Y:S07]  /*a940*/  MOV R0, UR9 ;  /* 0x0000000900007c02 */ /* 0x000fee0008000f00 */
.L_x_156:
[----:B-1----:R1:W2:Y:S02]  /*a950*/  SYNCS.PHASECHK.TRANS64.TRYWAIT P0, [R0+URZ+0x80], R4 ;  /* 0x00008004000075a7 */ /* 0x0022a400080011ff */
[----:B--2---:R-:W-:Y:S05]  /*a960*/  @!P0 NANOSLEEP.SYNCS 0x989680 ;  /* 0x009896800000895d */ /* 0x004fea0003900000 */
[----:B------:R-:W2:Y:S02]  /*a970*/  @!P0 SYNCS.PHASECHK.TRANS64 P0, [R0+URZ+0x80], R4 ;  /* 0x00008004000085a7 */ /* 0x000ea400080010ff */
[----:B--2---:R-:W-:Y:S05]  /*a980*/  @!P0 BRA `(.L_x_156) ;  /* 0xfffffffc00f08947 */ /* 0x004fea000383ffff */
[----:B------:R-:W-:Y:S05]  /*a990*/  BRA `(.L_x_31) ;  /* 0xffffff7800bc7947 */ /* 0x000fea000383ffff */
.L_x_37:
[----:B-1----:R-:W-:-:S07]  /*a9a0*/  MOV R0, UR30 ;  /* 0x0000001e00007c02 */ /* 0x002fce0008000f00 */
.L_x_157:
[----:B-1----:R1:W2:Y:S02]  /*a9b0*/  SYNCS.PHASECHK.TRANS64.TRYWAIT P0, [R0+URZ+0x150], R3 ;  /* 0x00015003000075a7 */ /* 0x0022a400080011ff */
[----:B--2---:R-:W-:Y:S05]  /*a9c0*/  @!P0 NANOSLEEP.SYNCS 0x989680 ;  /* 0x009896800000895d */ /* 0x004fea0003900000 */
[----:B------:R-:W2:Y:S02]  /*a9d0*/  @!P0 SYNCS.PHASECHK.TRANS64 P0, [R0+URZ+0x150], R3 ;  /* 0x00015003000085a7 */ /* 0x000ea400080010ff */
[----:B--2---:R-:W-:Y:S05]  /*a9e0*/  @!P0 BRA `(.L_x_157) ;  /* 0xfffffffc00f08947 */ /* 0x004fea000383ffff */
[----:B------:R-:W-:Y:S05]  /*a9f0*/  BRA `(.L_x_158) ;  /* 0xffffff7c00a07947 */ /* 0x000fea000383ffff */
.L_x_41:
[----:B------:R-:W-:-:S07]  /*aa00*/  MOV R0, UR4 ;  /* 0x0000000400007c02 */ /* 0x000fce0008000f00 */
.L_x_159:
[----:B-1----:R1:W2:Y:S02]  /*aa10*/  SYNCS.PHASECHK.TRANS64.TRYWAIT P0, [R0+URZ], R2 ;  /* 0x00000002000075a7 */ /* 0x0022a400080011ff */
[----:B--2---:R-:W-:Y:S05]  /*aa20*/  @!P0 NANOSLEEP.SYNCS 0x989680 ;  /* 0x009896800000895d */ /* 0x004fea0003900000 */
[----:B------:R-:W2:Y:S02]  /*aa30*/  @!P0 SYNCS.PHASECHK.TRANS64 P0, [R0+URZ], R2 ;  /* 0x00000002000085a7 */ /* 0x000ea400080010ff */
[----:B--2---:R-:W-:Y:S05]  /*aa40*/  @!P0 BRA `(.L_x_159) ;  /* 0xfffffffc00f08947 */ /* 0x004fea000383ffff */
[----:B------:R-:W-:Y:S05]  /*aa50*/  BRA `(.L_x_160) ;  /* 0xffffff8400387947 */ /* 0x000fea000383ffff */
.L_x_42:
[----:B------:R-:W-:-:S07]  /*aa60*/  MOV R0, UR5 ;  /* 0x0000000500007c02 */ /* 0x000fce0008000f00 */
.L_x_161:
[----:B-1----:R1:W2:Y:S02]  /*aa70*/  SYNCS.PHASECHK.TRANS64.TRYWAIT P0, [R0+URZ], R2 ;  /* 0x00000002000075a7 */ /* 0x0022a400080011ff */
[----:B--2---:R-:W-:Y:S05]  /*aa80*/  @!P0 NANOSLEEP.SYNCS 0x989680 ;  /* 0x009896800000895d */ /* 0x004fea0003900000 */
[----:B------:R-:W2:Y:S02]  /*aa90*/  @!P0 SYNCS.PHASECHK.TRANS64 P0, [R0+URZ], R2 ;  /* 0x00000002000085a7 */ /* 0x000ea400080010ff */
[----:B--2---:R-:W-:Y:S05]  /*aaa0*/  @!P0 BRA `(.L_x_161) ;  /* 0xfffffffc00f08947 */ /* 0x004fea000383ffff */
[----:B------:R-:W-:Y:S05]  /*aab0*/  BRA `(.L_x_162) ;  /* 0xffffff8400487947 */ /* 0x000fea000383ffff */
.L_x_43:
[----:B------:R-:W-:-:S07]  /*aac0*/  MOV R0, UR5 ;  /* 0x0000000500007c02 */ /* 0x000fce0008000f00 */
.L_x_163:
[----:B-1----:R1:W2:Y:S02]  /*aad0*/  SYNCS.PHASECHK.TRANS64.TRYWAIT P0, [R0+URZ], R2 ;  /* 0x00000002000075a7 */ /* 0x0022a400080011ff */
[----:B--2---:R-:W-:Y:S05]  /*aae0*/  @!P0 NANOSLEEP.SYNCS 0x989680 ;  /* 0x009896800000895d */ /* 0x004fea0003900000 */
[----:B------:R-:W2:Y:S02]  /*aaf0*/  @!P0 SYNCS.PHASECHK.TRANS64 P0, [R0+URZ], R2 ;  /* 0x00000002000085a7 */ /* 0x000ea400080010ff */
[----:B--2---:R-:W-:Y:S05]  /*ab00*/  @!P0 BRA `(.L_x_163) ;  /* 0xfffffffc00f08947 */ /* 0x004fea000383ffff */
[----:B------:R-:W-:Y:S05]  /*ab10*/  BRA `(.L_x_164) ;  /* 0xffffff8400587947 */ /* 0x000fea000383ffff */
.L_x_44:
[----:B------:R-:W-:-:S07]  /*ab20*/  MOV R0, UR5 ;  /* 0x0000000500007c02 */ /* 0x000fce0008000f00 */
.L_x_165:
[----:B-1----:R1:W2:Y:S02]  /*ab30*/  SYNCS.PHASECHK.TRANS64.TRYWAIT P0, [R0+URZ], R2 ;  /* 0x00000002000075a7 */ /* 0x0022a400080011ff */
[----:B--2---:R-:W-:Y:S05]  /*ab40*/  @!P0 NANOSLEEP.SYNCS 0x989680 ;  /* 0x009896800000895d */ /* 0x004fea0003900000 */
[----:B------:R-:W2:Y:S02]  /*ab50*/  @!P0 SYNCS.PHASECHK.TRANS64 P0, [R0+URZ], R2 ;  /* 0x00000002000085a7 */ /* 0x000ea400080010ff */
[----:B--2---:R-:W-:Y:S05]  /*ab60*/  @!P0 BRA `(.L_x_165) ;  /* 0xfffffffc00f08947 */ /* 0x004fea000383ffff */
[----:B------:R-:W-:Y:S05]  /*ab70*/  BRA `(.L_x_166) ;  /* 0xffffff8400687947 */ /* 0x000fea000383ffff */
.L_x_45:
[----:B------:R-:W-:-:S07]  /*ab80*/  MOV R0, UR5 ;  /* 0x0000000500007c02 */ /* 0x000fce0008000f00 */
.L_x_167:
[----:B-1----:R1:W2:Y:S02]  /*ab90*/  SYNCS.PHASECHK.TRANS64.TRYWAIT P0, [R0+URZ], R2 ;  /* 0x00000002000075a7 */ /* 0x0022a400080011ff */
[----:B--2---:R-:W-:Y:S05]  /*aba0*/  @!P0 NANOSLEEP.SYNCS 0x989680 ;  /* 0x009896800000895d */ /* 0x004fea0003900000 */
[----:B------:R-:W2:Y:S02]  /*abb0*/  @!P0 SYNCS.PHASECHK.TRANS64 P0, [R0+URZ], R2 ;  /* 0x00000002000085a7 */ /* 0x000ea400080010ff */
[----:B--2---:R-:W-:Y:S05]  /*abc0*/  @!P0 BRA `(.L_x_167) ;  /* 0xfffffffc00f08947 */ /* 0x004fea000383ffff */
[----:B------:R-:W-:Y:S05]  /*abd0*/  BRA `(.L_x_168) ;  /* 0xffffff8400787947 */ /* 0x000fea000383ffff */
.L_x_46:
[----:B------:R-:W-:-:S07]  /*abe0*/  MOV R0, UR5 ;  /* 0x0000000500007c02 */ /* 0x000fce0008000f00 */
.L_x_169:
[----:B-1----:R1:W2:Y:S02]  /*abf0*/  SYNCS.PHASECHK.TRANS64.TRYWAIT P0, [R0+URZ], R2 ;  /* 0x00000002000075a7 */ /* 0x0022a400080011ff */
[----:B--2---:R-:W-:Y:S05]  /*ac00*/  @!P0 NANOSLEEP.SYNCS 0x989680 ;  /* 0x009896800000895d */ /* 0x004fea0003900000 */
[----:B------:R-:W2:Y:S02]  /*ac10*/  @!P0 SYNCS.PHASECHK.TRANS64 P0, [R0+URZ], R2 ;  /* 0x00000002000085a7 */ /* 0x000ea400080010ff */
[----:B--2---:R-:W-:Y:S05]  /*ac20*/  @!P0 BRA `(.L_x_169) ;  /* 0xfffffffc00f08947 */ /* 0x004fea000383ffff */
[----:B------:R-:W-:Y:S05]  /*ac30*/  BRA `(.L_x_170) ;  /* 0xffffff8400887947 */ /* 0x000fea000383ffff */
.L_x_47:
[----:B------:R-:W-:-:S07]  /*ac40*/  MOV R0, UR5 ;  /* 0x0000000500007c02 */ /* 0x000fce0008000f00 */
.L_x_171:
[----:B-1----:R1:W2:Y:S02]  /*ac50*/  SYNCS.PHASECHK.TRANS64.TRYWAIT P0, [R0+URZ], R2 ;  /* 0x00000002000075a7 */ /* 0x0022a400080011ff */
[----:B--2---:R-:W-:Y:S05]  /*ac60*/  @!P0 NANOSLEEP.SYNCS 0x989680 ;  /* 0x009896800000895d */ /* 0x004fea0003900000 */
[----:B------:R-:W2:Y:S02]  /*ac70*/  @!P0 SYNCS.PHASECHK.TRANS64 P0, [R0+URZ], R2 ;  /* 0x00000002000085a7 */ /* 0x000ea400080010ff */
[----:B--2---:R-:W-:Y:S05]  /*ac80*/  @!P0 BRA `(.L_x_171) ;  /* 0xfffffffc00f08947 */ /* 0x004fea000383ffff */
[----:B------:R-:W-:Y:S05]  /*ac90*/  BRA `(.L_x_172) ;  /* 0xffffff8400987947 */ /* 0x000fea000383ffff */
.L_x_48:
[----:B------:R-:W-:-:S07]  /*aca0*/  MOV R0, UR5 ;  /* 0x0000000500007c02 */ /* 0x000fce0008000f00 */
.L_x_173:
[----:B-1----:R1:W2:Y:S02]  /*acb0*/  SYNCS.PHASECHK.TRANS64.TRYWAIT P0, [R0+URZ], R2 ;  /* 0x00000002000075a7 */ /* 0x0022a400080011ff */
[----:B--2---:R-:W-:Y:S05]  /*acc0*/  @!P0 NANOSLEEP.SYNCS 0x989680 ;  /* 0x009896800000895d */ /* 0x004fea0003900000 */
[----:B------:R-:W2:Y:S02]  /*acd0*/  @!P0 SYNCS.PHASECHK.TRANS64 P0, [R0+URZ], R2 ;  /* 0x00000002000085a7 */ /* 0x000ea400080010ff */
[----:B--2---:R-:W-:Y:S05]  /*ace0*/  @!P0 BRA `(.L_x_173) ;  /* 0xfffffffc00f08947 */ /* 0x004fea000383ffff */
[----:B------:R-:W-:Y:S05]  /*acf0*/  BRA `(.L_x_174) ;  /* 0xffffff8400a87947 */ /* 0x000fea000383ffff */
.L_x_49:
[----:B------:R-:W-:-:S07]  /*ad00*/  MOV R0, UR5 ;  /* 0x0000000500007c02 */ /* 0x000fce0008000f00 */
.L_x_175:
[----:B-1----:R1:W2:Y:S02]  /*ad10*/  SYNCS.PHASECHK.TRANS64.TRYWAIT P0, [R0+URZ], R2 ;  /* 0x00000002000075a7 */ /* 0x0022a400080011ff */
[----:B--2---:R-:W-:Y:S05]  /*ad20*/  @!P0 NANOSLEEP.SYNCS 0x989680 ;  /* 0x009896800000895d */ /* 0x004fea0003900000 */
[----:B------:R-:W2:Y:S02]  /*ad30*/  @!P0 SYNCS.PHASECHK.TRANS64 P0, [R0+URZ], R2 ;  /* 0x00000002000085a7 */ /* 0x000ea400080010ff */
[----:B--2---:R-:W-:Y:S05]  /*ad40*/  @!P0 BRA `(.L_x_175) ;  /* 0xfffffffc00f08947 */ /* 0x004fea000383ffff */
[----:B------:R-:W-:Y:S05]  /*ad50*/  BRA `(.L_x_176) ;  /* 0xffffff8400b87947 */ /* 0x000fea000383ffff */
.L_x_50:
[----:B------:R-:W-:-:S07]  /*ad60*/  MOV R0, UR5 ;  /* 0x0000000500007c02 */ /* 0x000fce0008000f00 */
.L_x_177:
[----:B-1----:R1:W2:Y:S02]  /*ad70*/  SYNCS.PHASECHK.TRANS64.TRYWAIT P0, [R0+URZ], R2 ;  /* 0x00000002000075a7 */ /* 0x0022a400080011ff */
[----:B--2---:R-:W-:Y:S05]  /*ad80*/  @!P0 NANOSLEEP.SYNCS 0x989680 ;  /* 0x009896800000895d */ /* 0x004fea0003900000 */
[----:B------:R-:W2:Y:S02]  /*ad90*/  @!P0 SYNCS.PHASECHK.TRANS64 P0, [R0+URZ], R2 ;  /* 0x00000002000085a7 */ /* 0x000ea400080010ff */
[----:B--2---:R-:W-:Y:S05]  /*ada0*/  @!P0 BRA `(.L_x_177) ;  /* 0xfffffffc00f08947 */ /* 0x004fea000383ffff */
[----:B------:R-:W-:Y:S05]  /*adb0*/  BRA `(.L_x_178) ;  /* 0xffffff8400c87947 */ /* 0x000fea000383ffff */
.L_x_51:
[----:B------:R-:W-:-:S07]  /*adc0*/  MOV R0, UR5 ;  /* 0x0000000500007c02 */ /* 0x000fce0008000f00 */
.L_x_179:
[----:B-1----:R1:W2:Y:S02]  /*add0*/  SYNCS.PHASECHK.TRANS64.TRYWAIT P0, [R0+URZ], R2 ;  /* 0x00000002000075a7 */ /* 0x0022a400080011ff */
[----:B--2---:R-:W-:Y:S05]  /*ade0*/  @!P0 NANOSLEEP.SYNCS 0x989680 ;  /* 0x009896800000895d */ /* 0x004fea0003900000 */
[----:B------:R-:W2:Y:S02]  /*adf0*/  @!P0 SYNCS.PHASECHK.TRANS64 P0, [R0+URZ], R2 ;  /* 0x00000002000085a7 */ /* 0x000ea400080010ff */
[----:B--2---:R-:W-:Y:S05]  /*ae00*/  @!P0 BRA `(.L_x_179) ;  /* 0xfffffffc00f08947 */ /* 0x004fea000383ffff */
[----:B------:R-:W-:Y:S05]  /*ae10*/  BRA `(.L_x_180) ;  /* 0xffffff8400d87947 */ /* 0x000fea000383ffff */
.L_x_52:
[----:B------:R-:W-:-:S07]  /*ae20*/  MOV R0, UR5 ;  /* 0x0000000500007c02 */ /* 0x000fce0008000f00 */
.L_x_181:
[----:B-1----:R1:W2:Y:S02]  /*ae30*/  SYNCS.PHASECHK.TRANS64.TRYWAIT P0, [R0+URZ], R2 ;  /* 0x00000002000075a7 */ /* 0x0022a400080011ff */
[----:B--2---:R-:W-:Y:S05]  /*ae40*/  @!P0 NANOSLEEP.SYNCS 0x989680 ;  /* 0x009896800000895d */ /* 0x004fea0003900000 */
[----:B------:R-:W2:Y:S02]  /*ae50*/  @!P0 SYNCS.PHASECHK.TRANS64 P0, [R0+URZ], R2 ;  /* 0x00000002000085a7 */ /* 0x000ea400080010ff */
[----:B--2---:R-:W-:Y:S05]  /*ae60*/  @!P0 BRA `(.L_x_181) ;  /* 0xfffffffc00f08947 */ /* 0x004fea000383ffff */
[----:B------:R-:W-:Y:S05]  /*ae70*/  BRA `(.L_x_182) ;  /* 0xffffff8400e87947 */ /* 0x000fea000383ffff */
.L_x_53:
[----:B------:R-:W-:-:S07]  /*ae80*/  MOV R0, UR5 ;  /* 0x0000000500007c02 */ /* 0x000fce0008000f00 */
.L_x_183:
[----:B-1----:R1:W2:Y:S02]  /*ae90*/  SYNCS.PHASECHK.TRANS64.TRYWAIT P0, [R0+URZ], R2 ;  /* 0x00000002000075a7 */ /* 0x0022a400080011ff */
[----:B--2---:R-:W-:Y:S05]  /*aea0*/  @!P0 NANOSLEEP.SYNCS 0x989680 ;  /* 0x009896800000895d */ /* 0x004fea0003900000 */
[----:B------:R-:W2:Y:S02]  /*aeb0*/  @!P0 SYNCS.PHASECHK.TRANS64 P0, [R0+URZ], R2 ;  /* 0x00000002000085a7 */ /* 0x000ea400080010ff */
[----:B--2---:R-:W-:Y:S05]  /*aec0*/  @!P0 BRA `(.L_x_183) ;  /* 0xfffffffc00f08947 */ /* 0x004fea000383ffff */
[----:B------:R-:W-:Y:S05]  /*aed0*/  BRA `(.L_x_184) ;  /* 0xffffff8400f87947 */ /* 0x000fea000383ffff */
.L_x_54:
[----:B------:R-:W-:-:S07]  /*aee0*/  MOV R0, UR5 ;  /* 0x0000000500007c02 */ /* 0x000fce0008000f00 */
.L_x_185:
[----:B-1----:R1:W2:Y:S02]  /*aef0*/  SYNCS.PHASECHK.TRANS64.TRYWAIT P0, [R0+URZ], R2 ;  /* 0x00000002000075a7 */ /* 0x0022a400080011ff */
[----:B--2---:R-:W-:Y:S05]  /*af00*/  @!P0 NANOSLEEP.SYNCS 0x989680 ;  /* 0x009896800000895d */ /* 0x004fea0003900000 */
[----:B------:R-:W2:Y:S02]  /*af10*/  @!P0 SYNCS.PHASECHK.TRANS64 P0, [R0+URZ], R2 ;  /* 0x00000002000085a7 */ /* 0x000ea400080010ff */
[----:B--2---:R-:W-:Y:S05]  /*af20*/  @!P0 BRA `(.L_x_185) ;  /* 0xfffffffc00f08947 */ /* 0x004fea000383ffff */
[----:B------:R-:W-:Y:S05]  /*af30*/  BRA `(.L_x_186) ;  /* 0xffffff8800087947 */ /* 0x000fea000383ffff */
.L_x_55:
[----:B------:R-:W-:-:S07]  /*af40*/  MOV R0, UR5 ;  /* 0x0000000500007c02 */ /* 0x000fce0008000f00 */
.L_x_187:
[----:B-1----:R1:W2:Y:S02]  /*af50*/  SYNCS.PHASECHK.TRANS64.TRYWAIT P0, [R0+URZ], R2 ;  /* 0x00000002000075a7 */ /* 0x0022a400080011ff */
[----:B--2---:R-:W-:Y:S05]  /*af60*/  @!P0 NANOSLEEP.SYNCS 0x989680 ;  /* 0x009896800000895d */ /* 0x004fea0003900000 */
[----:B------:R-:W2:Y:S02]  /*af70*/  @!P0 SYNCS.PHASECHK.TRANS64 P0, [R0+URZ], R2 ;  /* 0x00000002000085a7 */ /* 0x000ea400080010ff */
[----:B--2---:R-:W-:Y:S05]  /*af80*/  @!P0 BRA `(.L_x_187) ;  /* 0xfffffffc00f08947 */ /* 0x004fea000383ffff */
[----:B------:R-:W-:Y:S05]  /*af90*/  BRA `(.L_x_188) ;  /* 0xffffff8800187947 */ /* 0x000fea000383ffff */
.L_x_58:
[----:B------:R-:W-:-:S07]  /*afa0*/  MOV R4, UR4 ;  /* 0x0000000400047c02 */ /* 0x000fce0008000f00 */
.L_x_189:
[----:B--2---:R2:W3:Y:S02]  /*afb0*/  SYNCS.PHASECHK.TRANS64.TRYWAIT P1, [R4+URZ+0x158], R6 ;  /* 0x00015806040075a7 */ /* 0x0044e400080211ff */
[----:B---3--:R-:W-:Y:S05]  /*afc0*/  @!P1 NANOSLEEP.SYNCS 0x989680 ;  /* 0x009896800000995d */ /* 0x008fea0003900000 */
[----:B------:R-:W3:Y:S02]  /*afd0*/  @!P1 SYNCS.PHASECHK.TRANS64 P1, [R4+URZ+0x158], R6 ;  /* 0x00015806040095a7 */ /* 0x000ee400080210ff */
[----:B---3--:R-:W-:Y:S05]  /*afe0*/  @!P1 BRA `(.L_x_189) ;  /* 0xfffffffc00f09947 */ /* 0x008fea000383ffff */
[----:B------:R-:W-:Y:S05]  /*aff0*/  BRA `(.L_x_190) ;  /* 0xffffff8800887947 */ /* 0x000fea000383ffff */
.L_x_59:
[----:B--2---:R-:W-:-:S07]  /*b000*/  MOV R4, UR4 ;  /* 0x0000000400047c02 */ /* 0x004fce0008000f00 */
.L_x_191:
[----:B--2---:R2:W3:Y:S02]  /*b010*/  SYNCS.PHASECHK.TRANS64.TRYWAIT P1, [R4+URZ+0x150], R5 ;  /* 0x00015005040075a7 */ /* 0x0044e400080211ff */
[----:B---3--:R-:W-:Y:S05]  /*b020*/  @!P1 NANOSLEEP.SYNCS 0x989680 ;  /* 0x009896800000995d */ /* 0x008fea0003900000 */
[----:B------:R-:W3:Y:S02]  /*b030*/  @!P1 SYNCS.PHASECHK.TRANS64 P1, [R4+URZ+0x150], R5 ;  /* 0x00015005040095a7 */ /* 0x000ee400080210ff */
[----:B---3--:R-:W-:Y:S05]  /*b040*/  @!P1 BRA `(.L_x_191) ;  /* 0xfffffffc00f09947 */ /* 0x008fea000383ffff */
[----:B------:R-:W-:Y:S05]  /*b050*/  BRA `(.L_x_192) ;  /* 0xffffff8800907947 */ /* 0x000fea000383ffff */
.L_x_69:
[----:B--2---:R-:W-:-:S04]  /*b060*/  MOV R5, UR5 ;  /* 0x0000000500057c02 */ /* 0x004fc80008000f00 */
[----:B------:R2:W3:Y:S03]  /*b070*/  SYNCS.PHASECHK.TRANS64.TRYWAIT P0, [R5+URZ+0x8], R6 ;  /* 0x00000806050075a7 */ /* 0x0004e600080011ff */
[----:B---3--:R-:W-:Y:S05]  /*b080*/  @!P0 NANOSLEEP.SYNCS 0x989680 ;  /* 0x009896800000895d */ /* 0x008fea0003900000 */
[----:B------:R-:W3:Y:S02]  /*b090*/  @!P0 SYNCS.PHASECHK.TRANS64 P0, [R5+URZ+0x8], R6 ;  /* 0x00000806050085a7 */ /* 0x000ee400080010ff */
[----:B---3--:R-:W-:Y:S05]  /*b0a0*/  @!P0 BRA `(.L_x_69) ;  /* 0xfffffffc00ec8947 */ /* 0x008fea000383ffff */
[----:B------:R-:W-:Y:S05]  /*b0b0*/  BRA `(.L_x_68) ;  /* 0xffffff8c005c7947 */ /* 0x000fea000383ffff */
.L_x_71:
[----:B------:R-:W-:Y:S01]  /*b0c0*/  BSSY B0, `(.L_x_193) ;  /* 0x0000006000007945 */ /* 0x000fe20003800000 */
[----:B------:R-:W-:-:S07]  /*b0d0*/  MOV R15, 0xffffffff ;  /* 0xffffffff000f7802 */ /* 0x000fce0000000f00 */
[----:B-12--5:R-:W-:Y:S05]  /*b0e0*/  WARPSYNC.COLLECTIVE R15, `(.L_x_194) ;  /* 0x000000000f0c7348 */ /* 0x026fea0003c00000 */
[----:B------:R-:W-:Y:S02]  /*b0f0*/  ELECT P6, UR79, PT ;  /* 0x00000000004f782f */ /* 0x000fe400038c0000 */
[----:B------:R-:W-:Y:S01]  /*b100*/  MOV R14, UR79 ;  /* 0x0000004f000e7c02 */ /* 0x000fe20008000f00 */
[----:B-12--5:R-:W-:Y:S10]  /*b110*/  ENDCOLLECTIVE ;  /* 0x000000000000791b */ /* 0x026ff40003800000 */
.L_x_194:
[----:B------:R-:W-:Y:S05]  /*b120*/  BSYNC B0 ;  /* 0x0000000000007941 */ /* 0x000fea0003800000 */
.L_x_193:
[----:B------:R-:W-:Y:S01]  /*b130*/  PLOP3.LUT P0, PT, P6, PT, PT, 0x80, 0x8 ;  /* 0x000000000008781c */ /* 0x000fe2000370f070 */
[----:B------:R-:W-:-:S12]  /*b140*/  BRA `(.L_x_195) ;  /* 0xffffff8c00887947 */ /* 0x000fd8000383ffff */
.L_x_73:
[----:B--2---:R-:W-:-:S04]  /*b150*/  MOV R3, UR5 ;  /* 0x0000000500037c02 */ /* 0x004fc80008000f00 */
[----:B------:R2:W3:Y:S03]  /*b160*/  SYNCS.PHASECHK.TRANS64.TRYWAIT P0, [R3+URZ+0x8], R4 ;  /* 0x00000804030075a7 */ /* 0x0004e600080011ff */
[----:B---3--:R-:W-:Y:S05]  /*b170*/  @!P0 NANOSLEEP.SYNCS 0x989680 ;  /* 0x009896800000895d */ /* 0x008fea0003900000 */
[----:B------:R-:W3:Y:S02]  /*b180*/  @!P0 SYNCS.PHASECHK.TRANS64 P0, [R3+URZ+0x8], R4 ;  /* 0x00000804030085a7 */ /* 0x000ee400080010ff */
[----:B---3--:R-:W-:Y:S05]  /*b190*/  @!P0 BRA `(.L_x_73) ;  /* 0xfffffffc00ec8947 */ /* 0x008fea000383ffff */
[----:B------:R-:W-:Y:S05]  /*b1a0*/  BRA `(.L_x_72) ;  /* 0xffffff8c008c7947 */ /* 0x000fea000383ffff */
.L_x_74:
[----:B------:R-:W-:-:S07]  /*b1b0*/  MOV R4, UR17 ;  /* 0x0000001100047c02 */ /* 0x000fce0008000f00 */
.L_x_196:
[----:B-1----:R1:W2:Y:S02]  /*b1c0*/  SYNCS.PHASECHK.TRANS64.TRYWAIT P0, [R4+URZ+0x150], R5 ;  /* 0x00015005040075a7 */ /* 0x0022a400080011ff */
[----:B--2---:R-:W-:Y:S05]  /*b1d0*/  @!P0 NANOSLEEP.SYNCS 0x989680 ;  /* 0x009896800000895d */ /* 0x004fea0003900000 */
[----:B------:R-:W2:Y:S02]  /*b1e0*/  @!P0 SYNCS.PHASECHK.TRANS64 P0, [R4+URZ+0x150], R5 ;  /* 0x00015005040085a7 */ /* 0x000ea400080010ff */
[----:B--2---:R-:W-:Y:S05]  /*b1f0*/  @!P0 BRA `(.L_x_196) ;  /* 0xfffffffc00f08947 */ /* 0x004fea000383ffff */
[----:B------:R-:W-:Y:S05]  /*b200*/  BRA `(.L_x_197) ;  /* 0xffffff9000787947 */ /* 0x000fea000383ffff */
.L_x_76:
[----:B------:R-:W-:-:S07]  /*b210*/  MOV R4, UR22 ;  /* 0x0000001600047c02 */ /* 0x000fce0008000f00 */
.L_x_198:
[----:B-1----:R1:W2:Y:S02]  /*b220*/  SYNCS.PHASECHK.TRANS64.TRYWAIT P0, [R4+URZ+0x170], R5 ;  /* 0x00017005040075a7 */ /* 0x0022a400080011ff */
[----:B--2---:R-:W-:Y:S05]  /*b230*/  @!P0 NANOSLEEP.SYNCS 0x989680 ;  /* 0x009896800000895d */ /* 0x004fea0003900000 */
[----:B------:R-:W2:Y:S02]  /*b240*/  @!P0 SYNCS.PHASECHK.TRANS64 P0, [R4+URZ+0x170], R5 ;  /* 0x00017005040085a7 */ /* 0x000ea400080010ff */
[----:B--2---:R-:W-:Y:S05]  /*b250*/  @!P0 BRA `(.L_x_198) ;  /* 0xfffffffc00f08947 */ /* 0x004fea000383ffff */
[----:B------:R-:W-:Y:S05]  /*b260*/  BRA `(.L_x_75) ;  /* 0xffffff9000987947 */ /* 0x000fea000383ffff */
.L_x_80:
[----:B-1----:R-:W-:Y:S07]  /*b270*/  MOV R4, UR10 ;  /* 0x0000000a00047c02 */ /* 0x002fee0008000f00 */
.L_x_199:
[----:B-1----:R1:W2:Y:S02]  /*b280*/  SYNCS.PHASECHK.TRANS64.TRYWAIT P0, [R4+URZ], R6 ;  /* 0x00000006040075a7 */ /* 0x0022a400080011ff */
[----:B--2---:R-:W-:Y:S05]  /*b290*/  @!P0 NANOSLEEP.SYNCS 0x989680 ;  /* 0x009896800000895d */ /* 0x004fea0003900000 */
[----:B------:R-:W2:Y:S02]  /*b2a0*/  @!P0 SYNCS.PHASECHK.TRANS64 P0, [R4+URZ], R6 ;  /* 0x00000006040085a7 */ /* 0x000ea400080010ff */
[----:B--2---:R-:W-:Y:S05]  /*b2b0*/  @!P0 BRA `(.L_x_199) ;  /* 0xfffffffc00f08947 */ /* 0x004fea000383ffff */
[----:B------:R-:W-:Y:S05]  /*b2c0*/  BRA `(.L_x_79) ;  /* 0xffffff9000bc7947 */ /* 0x000fea000383ffff */
.L_x_84:
[----:B--2---:R-:W-:-:S07]  /*b2d0*/  MOV R0, UR4 ;  /* 0x0000000400007c02 */ /* 0x004fce0008000f00 */
.L_x_200:
[----:B-1----:R1:W2:Y:S02]  /*b2e0*/  SYNCS.PHASECHK.TRANS64.TRYWAIT P0, [R0+URZ], R2 ;  /* 0x00000002000075a7 */ /* 0x0022a400080011ff */
[----:B--2---:R-:W-:Y:S05]  /*b2f0*/  @!P0 NANOSLEEP.SYNCS 0x989680 ;  /* 0x009896800000895d */ /* 0x004fea0003900000 */
[----:B------:R-:W2:Y:S02]  /*b300*/  @!P0 SYNCS.PHASECHK.TRANS64 P0, [R0+URZ], R2 ;  /* 0x00000002000085a7 */ /* 0x000ea400080010ff */
[----:B--2---:R-:W-:Y:S05]  /*b310*/  @!P0 BRA `(.L_x_200) ;  /* 0xfffffffc00f08947 */ /* 0x004fea000383ffff */
[----:B------:R-:W-:Y:S05]  /*b320*/  BRA `(.L_x_201) ;  /* 0xffffff9400947947 */ /* 0x000fea000383ffff */
.L_x_87:
[----:B------:R-:W-:-:S07]  /*b330*/  MOV R0, UR17 ;  /* 0x0000001100007c02 */ /* 0x000fce0008000f00 */
.L_x_202:
[----:B-1----:R1:W2:Y:S02]  /*b340*/  SYNCS.PHASECHK.TRANS64.TRYWAIT P1, [R0+URZ+0x180], R2 ;  /* 0x00018002000075a7 */ /* 0x0022a400080211ff */
[----:B--2---:R-:W-:Y:S05]  /*b350*/  @!P1 NANOSLEEP.SYNCS 0x989680 ;  /* 0x009896800000995d */ /* 0x004fea0003900000 */
[----:B------:R-:W2:Y:S02]  /*b360*/  @!P1 SYNCS.PHASECHK.TRANS64 P1, [R0+URZ+0x180], R2 ;  /* 0x00018002000095a7 */ /* 0x000ea400080210ff */
[----:B--2---:R-:W-:Y:S05]  /*b370*/  @!P1 BRA `(.L_x_202) ;  /* 0xfffffffc00f09947 */ /* 0x004fea000383ffff */
[----:B------:R-:W-:Y:S05]  /*b380*/  BRA `(.L_x_203) ;  /* 0xffffff9400e07947 */ /* 0x000fea000383ffff */
.L_x_92:
[----:B------:R-:W-:Y:S07]  /*b390*/  MOV R0, UR20 ;  /* 0x0000001400007c02 */ /* 0x000fee0008000f00 */
.L_x_204:
[----:B-1----:R1:W2:Y:S02]  /*b3a0*/  SYNCS.PHASECHK.TRANS64.TRYWAIT P0, [R0+URZ+0x150], R2 ;  /* 0x00015002000075a7 */ /* 0x0022a400080011ff */
[----:B--2---:R-:W-:Y:S05]  /*b3b0*/  @!P0 NANOSLEEP.SYNCS 0x989680 ;  /* 0x009896800000895d */ /* 0x004fea0003900000 */
[----:B------:R-:W2:Y:S02]  /*b3c0*/  @!P0 SYNCS.PHASECHK.TRANS64 P0, [R0+URZ+0x150], R2 ;  /* 0x00015002000085a7 */ /* 0x000ea400080010ff */
[----:B--2---:R-:W-:Y:S05]  /*b3d0*/  @!P0 BRA `(.L_x_204) ;  /* 0xfffffffc00f08947 */ /* 0x004fea000383ffff */
[----:B------:R-:W-:Y:S05]  /*b3e0*/  BRA `(.L_x_205) ;  /* 0xffffff9c003c7947 */ /* 0x000fea000383ffff */
.L_x_95:
[----:B------:R-:W-:Y:S07]  /*b3f0*/  MOV R0, UR20 ;  /* 0x0000001400007c02 */ /* 0x000fee0008000f00 */
.L_x_206:
[----:B-1----:R1:W2:Y:S02]  /*b400*/  SYNCS.PHASECHK.TRANS64.TRYWAIT P2, [R0+URZ+0x148], R2 ;  /* 0x00014802000075a7 */ /* 0x0022a400080411ff */
[----:B--2---:R-:W-:Y:S05]  /*b410*/  @!P2 NANOSLEEP.SYNCS 0x989680 ;  /* 0x009896800000a95d */ /* 0x004fea0003900000 */
[----:B------:R-:W2:Y:S02]  /*b420*/  @!P2 SYNCS.PHASECHK.TRANS64 P2, [R0+URZ+0x148], R2 ;  /* 0x000148020000a5a7 */ /* 0x000ea400080410ff */
[----:B--2---:R-:W-:Y:S05]  /*b430*/  @!P2 BRA `(.L_x_206) ;  /* 0xfffffffc00f0a947 */ /* 0x004fea000383ffff */
[----:B------:R-:W-:Y:S05]  /*b440*/  BRA `(.L_x_94) ;  /* 0xffffffa000a07947 */ /* 0x000fea000383ffff */
.L_x_98:
[----:B------:R-:W-:Y:S07]  /*b450*/  MOV R2, UR20 ;  /* 0x0000001400027c02 */ /* 0x000fee0008000f00 */
.L_x_207:
[----:B-1----:R1:W2:Y:S02]  /*b460*/  SYNCS.PHASECHK.TRANS64.TRYWAIT P1, [R2+URZ+0x120], R8 ;  /* 0x00012008020075a7 */ /* 0x0022a400080211ff */
[----:B--2---:R-:W-:Y:S05]  /*b470*/  @!P1 NANOSLEEP.SYNCS 0x989680 ;  /* 0x009896800000995d */ /* 0x004fea0003900000 */
[----:B------:R-:W2:Y:S02]  /*b480*/  @!P1 SYNCS.PHASECHK.TRANS64 P1, [R2+URZ+0x120], R8 ;  /* 0x00012008020095a7 */ /* 0x000ea400080210ff */
[----:B--2---:R-:W-:Y:S05]  /*b490*/  @!P1 BRA `(.L_x_207) ;  /* 0xfffffffc00f09947 */ /* 0x004fea000383ffff */
[----:B------:R-:W-:Y:S05]  /*b4a0*/  BRA `(.L_x_208) ;  /* 0xffffffa400547947 */ /* 0x000fea000383ffff */
.L_x_99:
[----:B------:R-:W-:Y:S07]  /*b4b0*/  MOV R2, UR20 ;  /* 0x0000001400027c02 */ /* 0x000fee0008000f00 */
.L_x_209:
[----:B-1----:R1:W2:Y:S02]  /*b4c0*/  SYNCS.PHASECHK.TRANS64.TRYWAIT P1, [R2+URZ+0x128], R8 ;  /* 0x00012808020075a7 */ /* 0x0022a400080211ff */
[----:B--2---:R-:W-:Y:S05]  /*b4d0*/  @!P1 NANOSLEEP.SYNCS 0x989680 ;  /* 0x009896800000995d */ /* 0x004fea0003900000 */
[----:B------:R-:W2:Y:S02]  /*b4e0*/  @!P1 SYNCS.PHASECHK.TRANS64 P1, [R2+URZ+0x128], R8 ;  /* 0x00012808020095a7 */ /* 0x000ea400080210ff */
[----:B--2---:R-:W-:Y:S05]  /*b4f0*/  @!P1 BRA `(.L_x_209) ;  /* 0xfffffffc00f09947 */ /* 0x004fea000383ffff */
[----:B------:R-:W-:Y:S05]  /*b500*/  BRA `(.L_x_210) ;  /* 0xffffffa4009c7947 */ /* 0x000fea000383ffff */
.L_x_100:
[----:B------:R-:W-:Y:S07]  /*b510*/  MOV R2, UR20 ;  /* 0x0000001400027c02 */ /* 0x000fee0008000f00 */
.L_x_211:
[----:B-1----:R1:W2:Y:S02]  /*b520*/  SYNCS.PHASECHK.TRANS64.TRYWAIT P1, [R2+URZ+0x130], R8 ;  /* 0x00013008020075a7 */ /* 0x0022a400080211ff */
[----:B--2---:R-:W-:Y:S05]  /*b530*/  @!P1 NANOSLEEP.SYNCS 0x989680 ;  /* 0x009896800000995d */ /* 0x004fea0003900000 */
[----:B------:R-:W2:Y:S02]  /*b540*/  @!P1 SYNCS.PHASECHK.TRANS64 P1, [R2+URZ+0x130], R8 ;  /* 0x00013008020095a7 */ /* 0x000ea400080210ff */
[----:B--2---:R-:W-:Y:S05]  /*b550*/  @!P1 BRA `(.L_x_211) ;  /* 0xfffffffc00f09947 */ /* 0x004fea000383ffff */
[----:B------:R-:W-:Y:S05]  /*b560*/  BRA `(.L_x_212) ;  /* 0xffffffa400e47947 */ /* 0x000fea000383ffff */
.L_x_101:
[----:B------:R-:W-:Y:S07]  /*b570*/  MOV R0, UR20 ;  /* 0x0000001400007c02 */ /* 0x000fee0008000f00 */
.L_x_213:
[----:B-1----:R1:W2:Y:S02]  /*b580*/  SYNCS.PHASECHK.TRANS64.TRYWAIT P0, [R0+URZ+0x138], R8 ;  /* 0x00013808000075a7 */ /* 0x0022a400080011ff */
[----:B--2---:R-:W-:Y:S05]  /*b590*/  @!P0 NANOSLEEP.SYNCS 0x989680 ;  /* 0x009896800000895d */ /* 0x004fea0003900000 */
[----:B------:R-:W2:Y:S02]  /*b5a0*/  @!P0 SYNCS.PHASECHK.TRANS64 P0, [R0+URZ+0x138], R8 ;  /* 0x00013808000085a7 */ /* 0x000ea400080010ff */
[----:B--2---:R-:W-:Y:S05]  /*b5b0*/  @!P0 BRA `(.L_x_213) ;  /* 0xfffffffc00f08947 */ /* 0x004fea000383ffff */
[----:B------:R-:W-:Y:S05]  /*b5c0*/  BRA `(.L_x_214) ;  /* 0xffffffa8002c7947 */ /* 0x000fea000383ffff */
.L_x_103:
[----:B------:R-:W-:-:S07]  /*b5d0*/  MOV R0, UR20 ;  /* 0x0000001400007c02 */ /* 0x000fce0008000f00 */
.L_x_215:
[----:B--2---:R2:W3:Y:S02]  /*b5e0*/  SYNCS.PHASECHK.TRANS64.TRYWAIT P0, [R0+URZ+0x120], R2 ;  /* 0x00012002000075a7 */ /* 0x0044e400080011ff */
[----:B---3--:R-:W-:Y:S05]  /*b5f0*/  @!P0 NANOSLEEP.SYNCS 0x989680 ;  /* 0x009896800000895d */ /* 0x008fea0003900000 */
[----:B------:R-:W3:Y:S02]  /*b600*/  @!P0 SYNCS.PHASECHK.TRANS64 P0, [R0+URZ+0x120], R2 ;  /* 0x00012002000085a7 */ /* 0x000ee400080010ff */
[----:B---3--:R-:W-:Y:S05]  /*b610*/  @!P0 BRA `(.L_x_215) ;  /* 0xfffffffc00f08947 */ /* 0x008fea000383ffff */
[----:B------:R-:W-:Y:S05]  /*b620*/  BRA `(.L_x_216) ;  /* 0xffffffa800987947 */ /* 0x000fea000383ffff */
.L_x_104:
[----:B--2---:R-:W-:-:S07]  /*b630*/  MOV R0, UR20 ;  /* 0x0000001400007c02 */ /* 0x004fce0008000f00 */
.L_x_217:
[----:B--2---:R2:W3:Y:S02]  /*b640*/  SYNCS.PHASECHK.TRANS64.TRYWAIT P0, [R0+URZ+0x128], R2 ;  /* 0x00012802000075a7 */ /* 0x0044e400080011ff */
[----:B---3--:R-:W-:Y:S05]  /*b650*/  @!P0 NANOSLEEP.SYNCS 0x989680 ;  /* 0x009896800000895d */ /* 0x008fea0003900000 */
[----:B------:R-:W3:Y:S02]  /*b660*/  @!P0 SYNCS.PHASECHK.TRANS64 P0, [R0+URZ+0x128], R2 ;  /* 0x00012802000085a7 */ /* 0x000ee400080010ff */
[----:B---3--:R-:W-:Y:S05]  /*b670*/  @!P0 BRA `(.L_x_217) ;  /* 0xfffffffc00f08947 */ /* 0x008fea000383ffff */
[----:B------:R-:W-:Y:S05]  /*b680*/  BRA `(.L_x_218) ;  /* 0xffffffa800887947 */ /* 0x000fea000383ffff */
.L_x_105:
[----:B--2---:R-:W-:-:S07]  /*b690*/  MOV R0, UR20 ;  /* 0x0000001400007c02 */ /* 0x004fce0008000f00 */
.L_x_219:
[----:B--2---:R2:W3:Y:S02]  /*b6a0*/  SYNCS.PHASECHK.TRANS64.TRYWAIT P0, [R0+URZ+0x130], R2 ;  /* 0x00013002000075a7 */ /* 0x0044e400080011ff */
[----:B---3--:R-:W-:Y:S05]  /*b6b0*/  @!P0 NANOSLEEP.SYNCS 0x989680 ;  /* 0x009896800000895d */ /* 0x008fea0003900000 */
[----:B------:R-:W3:Y:S02]  /*b6c0*/  @!P0 SYNCS.PHASECHK.TRANS64 P0, [R0+URZ+0x130], R2 ;  /* 0x00013002000085a7 */ /* 0x000ee400080010ff */
[----:B---3--:R-:W-:Y:S05]  /*b6d0*/  @!P0 BRA `(.L_x_219) ;  /* 0xfffffffc00f08947 */ /* 0x008fea000383ffff */
[----:B------:R-:W-:Y:S05]  /*b6e0*/  BRA `(.L_x_220) ;  /* 0xffffffa800787947 */ /* 0x000fea000383ffff */
.L_x_107:
[----:B------:R-:W-:Y:S07]  /*b6f0*/  MOV R0, UR50 ;  /* 0x0000003200007c02 */ /* 0x000fee0008000f00 */
.L_x_221:
[----:B-1----:R1:W2:Y:S02]  /*b700*/  SYNCS.PHASECHK.TRANS64.TRYWAIT P0, [R0+URZ+0x150], R2 ;  /* 0x00015002000075a7 */ /* 0x0022a400080011ff */
[----:B--2---:R-:W-:Y:S05]  /*b710*/  @!P0 NANOSLEEP.SYNCS 0x989680 ;  /* 0x009896800000895d */ /* 0x004fea0003900000 */
[----:B------:R-:W2:Y:S02]  /*b720*/  @!P0 SYNCS.PHASECHK.TRANS64 P0, [R0+URZ+0x150], R2 ;  /* 0x00015002000085a7 */ /* 0x000ea400080010ff */
[----:B--2---:R-:W-:Y:S05]  /*b730*/  @!P0 BRA `(.L_x_221) ;  /* 0xfffffffc00f08947 */ /* 0x004fea000383ffff */
[----:B------:R-:W-:Y:S05]  /*b740*/  BRA `(.L_x_222) ;  /* 0xffffffac00507947 */ /* 0x000fea000383ffff */
.L_x_118:
[----:B-1----:R-:W-:Y:S04]  /*b750*/  MOV R2, UR50 ;  /* 0x0000003200027c02 */ /* 0x002fe80008000f00 */
[----:B------:R1:W2:Y:S03]  /*b760*/  SYNCS.PHASECHK.TRANS64.TRYWAIT P1, [R2+URZ+0x100], R3 ;  /* 0x00010003020075a7 */ /* 0x0002a600080211ff */
[----:B--2---:R-:W-:Y:S05]  /*b770*/  @!P1 NANOSLEEP.SYNCS 0x989680 ;  /* 0x009896800000995d */ /* 0x004fea0003900000 */
[----:B------:R-:W2:Y:S02]  /*b780*/  @!P1 SYNCS.PHASECHK.TRANS64 P1, [R2+URZ+0x100], R3 ;  /* 0x00010003020095a7 */ /* 0x000ea400080210ff */
[----:B--2---:R-:W-:Y:S05]  /*b790*/  @!P1 BRA `(.L_x_118) ;  /* 0xfffffffc00ec9947 */ /* 0x004fea000383ffff */
[----:B------:R-:W-:Y:S05]  /*b7a0*/  BRA `(.L_x_117) ;  /* 0xffffffbc00447947 */ /* 0x000fea000383ffff */
.L_x_120:
[----:B-1----:R1:W4:Y:S02]  /*b7b0*/  SYNCS.PHASECHK.TRANS64.TRYWAIT P0, [R103+URZ+0x160], R0 ;  /* 0x00016000670075a7 */ /* 0x00232400080011ff */
[----:B----4-:R-:W-:Y:S05]  /*b7c0*/  @!P0 NANOSLEEP.SYNCS 0x989680 ;  /* 0x009896800000895d */ /* 0x010fea0003900000 */
[----:B------:R-:W4:Y:S02]  /*b7d0*/  @!P0 SYNCS.PHASECHK.TRANS64 P0, [R103+URZ+0x160], R0 ;  /* 0x00016000670085a7 */ /* 0x000f2400080010ff */
[----:B----4-:R-:W-:Y:S05]  /*b7e0*/  @!P0 BRA `(.L_x_120) ;  /* 0xfffffffc00f08947 */ /* 0x010fea000383ffff */
[----:B------:R-:W-:Y:S05]  /*b7f0*/  BRA `(.L_x_119) ;  /* 0xffffffbc006c7947 */ /* 0x000fea000383ffff */
.L_x_129:
[----:B---3--:R3:W4:Y:S02]  /*b800*/  SYNCS.PHASECHK.TRANS64.TRYWAIT P0, [R2+URZ+0x100], R0 ;  /* 0x00010000020075a7 */ /* 0x00872400080011ff */
[----:B----4-:R-:W-:Y:S05]  /*b810*/  @!P0 NANOSLEEP.SYNCS 0x989680 ;  /* 0x009896800000895d */ /* 0x010fea0003900000 */
[----:B------:R-:W4:Y:S02]  /*b820*/  @!P0 SYNCS.PHASECHK.TRANS64 P0, [R2+URZ+0x100], R0 ;  /* 0x00010000020085a7 */ /* 0x000f2400080010ff */
[----:B----4-:R-:W-:Y:S05]  /*b830*/  @!P0 BRA `(.L_x_129) ;  /* 0xfffffffc00f08947 */ /* 0x010fea000383ffff */
[----:B------:R-:W-:Y:S05]  /*b840*/  BRA `(.L_x_128) ;  /* 0xffffffc800547947 */ /* 0x000fea000383ffff */
.L_x_137:
[----:B-1----:R1:W3:Y:S02]  /*b850*/  SYNCS.PHASECHK.TRANS64.TRYWAIT P0, [R6+URZ+0x100], R5 ;  /* 0x00010005060075a7 */ /* 0x0022e400080011ff */
[----:B---3--:R-:W-:Y:S05]  /*b860*/  @!P0 NANOSLEEP.SYNCS 0x989680 ;  /* 0x009896800000895d */ /* 0x008fea0003900000 */
[----:B------:R-:W3:Y:S02]  /*b870*/  @!P0 SYNCS.PHASECHK.TRANS64 P0, [R6+URZ+0x100], R5 ;  /* 0x00010005060085a7 */ /* 0x000ee400080010ff */
[----:B---3--:R-:W-:Y:S05]  /*b880*/  @!P0 BRA `(.L_x_137) ;  /* 0xfffffffc00f08947 */ /* 0x008fea000383ffff */
[----:B------:R-:W-:Y:S05]  /*b890*/  BRA `(.L_x_136) ;  /* 0xffffffd400607947 */ /* 0x000fea000383ffff */
.L_x_145:
[----:B---3--:R3:W4:Y:S02]  /*b8a0*/  SYNCS.PHASECHK.TRANS64.TRYWAIT P0, [R2+URZ+0x100], R5 ;  /* 0x00010005020075a7 */ /* 0x00872400080011ff */
[----:B----4-:R-:W-:Y:S05]  /*b8b0*/  @!P0 NANOSLEEP.SYNCS 0x989680 ;  /* 0x009896800000895d */ /* 0x010fea0003900000 */
[----:B------:R-:W4:Y:S02]  /*b8c0*/  @!P0 SYNCS.PHASECHK.TRANS64 P0, [R2+URZ+0x100], R5 ;  /* 0x00010005020085a7 */ /* 0x000f2400080010ff */
[----:B----4-:R-:W-:Y:S05]  /*b8d0*/  @!P0 BRA `(.L_x_145) ;  /* 0xfffffffc00f08947 */ /* 0x010fea000383ffff */
[----:B------:R-:W-:Y:S05]  /*b8e0*/  BRA `(.L_x_144) ;  /* 0xffffffe000687947 */ /* 0x000fea000383ffff */
        .weak           $__internal_0_$__cuda_sm10x_tcgen05_guardrail_trap_col_being_dealloced_not_returned_by_alloc
        .type           $__internal_0_$__cuda_sm10x_tcgen05_guardrail_trap_col_being_dealloced_not_returned_by_alloc,@function
        .size           $__internal_0_$__cuda_sm10x_tcgen05_guardrail_trap_col_being_dealloced_not_returned_by_alloc,($__internal_1_$__cuda_sm10x_tcgen05_guardrail_trap_phase_invalid_during_alloc - $__internal_0_$__cuda_sm10x_tcgen05_guardrail_trap_col_being_dealloced_not_returned_by_alloc)
$__internal_0_$__cuda_sm10x_tcgen05_guardrail_trap_col_being_dealloced_not_returned_by_alloc:
[----:B------:R-:W-:Y:S05]  /*b8f0*/  BPT.TRAP 0x1 ;  /* 0x000000040000795c */ /* 0x000fea0000300000 */
[----:B------:R-:W-:-:S04]  /*b900*/  HFMA2 R3, -RZ, RZ, 0, 0 ;  /* 0x00000000ff037431 */ /* 0x000fc800000001ff */
[----:B------:R-:W-:Y:S05]  /*b910*/  RET.REL.NODEC R2 `(_ZN7cutlass13device_kernelINS_4conv6kernel13ConvUniversalINS1_16ConvProblemShapeILNS1_8OperatorE1ELi3EEENS1_10collective14CollectiveConvINS1_47MainloopSm100TmaUmmaWarpSpecializedImplicitGemmILS5_1ELi16ELi3ELi1ELi2EN4cute5tupleIJNSA_1CILi2EEENSC_ILi1EEESE_EEEEENSB_IJNSC_ILi256EEENSC_ILi128EEENSB_IJNSC_ILi32EEEEEEEEENS_6half_tESM_NSA_8TiledMMAINSA_8MMA_AtomIJNSA_26SM100_MMA_F16BF16_2x1SM_SSISM_SM_fLi256ELi128ELNSA_4UMMA5MajorE0ELSR_1ELNSQ_7ScaleInE0ELSS_0EEEEEENSA_6LayoutINSB_IJSE_SE_SE_EEENSB_IJNSC_ILi0EEESX_SX_EEEEENSB_IJNSA_10UnderscoreES10_S10_EEEEENS7_6detail27Sm100ImplicitGemmTileTraitsINSA_25SM100_TMA_2SM_LOAD_IM2COLENSA_14ComposedLayoutINSA_7SwizzleILi2ELi4ELi3EEENSA_18smem_ptr_flag_bitsILi16EEENSV_INSB_IJNSC_ILi8EEESJ_EEENSB_IJSJ_SE_EEEEEEEvEENS14_INSA_18SM100_TMA_2SM_LOADENS16_INS17_ILi3ELi4ELi3EEES1A_NSV_INSB_IJNSC_ILi64EEES1B_EEENSB_IJSE_S1J_EEEEEEEvEEEENS_8epilogue10collective18CollectiveEpilogueINS1Q_23Sm100TmaWarpSpecializedILi4ELi2ELi32ELb1ELb0EEEJNSB_IJSI_SI_SK_EEENSB_IJNSV_ISI_SE_EENSV_ISJ_SE_EEEEESM_NSB_IJNSB_IJllllEEESE_SX_EEESM_S20_NS1Q_6fusion15FusionCallbacksIS1U_NS21_17LinearCombinationISM_fSM_fLNS_15FloatRoundStyleE2EEES1V_S1Y_JEEENSA_5SM1004TMEM4LOAD26SM100_TMEM_LOAD_32dp32b32xENSA_20SM90_TMA_LOAD_IM2COLES1F_NSA_39AutoVectorizingCopyWithAssumedAlignmentILi128EEENSA_21SM90_TMA_STORE_IM2COLES1F_S2D_S2D_EEEvvEEEEvNT_6ParamsE) ;  /* 0xffffff4402b87950 */ /* 0x000fea0003c3ffff */
        .weak           $__internal_1_$__cuda_sm10x_tcgen05_guardrail_trap_phase_invalid_during_alloc
        .type           $__internal_1_$__cuda_sm10x_tcgen05_guardrail_trap_phase_invalid_during_alloc,@function
        .size           $__internal_1_$__cuda_sm10x_tcgen05_guardrail_trap_phase_invalid_during_alloc,($__internal_2_$__cuda_sm10x_tcgen05_guardrail_trap_unallocated_columns_being_dealloced - $__internal_1_$__cuda_sm10x_tcgen05_guardrail_trap_phase_invalid_during_alloc)
$__internal_1_$__cuda_sm10x_tcgen05_guardrail_trap_phase_invalid_during_alloc:
[----:B------:R-:W-:Y:S05]  /*b920*/  BPT.TRAP 0x1 ;  /* 0x000000040000795c */ /* 0x000fea0000300000 */
[----:B------:R-:W-:-:S04]  /*b930*/  MOV R5, 0x0 ;  /* 0x0000000000057802 */ /* 0x000fc80000000f00 */
[----:B------:R-:W-:Y:S05]  /*b940*/  RET.REL.NODEC R4 `(_ZN7cutlass13device_kernelINS_4conv6kernel13ConvUniversalINS1_16ConvProblemShapeILNS1_8OperatorE1ELi3EEENS1_10collective14CollectiveConvINS1_47MainloopSm100TmaUmmaWarpSpecializedImplicitGemmILS5_1ELi16ELi3ELi1ELi2EN4cute5tupleIJNSA_1CILi2EEENSC_ILi1EEESE_EEEEENSB_IJNSC_ILi256EEENSC_ILi128EEENSB_IJNSC_ILi32EEEEEEEEENS_6half_tESM_NSA_8TiledMMAINSA_8MMA_AtomIJNSA_26SM100_MMA_F16BF16_2x1SM_SSISM_SM_fLi256ELi128ELNSA_4UMMA5MajorE0ELSR_1ELNSQ_7ScaleInE0ELSS_0EEEEEENSA_6LayoutINSB_IJSE_SE_SE_EEENSB_IJNSC_ILi0EEESX_SX_EEEEENSB_IJNSA_10UnderscoreES10_S10_EEEEENS7_6detail27Sm100ImplicitGemmTileTraitsINSA_25SM100_TMA_2SM_LOAD_IM2COLENSA_14ComposedLayoutINSA_7SwizzleILi2ELi4ELi3EEENSA_18smem_ptr_flag_bitsILi16EEENSV_INSB_IJNSC_ILi8EEESJ_EEENSB_IJSJ_SE_EEEEEEEvEENS14_INSA_18SM100_TMA_2SM_LOADENS16_INS17_ILi3ELi4ELi3EEES1A_NSV_INSB_IJNSC_ILi64EEES1B_EEENSB_IJSE_S1J_EEEEEEEvEEEENS_8epilogue10collective18CollectiveEpilogueINS1Q_23Sm100TmaWarpSpecializedILi4ELi2ELi32ELb1ELb0EEEJNSB_IJSI_SI_SK_EEENSB_IJNSV_ISI_SE_EENSV_ISJ_SE_EEEEESM_NSB_IJNSB_IJllllEEESE_SX_EEESM_S20_NS1Q_6fusion15FusionCallbacksIS1U_NS21_17LinearCombinationISM_fSM_fLNS_15FloatRoundStyleE2EEES1V_S1Y_JEEENSA_5SM1004TMEM4LOAD26SM100_TMEM_LOAD_32dp32b32xENSA_20SM90_TMA_LOAD_IM2COLES1F_NSA_39AutoVectorizingCopyWithAssumedAlignmentILi128EEENSA_21SM90_TMA_STORE_IM2COLES1F_S2D_S2D_EEEvvEEEEvNT_6ParamsE) ;  /* 0xffffff4404ac7950 */ /* 0x000fea0003c3ffff */
        .weak           $__internal_2_$__cuda_sm10x_tcgen05_guardrail_trap_unallocated_columns_being_dealloced
        .type           $__internal_2_$__cuda_sm10x_tcgen05_guardrail_trap_unallocated_columns_being_dealloced,@function
        .size           $__internal_2_$__cuda_sm10x_tcgen05_guardrail_trap_unallocated_columns_being_dealloced,(.L_x_224 - $__internal_2_$__cuda_sm10x_tcgen05_guardrail_trap_unallocated_columns_being_dealloced)
$__internal_2_$__cuda_sm10x_tcgen05_guardrail_trap_unallocated_columns_being_dealloced:
[----:B------:R-:W-:Y:S05]  /*b950*/  BPT.TRAP 0x1 ;  /* 0x000000040000795c */ /* 0x000fea0000300000 */
[----:B------:R-:W-:-:S04]  /*b960*/  HFMA2 R3, -RZ, RZ, 0, 0 ;  /* 0x00000000ff037431 */ /* 0x000fc800000001ff */
[----:B------:R-:W-:Y:S05]  /*b970*/  RET.REL.NODEC R2 `(_ZN7cutlass13device_kernelINS_4conv6kernel13ConvUniversalINS1_16ConvProblemShapeILNS1_8OperatorE1ELi3EEENS1_10collective14CollectiveConvINS1_47MainloopSm100TmaUmmaWarpSpecializedImplicitGemmILS5_1ELi16ELi3ELi1ELi2EN4cute5tupleIJNSA_1CILi2EEENSC_ILi1EEESE_EEEEENSB_IJNSC_ILi256EEENSC_ILi128EEENSB_IJNSC_ILi32EEEEEEEEENS_6half_tESM_NSA_8TiledMMAINSA_8MMA_AtomIJNSA_26SM100_MMA_F16BF16_2x1SM_SSISM_SM_fLi256ELi128ELNSA_4UMMA5MajorE0ELSR_1ELNSQ_7ScaleInE0ELSS_0EEEEEENSA_6LayoutINSB_IJSE_SE_SE_EEENSB_IJNSC_ILi0EEESX_SX_EEEEENSB_IJNSA_10UnderscoreES10_S10_EEEEENS7_6detail27Sm100ImplicitGemmTileTraitsINSA_25SM100_TMA_2SM_LOAD_IM2COLENSA_14ComposedLayoutINSA_7SwizzleILi2ELi4ELi3EEENSA_18smem_ptr_flag_bitsILi16EEENSV_INSB_IJNSC_ILi8EEESJ_EEENSB_IJSJ_SE_EEEEEEEvEENS14_INSA_18SM100_TMA_2SM_LOADENS16_INS17_ILi3ELi4ELi3EEES1A_NSV_INSB_IJNSC_ILi64EEES1B_EEENSB_IJSE_S1J_EEEEEEEvEEEENS_8epilogue10collective18CollectiveEpilogueINS1Q_23Sm100TmaWarpSpecializedILi4ELi2ELi32ELb1ELb0EEEJNSB_IJSI_SI_SK_EEENSB_IJNSV_ISI_SE_EENSV_ISJ_SE_EEEEESM_NSB_IJNSB_IJllllEEESE_SX_EEESM_S20_NS1Q_6fusion15FusionCallbacksIS1U_NS21_17LinearCombinationISM_fSM_fLNS_15FloatRoundStyleE2EEES1V_S1Y_JEEENSA_5SM1004TMEM4LOAD26SM100_TMEM_LOAD_32dp32b32xENSA_20SM90_TMA_LOAD_IM2COLES1F_NSA_39AutoVectorizingCopyWithAssumedAlignmentILi128EEENSA_21SM90_TMA_STORE_IM2COLES1F_S2D_S2D_EEEvvEEEEvNT_6ParamsE) ;  /* 0xffffff4402a07950 */ /* 0x000fea0003c3ffff */
.L_x_223:
[----:B------:R-:W-:-:S00]  /*b980*/  BRA `(.L_x_223) ;  /* 0xfffffffc00fc7947 */ /* 0x000fc0000383ffff */
[----:B------:R-:W-:-:S00]  /*b990*/  NOP ;  /* 0x0000000000007918 */ /* 0x000fc00000000000 */
        /* <DEDUP_REMOVED lines=14> */
.L_x_224:


//--------------------- .nv.global.init           --------------------------
	.section	.nv.global.init,"aw",@progbits
.nv.global.init:
	.type		$str$29,@object
	.size		$str$29,($str$30 - $str$29)
$str$29:
        /*0000*/ 	.byte	0x28, 0x61, 0x64, 0x64, 0x72, 0x65, 0x73, 0x73, 0x20, 0x26, 0x20, 0x6d, 0x61, 0x73, 0x6b, 0x29
        /*0010*/ 	.byte	0x20, 0x3d, 0x3d, 0x20, 0x30, 0x00
	.type		$str$30,@object
	.size		$str$30,($str$28 - $str$30)
$str$30:
        /*0016*/ 	.byte	0x2f, 0x74, 0x6d, 0x70, 0x2f, 0x63, 0x75, 0x74, 0x6c, 0x61, 0x73, 0x73, 0x5f, 0x73, 0x77, 0x65
        /*0026*/ 	.byte	0x65, 0x70, 0x5f, 0x73, 0x72, 0x63, 0x2f, 0x69, 0x6e, 0x63, 0x6c, 0x75, 0x64, 0x65, 0x2f, 0x63
        /*0036*/ 	.byte	0x75, 0x74, 0x65, 0x2f, 0x70, 0x6f, 0x69, 0x6e, 0x74, 0x65, 0x72, 0x5f, 0x66, 0x6c, 0x61, 0x67
        /*0046*/ 	.byte	0x67, 0x65, 0x64, 0x2e, 0x68, 0x70, 0x70, 0x00
	.type		$str$28,@object
	.size		$str$28,($str$27 - $str$28)
$str$28:
        /*004e*/ 	.byte	0x2f, 0x74, 0x6d, 0x70, 0x2f, 0x63, 0x75, 0x74, 0x6c, 0x61, 0x73, 0x73, 0x5f, 0x73, 0x77, 0x65
        /*005e*/ 	.byte	0x65, 0x70, 0x5f, 0x73, 0x72, 0x63, 0x2f, 0x69, 0x6e, 0x63, 0x6c, 0x75, 0x64, 0x65, 0x2f, 0x63
        /*006e*/ 	.byte	0x75, 0x74, 0x65, 0x2f, 0x61, 0x74, 0x6f, 0x6d, 0x2f, 0x63, 0x6f, 0x70, 0x79, 0x5f, 0x74, 0x72
        /*007e*/ 	.byte	0x61, 0x69, 0x74, 0x73, 0x5f, 0x73, 0x6d, 0x31, 0x30, 0x30, 0x2e, 0x68, 0x70, 0x70, 0x00
	.type		$str$27,@object
	.size		$str$27,(__unnamed_1 - $str$27)
$str$27:
        /*008d*/ 	.byte	0x28, 0x28, 0x75, 0x69, 0x6e, 0x74, 0x33, 0x32, 0x5f, 0x74, 0x28, 0x74, 0x68, 0x72, 0x65, 0x61
        /*009d*/ 	.byte	0x64, 0x49, 0x64, 0x78, 0x2e, 0x78, 0x29, 0x20, 0x2f, 0x20, 0x33, 0x32, 0x29, 0x20, 0x25, 0x20
        /*00ad*/ 	.byte	0x34, 0x29, 0x20, 0x3d, 0x3d, 0x20, 0x28, 0x28, 0x28, 0x74, 0x6d, 0x65, 0x6d, 0x5f, 0x61, 0x64
        /*00bd*/ 	.byte	0x64, 0x72, 0x20, 0x3e, 0x3e, 0x20, 0x31, 0x36, 0x29, 0x20, 0x2f, 0x20, 0x33, 0x32, 0x29, 0x20
        /*00cd*/ 	.byte	0x25, 0x20, 0x34, 0x29, 0x00
	.type		__unnamed_1,@object
	.size		__unnamed_1,(__unnamed_2 - __unnamed_1)
__unnamed_1:
        /*00d2*/ 	.byte	0x61, 0x75, 0x74, 0x6f, 0x20, 0x63, 0x75, 0x74, 0x65, 0x3a, 0x3a, 0x61, 0x73, 0x5f, 0x70, 0x6f
        /* <DEDUP_REMOVED lines=24> */
        /*0262*/ 	.byte	0x3e, 0x3e, 0x3e, 0x3e, 0x5d, 0x00
	.type		__unnamed_2,@object
	.size		__unnamed_2,(.L_2 - __unnamed_2)
__unnamed_2:
        /* <DEDUP_REMOVED lines=42> */
        /*0508*/ 	.byte	0x3e, 0x3e, 0x5d, 0x00
.L_2:


//--------------------- .nv.shared._ZN7cutlass13device_kernelINS_4conv6kernel13ConvUniversalINS1_16ConvProblemShapeILNS1_8OperatorE1ELi3EEENS1_10collective14CollectiveConvINS1_47MainloopSm100TmaUmmaWarpSpecializedImplicitGemmILS5_1ELi16ELi3ELi1ELi2EN4cute5tupleIJNSA_1CILi2EEENSC_ILi1EEESE_EEEEENSB_IJNSC_ILi256EEENSC_ILi128EEENSB_IJNSC_ILi32EEEEEEEEENS_6half_tESM_NSA_8TiledMMAINSA_8MMA_AtomIJNSA_26SM100_MMA_F16BF16_2x1SM_SSISM_SM_fLi256ELi128ELNSA_4UMMA5MajorE0ELSR_1ELNSQ_7ScaleInE0ELSS_0EEEEEENSA_6LayoutINSB_IJSE_SE_SE_EEENSB_IJNSC_ILi0EEESX_SX_EEEEENSB_IJNSA_10UnderscoreES10_S10_EEEEENS7_6detail27Sm100ImplicitGemmTileTraitsINSA_25SM100_TMA_2SM_LOAD_IM2COLENSA_14ComposedLayoutINSA_7SwizzleILi2ELi4ELi3EEENSA_18smem_ptr_flag_bitsILi16EEENSV_INSB_IJNSC_ILi8EEESJ_EEENSB_IJSJ_SE_EEEEEEEvEENS14_INSA_18SM100_TMA_2SM_LOADENS16_INS17_ILi3ELi4ELi3EEES1A_NSV_INSB_IJNSC_ILi64EEES1B_EEENSB_IJSE_S1J_EEEEEEEvEEEENS_8epilogue10collective18CollectiveEpilogueINS1Q_23Sm100TmaWarpSpecializedILi4ELi2ELi32ELb1ELb0EEEJNSB_IJSI_SI_SK_EEENSB_IJNSV_ISI_SE_EENSV_ISJ_SE_EEEEESM_NSB_IJNSB_IJllllEEESE_SX_EEESM_S20_NS1Q_6fusion15FusionCallbacksIS1U_NS21_17LinearCombinationISM_fSM_fLNS_15FloatRoundStyleE2EEES1V_S1Y_JEEENSA_5SM1004TMEM4LOAD26SM100_TMEM_LOAD_32dp32b32xENSA_20SM90_TMA_LOAD_IM2COLES1F_NSA_39AutoVectorizingCopyWithAssumedAlignmentILi128EEENSA_21SM90_TMA_STORE_IM2COLES1F_S2D_S2D_EEEvvEEEEvNT_6ParamsE --------------------------
	.section	.nv.shared._ZN7cutlass13device_kernelINS_4conv6kernel13ConvUniversalINS1_16ConvProblemShapeILNS1_8OperatorE1ELi3EEENS1_10collective14CollectiveConvINS1_47MainloopSm100TmaUmmaWarpSpecializedImplicitGemmILS5_1ELi16ELi3ELi1ELi2EN4cute5tupleIJNSA_1CILi2EEENSC_ILi1EEESE_EEEEENSB_IJNSC_ILi256EEENSC_ILi128EEENSB_IJNSC_ILi32EEEEEEEEENS_6half_tESM_NSA_8TiledMMAINSA_8MMA_AtomIJNSA_26SM100_MMA_F16BF16_2x1SM_SSISM_SM_fLi256ELi128ELNSA_4UMMA5MajorE0ELSR_1ELNSQ_7ScaleInE0ELSS_0EEEEEENSA_6LayoutINSB_IJSE_SE_SE_EEENSB_IJNSC_ILi0EEESX_SX_EEEEENSB_IJNSA_10UnderscoreES10_S10_EEEEENS7_6detail27Sm100ImplicitGemmTileTraitsINSA_25SM100_TMA_2SM_LOAD_IM2COLENSA_14ComposedLayoutINSA_7SwizzleILi2ELi4ELi3EEENSA_18smem_ptr_flag_bitsILi16EEENSV_INSB_IJNSC_ILi8EEESJ_EEENSB_IJSJ_SE_EEEEEEEvEENS14_INSA_18SM100_TMA_2SM_LOADENS16_INS17_ILi3ELi4ELi3EEES1A_NSV_INSB_IJNSC_ILi64EEES1B_EEENSB_IJSE_S1J_EEEEEEEvEEEENS_8epilogue10collective18CollectiveEpilogueINS1Q_23Sm100TmaWarpSpecializedILi4ELi2ELi32ELb1ELb0EEEJNSB_IJSI_SI_SK_EEENSB_IJNSV_ISI_SE_EENSV_ISJ_SE_EEEEESM_NSB_IJNSB_IJllllEEESE_SX_EEESM_S20_NS1Q_6fusion15FusionCallbacksIS1U_NS21_17LinearCombinationISM_fSM_fLNS_15FloatRoundStyleE2EEES1V_S1Y_JEEENSA_5SM1004TMEM4LOAD26SM100_TMEM_LOAD_32dp32b32xENSA_20SM90_TMA_LOAD_IM2COLES1F_NSA_39AutoVectorizingCopyWithAssumedAlignmentILi128EEENSA_21SM90_TMA_STORE_IM2COLES1F_S2D_S2D_EEEvvEEEEvNT_6ParamsE,"aw",@nobits
	.sectionflags	@""
	.align	16
	.zero		1024


//--------------------- .nv.shared.reserved.0     --------------------------
	.section	.nv.shared.reserved.0,"aw",@nobits
	.weak		__nv_reservedSMEM_offset_0_alias
	.size		__nv_reservedSMEM_offset_0_alias, 0, 64
	.other		__nv_reservedSMEM_offset_0_alias,@"STO_CUDA_RESERVED_SHARED STV_DEFAULT"
__nv_reservedSMEM_offset_0_alias:
	.zero		0
.nv.shared.reserved.0:
	.zero		64
	.weak		__nv_reservedSMEM_tcgen05_partition
	.type		__nv_reservedSMEM_tcgen05_partition,@object
	.size		__nv_reservedSMEM_tcgen05_partition,(.L_0 - __nv_reservedSMEM_tcgen05_partition)
__nv_reservedSMEM_tcgen05_partition:
	.zero		32
.L_0:


//--------------------- .nv.global                --------------------------
	.section	.nv.global,"aw",@nobits
.nv.global:
	.type		_ZN39_INTERNAL_5f46c83f_4_k_cu_89eb9a0e_31744cute1_E,@object
	.size		_ZN39_INTERNAL_5f46c83f_4_k_cu_89eb9a0e_31744cute1_E,(_ZN39_INTERNAL_5f46c83f_4_k_cu_89eb9a0e_31744cuda3std3__45__cpo6cbeginE - _ZN39_INTERNAL_5f46c83f_4_k_cu_89eb9a0e_31744cute1_E)
_ZN39_INTERNAL_5f46c83f_4_k_cu_89eb9a0e_31744cute1_E:
	.zero		1
	.type		_ZN39_INTERNAL_5f46c83f_4_k_cu_89eb9a0e_31744cuda3std3__45__cpo6cbeginE,@object
	.size		_ZN39_INTERNAL_5f46c83f_4_k_cu_89eb9a0e_31744cuda3std3__45__cpo6cbeginE,(_ZN39_INTERNAL_5f46c83f_4_k_cu_89eb9a0e_31744cuda3std3__48in_placeE - _ZN39_INTERNAL_5f46c83f_4_k_cu_89eb9a0e_31744cuda3std3__45__cpo6cbeginE)
_ZN39_INTERNAL_5f46c83f_4_k_cu_89eb9a0e_31744cuda3std3__45__cpo6cbeginE:
	.zero		1
	.type		_ZN39_INTERNAL_5f46c83f_4_k_cu_89eb9a0e_31744cuda3std3__48in_placeE,@object
	.size		_ZN39_INTERNAL_5f46c83f_4_k_cu_89eb9a0e_31744cuda3std3__48in_placeE,(_ZN39_INTERNAL_5f46c83f_4_k_cu_89eb9a0e_31744cuda3std6ranges3__45__cpo9iter_moveE - _ZN39_INTERNAL_5f46c83f_4_k_cu_89eb9a0e_31744cuda3std3__48in_placeE)
_ZN39_INTERNAL_5f46c83f_4_k_cu_89eb9a0e_31744cuda3std3__48in_placeE:
	.zero		1
	.type		_ZN39_INTERNAL_5f46c83f_4_k_cu_89eb9a0e_31744cuda3std6ranges3__45__cpo9iter_moveE,@object
	.size		_ZN39_INTERNAL_5f46c83f_4_k_cu_89eb9a0e_31744cuda3std6ranges3__45__cpo9iter_moveE,(_ZN39_INTERNAL_5f46c83f_4_k_cu_89eb9a0e_31744cuda3std3__45__cpo5beginE - _ZN39_INTERNAL_5f46c83f_4_k_cu_89eb9a0e_31744cuda3std6ranges3__45__cpo9iter_moveE)
_ZN39_INTERNAL_5f46c83f_4_k_cu_89eb9a0e_31744cuda3std6ranges3__45__cpo9iter_moveE:
	.zero		1
	.type		_ZN39_INTERNAL_5f46c83f_4_k_cu_89eb9a0e_31744cuda3std3__45__cpo5beginE,@object
	.size		_ZN39_INTERNAL_5f46c83f_4_k_cu_89eb9a0e_31744cuda3std3__45__cpo5beginE,(_ZN39_INTERNAL_5f46c83f_4_k_cu_89eb9a0e_31744cuda3std3__441_GLOBAL__N__5f46c83f_4_k_cu_89eb9a0e_31746ignoreE - _ZN39_INTERNAL_5f46c83f_4_k_cu_89eb9a0e_31744cuda3std3__45__cpo5beginE)
_ZN39_INTERNAL_5f46c83f_4_k_cu_89eb9a0e_31744cuda3std3__45__cpo5beginE:
	.zero		1
	.type		_ZN39_INTERNAL_5f46c83f_4_k_cu_89eb9a0e_31744cuda3std3__441_GLOBAL__N__5f46c83f_4_k_cu_89eb9a0e_31746ignoreE,@object
	.size		_ZN39_INTERNAL_5f46c83f_4_k_cu_89eb9a0e_31744cuda3std3__441_GLOBAL__N__5f46c83f_4_k_cu_89eb9a0e_31746ignoreE,(_ZN39_INTERNAL_5f46c83f_4_k_cu_89eb9a0e_31744cute7productE - _ZN39_INTERNAL_5f46c83f_4_k_cu_89eb9a0e_31744cuda3std3__441_GLOBAL__N__5f46c83f_4_k_cu_89eb9a0e_31746ignoreE)
_ZN39_INTERNAL_5f46c83f_4_k_cu_89eb9a0e_31744cuda3std3__441_GLOBAL__N__5f46c83f_4_k_cu_89eb9a0e_31746ignoreE:
	.zero		1
	.type		_ZN39_INTERNAL_5f46c83f_4_k_cu_89eb9a0e_31744cute7productE,@object
	.size		_ZN39_INTERNAL_5f46c83f_4_k_cu_89eb9a0e_31744cute7productE,(_ZN39_INTERNAL_5f46c83f_4_k_cu_89eb9a0e_31744cuda3std3__45__cpo3endE - _ZN39_INTERNAL_5f46c83f_4_k_cu_89eb9a0e_31744cute7productE)
_ZN39_INTERNAL_5f46c83f_4_k_cu_89eb9a0e_31744cute7productE:
	.zero		1
	.type		_ZN39_INTERNAL_5f46c83f_4_k_cu_89eb9a0e_31744cuda3std3__45__cpo3endE,@object
	.size		_ZN39_INTERNAL_5f46c83f_4_k_cu_89eb9a0e_31744cuda3std3__45__cpo3endE,(_ZN39_INTERNAL_5f46c83f_4_k_cu_89eb9a0e_31744cuda3std3__419piecewise_constructE - _ZN39_INTERNAL_5f46c83f_4_k_cu_89eb9a0e_31744cuda3std3__45__cpo3endE)
_ZN39_INTERNAL_5f46c83f_4_k_cu_89eb9a0e_31744cuda3std3__45__cpo3endE:
	.zero		1
	.type		_ZN39_INTERNAL_5f46c83f_4_k_cu_89eb9a0e_31744cuda3std3__419piecewise_constructE,@object
	.size		_ZN39_INTERNAL_5f46c83f_4_k_cu_89eb9a0e_31744cuda3std3__419piecewise_constructE,(_ZN39_INTERNAL_5f46c83f_4_k_cu_89eb9a0e_31744cuda3std3__45__cpo4cendE - _ZN39_INTERNAL_5f46c83f_4_k_cu_89eb9a0e_31744cuda3std3__419piecewise_constructE)
_ZN39_INTERNAL_5f46c83f_4_k_cu_89eb9a0e_31744cuda3std3__419piecewise_constructE:
	.zero		1
	.type		_ZN39_INTERNAL_5f46c83f_4_k_cu_89eb9a0e_31744cuda3std3__45__cpo4cendE,@object
	.size		_ZN39_INTERNAL_5f46c83f_4_k_cu_89eb9a0e_31744cuda3std3__45__cpo4cendE,(_ZN39_INTERNAL_5f46c83f_4_k_cu_89eb9a0e_31744cuda3std6ranges3__45__cpo4swapE - _ZN39_INTERNAL_5f46c83f_4_k_cu_89eb9a0e_31744cuda3std3__45__cpo4cendE)
_ZN39_INTERNAL_5f46c83f_4_k_cu_89eb9a0e_31744cuda3std3__45__cpo4cendE:
	.zero		1
	.type		_ZN39_INTERNAL_5f46c83f_4_k_cu_89eb9a0e_31744cuda3std6ranges3__45__cpo4swapE,@object
	.size		_ZN39_INTERNAL_5f46c83f_4_k_cu_89eb9a0e_31744cuda3std6ranges3__45__cpo4swapE,(.L_10 - _ZN39_INTERNAL_5f46c83f_4_k_cu_89eb9a0e_31744cuda3std6ranges3__45__cpo4swapE)
_ZN39_INTERNAL_5f46c83f_4_k_cu_89eb9a0e_31744cuda3std6ranges3__45__cpo4swapE:
	.zero		1
.L_10:


//--------------------- .nv.constant0._ZN7cutlass13device_kernelINS_4conv6kernel13ConvUniversalINS1_16ConvProblemShapeILNS1_8OperatorE1ELi3EEENS1_10collective14CollectiveConvINS1_47MainloopSm100TmaUmmaWarpSpecializedImplicitGemmILS5_1ELi16ELi3ELi1ELi2EN4cute5tupleIJNSA_1CILi2EEENSC_ILi1EEESE_EEEEENSB_IJNSC_ILi256EEENSC_ILi128EEENSB_IJNSC_ILi32EEEEEEEEENS_6half_tESM_NSA_8TiledMMAINSA_8MMA_AtomIJNSA_26SM100_MMA_F16BF16_2x1SM_SSISM_SM_fLi256ELi128ELNSA_4UMMA5MajorE0ELSR_1ELNSQ_7ScaleInE0ELSS_0EEEEEENSA_6LayoutINSB_IJSE_SE_SE_EEENSB_IJNSC_ILi0EEESX_SX_EEEEENSB_IJNSA_10UnderscoreES10_S10_EEEEENS7_6detail27Sm100ImplicitGemmTileTraitsINSA_25SM100_TMA_2SM_LOAD_IM2COLENSA_14ComposedLayoutINSA_7SwizzleILi2ELi4ELi3EEENSA_18smem_ptr_flag_bitsILi16EEENSV_INSB_IJNSC_ILi8EEESJ_EEENSB_IJSJ_SE_EEEEEEEvEENS14_INSA_18SM100_TMA_2SM_LOADENS16_INS17_ILi3ELi4ELi3EEES1A_NSV_INSB_IJNSC_ILi64EEES1B_EEENSB_IJSE_S1J_EEEEEEEvEEEENS_8epilogue10collective18CollectiveEpilogueINS1Q_23Sm100TmaWarpSpecializedILi4ELi2ELi32ELb1ELb0EEEJNSB_IJSI_SI_SK_EEENSB_IJNSV_ISI_SE_EENSV_ISJ_SE_EEEEESM_NSB_IJNSB_IJllllEEESE_SX_EEESM_S20_NS1Q_6fusion15FusionCallbacksIS1U_NS21_17LinearCombinationISM_fSM_fLNS_15FloatRoundStyleE2EEES1V_S1Y_JEEENSA_5SM1004TMEM4LOAD26SM100_TMEM_LOAD_32dp32b32xENSA_20SM90_TMA_LOAD_IM2COLES1F_NSA_39AutoVectorizingCopyWithAssumedAlignmentILi128EEENSA_21SM90_TMA_STORE_IM2COLES1F_S2D_S2D_EEEvvEEEEvNT_6ParamsE --------------------------
	.section	.nv.constant0._ZN7cutlass13device_kernelINS_4conv6kernel13ConvUniversalINS1_16ConvProblemShapeILNS1_8OperatorE1ELi3EEENS1_10collective14CollectiveConvINS1_47MainloopSm100TmaUmmaWarpSpecializedImplicitGemmILS5_1ELi16ELi3ELi1ELi2EN4cute5tupleIJNSA_1CILi2EEENSC_ILi1EEESE_EEEEENSB_IJNSC_ILi256EEENSC_ILi128EEENSB_IJNSC_ILi32EEEEEEEEENS_6half_tESM_NSA_8TiledMMAINSA_8MMA_AtomIJNSA_26SM100_MMA_F16BF16_2x1SM_SSISM_SM_fLi256ELi128ELNSA_4UMMA5MajorE0ELSR_1ELNSQ_7ScaleInE0ELSS_0EEEEEENSA_6LayoutINSB_IJSE_SE_SE_EEENSB_IJNSC_ILi0EEESX_SX_EEEEENSB_IJNSA_10UnderscoreES10_S10_EEEEENS7_6detail27Sm100ImplicitGemmTileTraitsINSA_25SM100_TMA_2SM_LOAD_IM2COLENSA_14ComposedLayoutINSA_7SwizzleILi2ELi4ELi3EEENSA_18smem_ptr_flag_bitsILi16EEENSV_INSB_IJNSC_ILi8EEESJ_EEENSB_IJSJ_SE_EEEEEEEvEENS14_INSA_18SM100_TMA_2SM_LOADENS16_INS17_ILi3ELi4ELi3EEES1A_NSV_INSB_IJNSC_ILi64EEES1B_EEENSB_IJSE_S1J_EEEEEEEvEEEENS_8epilogue10collective18CollectiveEpilogueINS1Q_23Sm100TmaWarpSpecializedILi4ELi2ELi32ELb1ELb0EEEJNSB_IJSI_SI_SK_EEENSB_IJNSV_ISI_SE_EENSV_ISJ_SE_EEEEESM_NSB_IJNSB_IJllllEEESE_SX_EEESM_S20_NS1Q_6fusion15FusionCallbacksIS1U_NS21_17LinearCombinationISM_fSM_fLNS_15FloatRoundStyleE2EEES1V_S1Y_JEEENSA_5SM1004TMEM4LOAD26SM100_TMEM_LOAD_32dp32b32xENSA_20SM90_TMA_LOAD_IM2COLES1F_NSA_39AutoVectorizingCopyWithAssumedAlignmentILi128EEENSA_21SM90_TMA_STORE_IM2COLES1F_S2D_S2D_EEEvvEEEEvNT_6ParamsE,"a",@progbits
	.sectionflags	@""
	.align	4
.nv.constant0._ZN7cutlass13device_kernelINS_4conv6kernel13ConvUniversalINS1_16ConvProblemShapeILNS1_8OperatorE1ELi3EEENS1_10collective14CollectiveConvINS1_47MainloopSm100TmaUmmaWarpSpecializedImplicitGemmILS5_1ELi16ELi3ELi1ELi2EN4cute5tupleIJNSA_1CILi2EEENSC_ILi1EEESE_EEEEENSB_IJNSC_ILi256EEENSC_ILi128EEENSB_IJNSC_ILi32EEEEEEEEENS_6half_tESM_NSA_8TiledMMAINSA_8MMA_AtomIJNSA_26SM100_MMA_F16BF16_2x1SM_SSISM_SM_fLi256ELi128ELNSA_4UMMA5MajorE0ELSR_1ELNSQ_7ScaleInE0ELSS_0EEEEEENSA_6LayoutINSB_IJSE_SE_SE_EEENSB_IJNSC_ILi0EEESX_SX_EEEEENSB_IJNSA_10UnderscoreES10_S10_EEEEENS7_6detail27Sm100ImplicitGemmTileTraitsINSA_25SM100_TMA_2SM_LOAD_IM2COLENSA_14ComposedLayoutINSA_7SwizzleILi2ELi4ELi3EEENSA_18smem_ptr_flag_bitsILi16EEENSV_INSB_IJNSC_ILi8EEESJ_EEENSB_IJSJ_SE_EEEEEEEvEENS14_INSA_18SM100_TMA_2SM_LOADENS16_INS17_ILi3ELi4ELi3EEES1A_NSV_INSB_IJNSC_ILi64EEES1B_EEENSB_IJSE_S1J_EEEEEEEvEEEENS_8epilogue10collective18CollectiveEpilogueINS1Q_23Sm100TmaWarpSpecializedILi4ELi2ELi32ELb1ELb0EEEJNSB_IJSI_SI_SK_EEENSB_IJNSV_ISI_SE_EENSV_ISJ_SE_EEEEESM_NSB_IJNSB_IJllllEEESE_SX_EEESM_S20_NS1Q_6fusion15FusionCallbacksIS1U_NS21_17LinearCombinationISM_fSM_fLNS_15FloatRoundStyleE2EEES1V_S1Y_JEEENSA_5SM1004TMEM4LOAD26SM100_TMEM_LOAD_32dp32b32xENSA_20SM90_TMA_LOAD_IM2COLES1F_NSA_39AutoVectorizingCopyWithAssumedAlignmentILi128EEENSA_21SM90_TMA_STORE_IM2COLES1F_S2D_S2D_EEEvvEEEEvNT_6ParamsE:
	.zero		3200


//--------------------- SYMBOLS --------------------------

	.type		.nv.reservedSmem.offset0,@object
	.size		.nv.reservedSmem.offset0,0x4
	.type		.nv.reservedSmem.cap,@object
	.size		.nv.reservedSmem.cap,0x4
	.type		__assertfail,@function
